def matmul_kernel(
    a_ptr,
    b_ptr,
    c_ptr,
    M,
    N,
    K,
    stride_am,
    stride_ak,
    stride_bk,
    stride_bn,
    stride_cm,
    stride_cn,
    BLOCK_M: tl.constexpr,
    BLOCK_N: tl.constexpr,
    BLOCK_K: tl.constexpr,
    GROUP_M: tl.constexpr,
):
    pid = tl.program_id(axis=0)
    num_pid_m = tl.cdiv(M, BLOCK_M)
    num_pid_n = tl.cdiv(N, BLOCK_N)
    num_pid_in_group = GROUP_M * num_pid_n
    group_id = pid // num_pid_in_group
    first_pid_m = group_id * GROUP_M
    group_size_m = min(num_pid_m - first_pid_m, GROUP_M)
    pid_m = first_pid_m + ((pid % num_pid_in_group) % group_size_m)
    pid_n = (pid % num_pid_in_group) // group_size_m

    offs_am = (pid_m * BLOCK_M + tl.arange(0, BLOCK_M)) % M
    offs_bn = (pid_n * BLOCK_N + tl.arange(0, BLOCK_N)) % N
    offs_k = tl.arange(0, BLOCK_K)
    a_ptrs = a_ptr + offs_am[:, None] * stride_am + offs_k[None, :] * stride_ak
    b_ptrs = b_ptr + offs_k[:, None] * stride_bk + offs_bn[None, :] * stride_bn

    acc = tl.zeros((BLOCK_M, BLOCK_N), dtype=tl.float32)
    for kk in range(0, tl.cdiv(K, BLOCK_K)):
        a = tl.load(a_ptrs, mask=offs_k[None, :] < K - kk * BLOCK_K, other=0.0)
        b = tl.load(b_ptrs, mask=offs_k[:, None] < K - kk * BLOCK_K, other=0.0)
        acc = tl.dot(a, b, acc)
        a_ptrs += BLOCK_K * stride_ak
        b_ptrs += BLOCK_K * stride_bk

    c = acc.to(c_ptr.dtype.element_ty)
    offs_cm = pid_m * BLOCK_M + tl.arange(0, BLOCK_M)
    offs_cn = pid_n * BLOCK_N + tl.arange(0, BLOCK_N)
    c_ptrs = c_ptr + offs_cm[:, None] * stride_cm + offs_cn[None, :] * stride_cn
    mask = (offs_cm[:, None] < M) & (offs_cn[None, :] < N)
    tl.store(c_ptrs, c, mask=mask)

# config = {"BLOCK_K": 64, "BLOCK_M": 256, "BLOCK_N": 64, "GROUP_M": 8, "arch": "sm_100", "dtype": "fp32", "num_ctas": 1, "num_stages": 3, "num_warps": 1}
# arch = sm_100


// ===== COMPILED SASS (sm_100a) =====

	.target	sm_100a

	.elftype	@"ET_EXEC"


//--------------------- .note.nv.tkinfo           --------------------------
	.section	.note.nv.tkinfo,"",@"SHT_NOTE"
	.sectionflags	@"SHF_NOTE_NV_TKINFO"
	.tkinfo
        /*0018*/ 	.word	0x00000081
        /*0030*/ 	.string	""
        /*0030*/ 	.string	"ptxas-blackwell"
        /*0030*/ 	.string	"Cuda compilation tools, release 12.9, V12.9.86"
        /*0030*/ 	.string	"Build cuda_12.9.r12.9/compiler.36037853_0"
        /*0030*/ 	.string	"-v  -suppress-debug-info  -lineinfo  -arch sm_100a "



//--------------------- .note.nv.cuver            --------------------------
	.section	.note.nv.cuver,"",@"SHT_NOTE"
	.sectionflags	@"SHF_NOTE_NV_CUVER"
        /*0018*/ 	.short	0x0001
        /*001a*/ 	.short	0x0064
        /*001c*/ 	.short	0x0001
        /*001e*/ 	.short	0x0000
        /*0020*/ 	.short	0x0001
        /*0022*/ 	.short	0x0000


//--------------------- .nv.info                  --------------------------
	.section	.nv.info,"",@"SHT_CUDA_INFO"
	.align	4


	//----- nvinfo : EIATTR_REGCOUNT
	.align		4
        /*0000*/ 	.byte	0x04, 0x2f
        /*0002*/ 	.short	(.L_1 - .L_0)
	.align		4
.L_0:
        /*0004*/ 	.word	index@(matmul_kernel)
        /*0008*/ 	.word	0x000000ff


	//----- nvinfo : EIATTR_FRAME_SIZE
	.align		4
.L_1:
        /*000c*/ 	.byte	0x04, 0x11
        /*000e*/ 	.short	(.L_3 - .L_2)
	.align		4
.L_2:
        /*0010*/ 	.word	index@(matmul_kernel)
        /*0014*/ 	.word	0x00002e98


	//----- nvinfo : EIATTR_MIN_STACK_SIZE
	.align		4
.L_3:
        /*0018*/ 	.byte	0x04, 0x12
        /*001a*/ 	.short	(.L_5 - .L_4)
	.align		4
.L_4:
        /*001c*/ 	.word	index@(matmul_kernel)
        /*0020*/ 	.word	0x00002e98
.L_5:


//--------------------- .nv.info.matmul_kernel    --------------------------
	.section	.nv.info.matmul_kernel,"",@"SHT_CUDA_INFO"
	.sectionflags	@""
	.align	4


	//----- nvinfo : EIATTR_CUDA_API_VERSION
	.align		4
        /*0000*/ 	.byte	0x04, 0x37
        /*0002*/ 	.short	(.L_7 - .L_6)
.L_6:
        /*0004*/ 	.word	0x00000081


	//----- nvinfo : EIATTR_KPARAM_INFO
	.align		4
.L_7:
        /*0008*/ 	.byte	0x04, 0x17
        /*000a*/ 	.short	(.L_9 - .L_8)
.L_8:
        /*000c*/ 	.word	0x00000000
        /*0010*/ 	.short	0x000d
        /*0012*/ 	.short	0x0048
        /*0014*/ 	.byte	0x00, 0xf4, 0x21, 0x00


	//----- nvinfo : EIATTR_KPARAM_INFO
	.align		4
.L_9:
        /*0018*/ 	.byte	0x04, 0x17
        /*001a*/ 	.short	(.L_11 - .L_10)
.L_10:
        /*001c*/ 	.word	0x00000000
        /*0020*/ 	.short	0x000c
        /*0022*/ 	.short	0x0040
        /*0024*/ 	.byte	0x00, 0xf4, 0x21, 0x00


	//----- nvinfo : EIATTR_KPARAM_INFO
	.align		4
.L_11:
        /*0028*/ 	.byte	0x04, 0x17
        /*002a*/ 	.short	(.L_13 - .L_12)
.L_12:
        /*002c*/ 	.word	0x00000000
        /*0030*/ 	.short	0x000b
        /*0032*/ 	.short	0x0038
        /*0034*/ 	.byte	0x00, 0xf0, 0x11, 0x00


	//----- nvinfo : EIATTR_KPARAM_INFO
	.align		4
.L_13:
        /*0038*/ 	.byte	0x04, 0x17
        /*003a*/ 	.short	(.L_15 - .L_14)
.L_14:
        /*003c*/ 	.word	0x00000000
        /*0040*/ 	.short	0x000a
        /*0042*/ 	.short	0x0034
        /*0044*/ 	.byte	0x00, 0xf0, 0x11, 0x00


	//----- nvinfo : EIATTR_KPARAM_INFO
	.align		4
.L_15:
        /*0048*/ 	.byte	0x04, 0x17
        /*004a*/ 	.short	(.L_17 - .L_16)
.L_16:
        /*004c*/ 	.word	0x00000000
        /*0050*/ 	.short	0x0009
        /*0052*/ 	.short	0x0030
        /*0054*/ 	.byte	0x00, 0xf0, 0x11, 0x00


	//----- nvinfo : EIATTR_KPARAM_INFO
	.align		4
.L_17:
        /*0058*/ 	.byte	0x04, 0x17
        /*005a*/ 	.short	(.L_19 - .L_18)
.L_18:
        /*005c*/ 	.word	0x00000000
        /*0060*/ 	.short	0x0008
        /*0062*/ 	.short	0x002c
        /*0064*/ 	.byte	0x00, 0xf0, 0x11, 0x00


	//----- nvinfo : EIATTR_KPARAM_INFO
	.align		4
.L_19:
        /*0068*/ 	.byte	0x04, 0x17
        /*006a*/ 	.short	(.L_21 - .L_20)
.L_20:
        /*006c*/ 	.word	0x00000000
        /*0070*/ 	.short	0x0007
        /*0072*/ 	.short	0x0028
        /*0074*/ 	.byte	0x00, 0xf0, 0x11, 0x00


	//----- nvinfo : EIATTR_KPARAM_INFO
	.align		4
.L_21:
        /*0078*/ 	.byte	0x04, 0x17
        /*007a*/ 	.short	(.L_23 - .L_22)
.L_22:
        /*007c*/ 	.word	0x00000000
        /*0080*/ 	.short	0x0006
        /*0082*/ 	.short	0x0024
        /*0084*/ 	.byte	0x00, 0xf0, 0x11, 0x00


	//----- nvinfo : EIATTR_KPARAM_INFO
	.align		4
.L_23:
        /*0088*/ 	.byte	0x04, 0x17
        /*008a*/ 	.short	(.L_25 - .L_24)
.L_24:
        /*008c*/ 	.word	0x00000000
        /*0090*/ 	.short	0x0005
        /*0092*/ 	.short	0x0020
        /*0094*/ 	.byte	0x00, 0xf0, 0x11, 0x00


	//----- nvinfo : EIATTR_KPARAM_INFO
	.align		4
.L_25:
        /*0098*/ 	.byte	0x04, 0x17
        /*009a*/ 	.short	(.L_27 - .L_26)
.L_26:
        /*009c*/ 	.word	0x00000000
        /*00a0*/ 	.short	0x0004
        /*00a2*/ 	.short	0x001c
        /*00a4*/ 	.byte	0x00, 0xf0, 0x11, 0x00


	//----- nvinfo : EIATTR_KPARAM_INFO
	.align		4
.L_27:
        /*00a8*/ 	.byte	0x04, 0x17
        /*00aa*/ 	.short	(.L_29 - .L_28)
.L_28:
        /*00ac*/ 	.word	0x00000000
        /*00b0*/ 	.short	0x0003
        /*00b2*/ 	.short	0x0018
        /*00b4*/ 	.byte	0x00, 0xf0, 0x11, 0x00


	//----- nvinfo : EIATTR_KPARAM_INFO
	.align		4
.L_29:
        /*00b8*/ 	.byte	0x04, 0x17
        /*00ba*/ 	.short	(.L_31 - .L_30)
.L_30:
        /*00bc*/ 	.word	0x00000000
        /*00c0*/ 	.short	0x0002
        /*00c2*/ 	.short	0x0010
        /*00c4*/ 	.byte	0x00, 0xf4, 0x21, 0x00


	//----- nvinfo : EIATTR_KPARAM_INFO
	.align		4
.L_31:
        /*00c8*/ 	.byte	0x04, 0x17
        /*00ca*/ 	.short	(.L_33 - .L_32)
.L_32:
        /*00cc*/ 	.word	0x00000000
        /*00d0*/ 	.short	0x0001
        /*00d2*/ 	.short	0x0008
        /*00d4*/ 	.byte	0x00, 0xf4, 0x21, 0x00


	//----- nvinfo : EIATTR_KPARAM_INFO
	.align		4
.L_33:
        /*00d8*/ 	.byte	0x04, 0x17
        /*00da*/ 	.short	(.L_35 - .L_34)
.L_34:
        /*00dc*/ 	.word	0x00000000
        /*00e0*/ 	.short	0x0000
        /*00e2*/ 	.short	0x0000
        /*00e4*/ 	.byte	0x00, 0xf4, 0x21, 0x00


	//----- nvinfo : EIATTR_SPARSE_MMA_MASK
	.align		4
.L_35:
        /*00e8*/ 	.byte	0x03, 0x50
        /*00ea*/ 	.short	0x0000


	//----- nvinfo : EIATTR_MAXREG_COUNT
	.align		4
        /*00ec*/ 	.byte	0x03, 0x1b
        /*00ee*/ 	.short	0x00ff


	//----- nvinfo : EIATTR_NUM_BARRIERS
	.align		4
        /*00f0*/ 	.byte	0x02, 0x4c
        /*00f2*/ 	.byte	0x01
	.zero		1


	//----- nvinfo : EIATTR_ANNOTATIONS
	.align		4
        /*00f4*/ 	.byte	0x04, 0x55
        /*00f6*/ 	.short	(.L_37 - .L_36)


	//   ....[0]....
.L_36:
        /*00f8*/ 	.word	0x00000001
        /*00fc*/ 	.byte	0xe0, 0x0c, 0x00, 0x00, 0x01, 0x00, 0x00, 0x00, 0x20, 0x14, 0x00, 0x00, 0x01, 0x00, 0x00, 0x00
        /* <DEDUP_REMOVED lines=2125> */
        /*85dc*/ 	.byte	0x10, 0x35, 0x02, 0x00


	//----- nvinfo : EIATTR_COOP_GROUP_MASK_REGIDS
	.align		4
.L_37:
        /*85e0*/ 	.byte	0x04, 0x29
        /*85e2*/ 	.short	(.L_39 - .L_38)


	//   ....[0]....
.L_38:
        /*85e4*/ 	.word	0xffffffff


	//   ....[1]....
        /*85e8*/ 	.word	0xffffffff


	//   ....[2]....
        /*85ec*/ 	.word	0xffffffff


	//   ....[3]....
        /*85f0*/ 	.word	0xffffffff


	//   ....[4]....
        /*85f4*/ 	.word	0xffffffff


	//   ....[5]....
        /*85f8*/ 	.word	0xffffffff


	//   ....[6]....
        /*85fc*/ 	.word	0xffffffff


	//   ....[7]....
        /*8600*/ 	.word	0xffffffff


	//   ....[8]....
        /*8604*/ 	.word	0xffffffff


	//   ....[9]....
        /*8608*/ 	.word	0xffffffff


	//   ....[10]....
        /*860c*/ 	.word	0xffffffff


	//   ....[11]....
        /*8610*/ 	.word	0xffffffff


	//   ....[12]....
        /*8614*/ 	.word	0xffffffff


	//   ....[13]....
        /*8618*/ 	.word	0xffffffff


	//   ....[14]....
        /*861c*/ 	.word	0xffffffff


	//   ....[15]....
        /*8620*/ 	.word	0xffffffff


	//   ....[16]....
        /*8624*/ 	.word	0xffffffff


	//   ....[17]....
        /*8628*/ 	.word	0xffffffff


	//   ....[18]....
        /*862c*/ 	.word	0xffffffff


	//   ....[19]....
        /*8630*/ 	.word	0xffffffff


	//   ....[20]....
        /*8634*/ 	.word	0xffffffff


	//   ....[21]....
        /*8638*/ 	.word	0xffffffff


	//   ....[22]....
        /*863c*/ 	.word	0xffffffff


	//   ....[23]....
        /*8640*/ 	.word	0xffffffff


	//   ....[24]....
        /*8644*/ 	.word	0xffffffff


	//   ....[25]....
        /*8648*/ 	.word	0xffffffff


	//   ....[26]....
        /*864c*/ 	.word	0xffffffff


	//   ....[27]....
        /*8650*/ 	.word	0xffffffff


	//   ....[28]....
        /*8654*/ 	.word	0xffffffff


	//   ....[29]....
        /*8658*/ 	.word	0xffffffff


	//   ....[30]....
        /*865c*/ 	.word	0xffffffff


	//   ....[31]....
        /*8660*/ 	.word	0xffffffff


	//   ....[32]....
        /*8664*/ 	.word	0xffffffff


	//   ....[33]....
        /*8668*/ 	.word	0xffffffff


	//   ....[34]....
        /*866c*/ 	.word	0xffffffff


	//   ....[35]....
        /*8670*/ 	.word	0xffffffff


	//   ....[36]....
        /*8674*/ 	.word	0xffffffff


	//   ....[37]....
        /*8678*/ 	.word	0xffffffff


	//   ....[38]....
        /*867c*/ 	.word	0xffffffff


	//   ....[39]....
        /*8680*/ 	.word	0xffffffff


	//   ....[40]....
        /*8684*/ 	.word	0xffffffff


	//   ....[41]....
        /*8688*/ 	.word	0xffffffff


	//   ....[42]....
        /*868c*/ 	.word	0xffffffff


	//   ....[43]....
        /*8690*/ 	.word	0xffffffff


	//   ....[44]....
        /*8694*/ 	.word	0xffffffff


	//   ....[45]....
        /*8698*/ 	.word	0xffffffff


	//   ....[46]....
        /*869c*/ 	.word	0xffffffff


	//   ....[47]....
        /*86a0*/ 	.word	0xffffffff


	//   ....[48]....
        /*86a4*/ 	.word	0xffffffff


	//   ....[49]....
        /*86a8*/ 	.word	0xffffffff


	//   ....[50]....
        /*86ac*/ 	.word	0xffffffff


	//   ....[51]....
        /*86b0*/ 	.word	0xffffffff


	//   ....[52]....
        /*86b4*/ 	.word	0xffffffff


	//   ....[53]....
        /*86b8*/ 	.word	0xffffffff


	//   ....[54]....
        /*86bc*/ 	.word	0xffffffff


	//   ....[55]....
        /*86c0*/ 	.word	0xffffffff


	//   ....[56]....
        /*86c4*/ 	.word	0xffffffff


	//   ....[57]....
        /*86c8*/ 	.word	0xffffffff


	//   ....[58]....
        /*86cc*/ 	.word	0xffffffff


	//   ....[59]....
        /*86d0*/ 	.word	0xffffffff


	//   ....[60]....
        /*86d4*/ 	.word	0xffffffff


	//   ....[61]....
        /*86d8*/ 	.word	0xffffffff


	//   ....[62]....
        /*86dc*/ 	.word	0xffffffff


	//   ....[63]....
        /*86e0*/ 	.word	0xffffffff


	//   ....[64]....
        /*86e4*/ 	.word	0xffffffff


	//   ....[65]....
        /*86e8*/ 	.word	0xffffffff


	//   ....[66]....
        /*86ec*/ 	.word	0xffffffff


	//   ....[67]....
        /*86f0*/ 	.word	0xffffffff


	//   ....[68]....
        /*86f4*/ 	.word	0xffffffff


	//   ....[69]....
        /*86f8*/ 	.word	0xffffffff


	//   ....[70]....
        /*86fc*/ 	.word	0xffffffff


	//   ....[71]....
        /*8700*/ 	.word	0xffffffff


	//   ....[72]....
        /*8704*/ 	.word	0xffffffff


	//   ....[73]....
        /*8708*/ 	.word	0xffffffff


	//   ....[74]....
        /*870c*/ 	.word	0xffffffff


	//   ....[75]....
        /*8710*/ 	.word	0xffffffff


	//   ....[76]....
        /*8714*/ 	.word	0xffffffff


	//   ....[77]....
        /*8718*/ 	.word	0xffffffff


	//   ....[78]....
        /*871c*/ 	.word	0xffffffff


	//   ....[79]....
        /*8720*/ 	.word	0xffffffff


	//   ....[80]....
        /*8724*/ 	.word	0xffffffff


	//   ....[81]....
        /*8728*/ 	.word	0xffffffff


	//   ....[82]....
        /*872c*/ 	.word	0xffffffff


	//   ....[83]....
        /*8730*/ 	.word	0xffffffff


	//   ....[84]....
        /*8734*/ 	.word	0xffffffff


	//   ....[85]....
        /*8738*/ 	.word	0xffffffff


	//   ....[86]....
        /*873c*/ 	.word	0xffffffff


	//   ....[87]....
        /*8740*/ 	.word	0xffffffff


	//   ....[88]....
        /*8744*/ 	.word	0xffffffff


	//   ....[89]....
        /*8748*/ 	.word	0xffffffff


	//   ....[90]....
        /*874c*/ 	.word	0xffffffff


	//   ....[91]....
        /*8750*/ 	.word	0xffffffff


	//   ....[92]....
        /*8754*/ 	.word	0xffffffff


	//   ....[93]....
        /*8758*/ 	.word	0xffffffff


	//   ....[94]....
        /*875c*/ 	.word	0xffffffff


	//   ....[95]....
        /*8760*/ 	.word	0xffffffff


	//   ....[96]....
        /*8764*/ 	.word	0xffffffff


	//   ....[97]....
        /*8768*/ 	.word	0xffffffff


	//   ....[98]....
        /*876c*/ 	.word	0xffffffff


	//   ....[99]....
        /*8770*/ 	.word	0xffffffff


	//   ....[100]....
        /*8774*/ 	.word	0xffffffff


	//   ....[101]....
        /*8778*/ 	.word	0xffffffff


	//   ....[102]....
        /*877c*/ 	.word	0xffffffff


	//   ....[103]....
        /*8780*/ 	.word	0xffffffff


	//   ....[104]....
        /*8784*/ 	.word	0xffffffff


	//   ....[105]....
        /*8788*/ 	.word	0xffffffff


	//   ....[106]....
        /*878c*/ 	.word	0xffffffff


	//   ....[107]....
        /*8790*/ 	.word	0xffffffff


	//   ....[108]....
        /*8794*/ 	.word	0xffffffff


	//   ....[109]....
        /*8798*/ 	.word	0xffffffff


	//   ....[110]....
        /*879c*/ 	.word	0xffffffff


	//   ....[111]....
        /*87a0*/ 	.word	0xffffffff


	//   ....[112]....
        /*87a4*/ 	.word	0xffffffff


	//   ....[113]....
        /*87a8*/ 	.word	0xffffffff


	//   ....[114]....
        /*87ac*/ 	.word	0xffffffff


	//   ....[115]....
        /*87b0*/ 	.word	0xffffffff


	//   ....[116]....
        /*87b4*/ 	.word	0xffffffff


	//   ....[117]....
        /*87b8*/ 	.word	0xffffffff


	//   ....[118]....
        /*87bc*/ 	.word	0xffffffff


	//   ....[119]....
        /*87c0*/ 	.word	0xffffffff


	//   ....[120]....
        /*87c4*/ 	.word	0xffffffff


	//   ....[121]....
        /*87c8*/ 	.word	0xffffffff


	//   ....[122]....
        /*87cc*/ 	.word	0xffffffff


	//   ....[123]....
        /*87d0*/ 	.word	0xffffffff


	//   ....[124]....
        /*87d4*/ 	.word	0xffffffff


	//   ....[125]....
        /*87d8*/ 	.word	0xffffffff


	//   ....[126]....
        /*87dc*/ 	.word	0xffffffff


	//   ....[127]....
        /*87e0*/ 	.word	0xffffffff


	//   ....[128]....
        /*87e4*/ 	.word	0xffffffff


	//   ....[129]....
        /*87e8*/ 	.word	0xffffffff


	//   ....[130]....
        /*87ec*/ 	.word	0xffffffff


	//   ....[131]....
        /*87f0*/ 	.word	0xffffffff


	//   ....[132]....
        /*87f4*/ 	.word	0xffffffff


	//   ....[133]....
        /*87f8*/ 	.word	0xffffffff


	//   ....[134]....
        /*87fc*/ 	.word	0xffffffff


	//   ....[135]....
        /*8800*/ 	.word	0xffffffff


	//   ....[136]....
        /*8804*/ 	.word	0xffffffff


	//   ....[137]....
        /*8808*/ 	.word	0xffffffff


	//   ....[138]....
        /*880c*/ 	.word	0xffffffff


	//   ....[139]....
        /*8810*/ 	.word	0xffffffff


	//   ....[140]....
        /*8814*/ 	.word	0xffffffff


	//   ....[141]....
        /*8818*/ 	.word	0xffffffff


	//   ....[142]....
        /*881c*/ 	.word	0xffffffff


	//   ....[143]....
        /*8820*/ 	.word	0xffffffff


	//   ....[144]....
        /*8824*/ 	.word	0xffffffff


	//   ....[145]....
        /*8828*/ 	.word	0xffffffff


	//   ....[146]....
        /*882c*/ 	.word	0xffffffff


	//   ....[147]....
        /*8830*/ 	.word	0xffffffff


	//   ....[148]....
        /*8834*/ 	.word	0xffffffff


	//   ....[149]....
        /*8838*/ 	.word	0xffffffff


	//   ....[150]....
        /*883c*/ 	.word	0xffffffff


	//   ....[151]....
        /*8840*/ 	.word	0xffffffff


	//   ....[152]....
        /*8844*/ 	.word	0xffffffff


	//   ....[153]....
        /*8848*/ 	.word	0xffffffff


	//   ....[154]....
        /*884c*/ 	.word	0xffffffff


	//   ....[155]....
        /*8850*/ 	.word	0xffffffff


	//   ....[156]....
        /*8854*/ 	.word	0xffffffff


	//   ....[157]....
        /*8858*/ 	.word	0xffffffff


	//   ....[158]....
        /*885c*/ 	.word	0xffffffff


	//   ....[159]....
        /*8860*/ 	.word	0xffffffff


	//   ....[160]....
        /*8864*/ 	.word	0xffffffff


	//   ....[161]....
        /*8868*/ 	.word	0xffffffff


	//   ....[162]....
        /*886c*/ 	.word	0xffffffff


	//   ....[163]....
        /*8870*/ 	.word	0xffffffff


	//   ....[164]....
        /*8874*/ 	.word	0xffffffff


	//   ....[165]....
        /*8878*/ 	.word	0xffffffff


	//   ....[166]....
        /*887c*/ 	.word	0xffffffff


	//   ....[167]....
        /*8880*/ 	.word	0xffffffff


	//   ....[168]....
        /*8884*/ 	.word	0xffffffff


	//   ....[169]....
        /*8888*/ 	.word	0xffffffff


	//   ....[170]....
        /*888c*/ 	.word	0xffffffff


	//   ....[171]....
        /*8890*/ 	.word	0xffffffff


	//   ....[172]....
        /*8894*/ 	.word	0xffffffff


	//   ....[173]....
        /*8898*/ 	.word	0xffffffff


	//   ....[174]....
        /*889c*/ 	.word	0xffffffff


	//   ....[175]....
        /*88a0*/ 	.word	0xffffffff


	//   ....[176]....
        /*88a4*/ 	.word	0xffffffff


	//   ....[177]....
        /*88a8*/ 	.word	0xffffffff


	//   ....[178]....
        /*88ac*/ 	.word	0xffffffff


	//   ....[179]....
        /*88b0*/ 	.word	0xffffffff


	//   ....[180]....
        /*88b4*/ 	.word	0xffffffff


	//   ....[181]....
        /*88b8*/ 	.word	0xffffffff


	//   ....[182]....
        /*88bc*/ 	.word	0xffffffff


	//   ....[183]....
        /*88c0*/ 	.word	0xffffffff


	//   ....[184]....
        /*88c4*/ 	.word	0xffffffff


	//   ....[185]....
        /*88c8*/ 	.word	0xffffffff


	//   ....[186]....
        /*88cc*/ 	.word	0xffffffff


	//   ....[187]....
        /*88d0*/ 	.word	0xffffffff


	//   ....[188]....
        /*88d4*/ 	.word	0xffffffff


	//   ....[189]....
        /*88d8*/ 	.word	0xffffffff


	//   ....[190]....
        /*88dc*/ 	.word	0xffffffff


	//   ....[191]....
        /*88e0*/ 	.word	0xffffffff


	//   ....[192]....
        /*88e4*/ 	.word	0xffffffff


	//   ....[193]....
        /*88e8*/ 	.word	0xffffffff


	//   ....[194]....
        /*88ec*/ 	.word	0xffffffff


	//   ....[195]....
        /*88f0*/ 	.word	0xffffffff


	//   ....[196]....
        /*88f4*/ 	.word	0xffffffff


	//   ....[197]....
        /*88f8*/ 	.word	0xffffffff


	//   ....[198]....
        /*88fc*/ 	.word	0xffffffff


	//   ....[199]....
        /*8900*/ 	.word	0xffffffff


	//   ....[200]....
        /*8904*/ 	.word	0xffffffff


	//   ....[201]....
        /*8908*/ 	.word	0xffffffff


	//   ....[202]....
        /*890c*/ 	.word	0xffffffff


	//   ....[203]....
        /*8910*/ 	.word	0xffffffff


	//   ....[204]....
        /*8914*/ 	.word	0xffffffff


	//   ....[205]....
        /*8918*/ 	.word	0xffffffff


	//   ....[206]....
        /*891c*/ 	.word	0xffffffff


	//   ....[207]....
        /*8920*/ 	.word	0xffffffff


	//   ....[208]....
        /*8924*/ 	.word	0xffffffff


	//   ....[209]....
        /*8928*/ 	.word	0xffffffff


	//   ....[210]....
        /*892c*/ 	.word	0xffffffff


	//   ....[211]....
        /*8930*/ 	.word	0xffffffff


	//   ....[212]....
        /*8934*/ 	.word	0xffffffff


	//   ....[213]....
        /*8938*/ 	.word	0xffffffff


	//   ....[214]....
        /*893c*/ 	.word	0xffffffff


	//   ....[215]....
        /*8940*/ 	.word	0xffffffff


	//   ....[216]....
        /*8944*/ 	.word	0xffffffff


	//   ....[217]....
        /*8948*/ 	.word	0xffffffff


	//   ....[218]....
        /*894c*/ 	.word	0xffffffff


	//   ....[219]....
        /*8950*/ 	.word	0xffffffff


	//   ....[220]....
        /*8954*/ 	.word	0xffffffff


	//   ....[221]....
        /*8958*/ 	.word	0xffffffff


	//   ....[222]....
        /*895c*/ 	.word	0xffffffff


	//   ....[223]....
        /*8960*/ 	.word	0xffffffff


	//   ....[224]....
        /*8964*/ 	.word	0xffffffff


	//   ....[225]....
        /*8968*/ 	.word	0xffffffff


	//   ....[226]....
        /*896c*/ 	.word	0xffffffff


	//   ....[227]....
        /*8970*/ 	.word	0xffffffff


	//   ....[228]....
        /*8974*/ 	.word	0xffffffff


	//   ....[229]....
        /*8978*/ 	.word	0xffffffff


	//   ....[230]....
        /*897c*/ 	.word	0xffffffff


	//   ....[231]....
        /*8980*/ 	.word	0xffffffff


	//   ....[232]....
        /*8984*/ 	.word	0xffffffff


	//   ....[233]....
        /*8988*/ 	.word	0xffffffff


	//   ....[234]....
        /*898c*/ 	.word	0xffffffff


	//   ....[235]....
        /*8990*/ 	.word	0xffffffff


	//   ....[236]....
        /*8994*/ 	.word	0xffffffff


	//   ....[237]....
        /*8998*/ 	.word	0xffffffff


	//   ....[238]....
        /*899c*/ 	.word	0xffffffff


	//   ....[239]....
        /*89a0*/ 	.word	0xffffffff


	//   ....[240]....
        /*89a4*/ 	.word	0xffffffff


	//   ....[241]....
        /*89a8*/ 	.word	0xffffffff


	//   ....[242]....
        /*89ac*/ 	.word	0xffffffff


	//   ....[243]....
        /*89b0*/ 	.word	0xffffffff


	//   ....[244]....
        /*89b4*/ 	.word	0xffffffff


	//   ....[245]....
        /*89b8*/ 	.word	0xffffffff


	//   ....[246]....
        /*89bc*/ 	.word	0xffffffff


	//   ....[247]....
        /*89c0*/ 	.word	0xffffffff


	//   ....[248]....
        /*89c4*/ 	.word	0xffffffff


	//   ....[249]....
        /*89c8*/ 	.word	0xffffffff


	//   ....[250]....
        /*89cc*/ 	.word	0xffffffff


	//   ....[251]....
        /*89d0*/ 	.word	0xffffffff


	//   ....[252]....
        /*89d4*/ 	.word	0xffffffff


	//   ....[253]....
        /*89d8*/ 	.word	0xffffffff


	//   ....[254]....
        /*89dc*/ 	.word	0xffffffff


	//----- nvinfo : EIATTR_COOP_GROUP_INSTR_OFFSETS
	.align		4
.L_39:
        /*89e0*/ 	.byte	0x04, 0x28
        /*89e2*/ 	.short	(.L_41 - .L_40)


	//   ....[0]....
.L_40:
        /*89e4*/ 	.word	0x00057a10


	//   ....[1]....
        /*89e8*/ 	.word	0x00057a70


	//   ....[2]....
        /*89ec*/ 	.word	0x00057ac0


	//   ....[3]....
        /*89f0*/ 	.word	0x00057b20


	//   ....[4]....
        /*89f4*/ 	.word	0x00057b60


	//   ....[5]....
        /*89f8*/ 	.word	0x00057bc0


	//   ....[6]....
        /*89fc*/ 	.word	0x00057c20


	//   ....[7]....
        /*8a00*/ 	.word	0x00057ca0


	//   ....[8]....
        /*8a04*/ 	.word	0x00057cc0


	//   ....[9]....
        /*8a08*/ 	.word	0x00057d00


	//   ....[10]....
        /*8a0c*/ 	.word	0x00057d40


	//   ....[11]....
        /*8a10*/ 	.word	0x00057da0


	//   ....[12]....
        /*8a14*/ 	.word	0x00057e00


	//   ....[13]....
        /*8a18*/ 	.word	0x00057ea0


	//   ....[14]....
        /*8a1c*/ 	.word	0x00057ec0


	//   ....[15]....
        /*8a20*/ 	.word	0x00057ee0


	//   ....[16]....
        /*8a24*/ 	.word	0x00057f40


	//   ....[17]....
        /*8a28*/ 	.word	0x00057fa0


	//   ....[18]....
        /*8a2c*/ 	.word	0x00058040


	//   ....[19]....
        /*8a30*/ 	.word	0x00058060


	//   ....[20]....
        /*8a34*/ 	.word	0x00058080


	//   ....[21]....
        /*8a38*/ 	.word	0x00058100


	//   ....[22]....
        /*8a3c*/ 	.word	0x000581c0


	//   ....[23]....
        /*8a40*/ 	.word	0x000581e0


	//   ....[24]....
        /*8a44*/ 	.word	0x00058200


	//   ....[25]....
        /*8a48*/ 	.word	0x00058260


	//   ....[26]....
        /*8a4c*/ 	.word	0x000582e0


	//   ....[27]....
        /*8a50*/ 	.word	0x00058300


	//   ....[28]....
        /*8a54*/ 	.word	0x00058340


	//   ....[29]....
        /*8a58*/ 	.word	0x000583c0


	//   ....[30]....
        /*8a5c*/ 	.word	0x00058460


	//   ....[31]....
        /*8a60*/ 	.word	0x00058480


	//   ....[32]....
        /*8a64*/ 	.word	0x000584a0


	//   ....[33]....
        /*8a68*/ 	.word	0x00058500


	//   ....[34]....
        /*8a6c*/ 	.word	0x00058540


	//   ....[35]....
        /*8a70*/ 	.word	0x000585a0


	//   ....[36]....
        /*8a74*/ 	.word	0x000585e0


	//   ....[37]....
        /*8a78*/ 	.word	0x00058640


	//   ....[38]....
        /*8a7c*/ 	.word	0x000586a0


	//   ....[39]....
        /*8a80*/ 	.word	0x00058720


	//   ....[40]....
        /*8a84*/ 	.word	0x00058740


	//   ....[41]....
        /*8a88*/ 	.word	0x00058780


	//   ....[42]....
        /*8a8c*/ 	.word	0x000587c0


	//   ....[43]....
        /*8a90*/ 	.word	0x00058820


	//   ....[44]....
        /*8a94*/ 	.word	0x00058880


	//   ....[45]....
        /*8a98*/ 	.word	0x00058920


	//   ....[46]....
        /*8a9c*/ 	.word	0x00058940


	//   ....[47]....
        /*8aa0*/ 	.word	0x00058960


	//   ....[48]....
        /*8aa4*/ 	.word	0x000589a0


	//   ....[49]....
        /*8aa8*/ 	.word	0x00058a00


	//   ....[50]....
        /*8aac*/ 	.word	0x00058a60


	//   ....[51]....
        /*8ab0*/ 	.word	0x00058ae0


	//   ....[52]....
        /*8ab4*/ 	.word	0x00058b00


	//   ....[53]....
        /*8ab8*/ 	.word	0x00058b40


	//   ....[54]....
        /*8abc*/ 	.word	0x00058b80


	//   ....[55]....
        /*8ac0*/ 	.word	0x00058be0


	//   ....[56]....
        /*8ac4*/ 	.word	0x00058c40


	//   ....[57]....
        /*8ac8*/ 	.word	0x00058cc0


	//   ....[58]....
        /*8acc*/ 	.word	0x00058d00


	//   ....[59]....
        /*8ad0*/ 	.word	0x00058d20


	//   ....[60]....
        /*8ad4*/ 	.word	0x00058d80


	//   ....[61]....
        /*8ad8*/ 	.word	0x00058dc0


	//   ....[62]....
        /*8adc*/ 	.word	0x00058e40


	//   ....[63]....
        /*8ae0*/ 	.word	0x00058e60


	//   ....[64]....
        /*8ae4*/ 	.word	0x00058ea0


	//   ....[65]....
        /*8ae8*/ 	.word	0x00058f00


	//   ....[66]....
        /*8aec*/ 	.word	0x00058f40


	//   ....[67]....
        /*8af0*/ 	.word	0x00058fa0


	//   ....[68]....
        /*8af4*/ 	.word	0x00058fe0


	//   ....[69]....
        /*8af8*/ 	.word	0x00059040


	//   ....[70]....
        /*8afc*/ 	.word	0x000590a0


	//   ....[71]....
        /*8b00*/ 	.word	0x00059120


	//   ....[72]....
        /*8b04*/ 	.word	0x00059140


	//   ....[73]....
        /*8b08*/ 	.word	0x00059180


	//   ....[74]....
        /*8b0c*/ 	.word	0x000591c0


	//   ....[75]....
        /*8b10*/ 	.word	0x00059220


	//   ....[76]....
        /*8b14*/ 	.word	0x00059280


	//   ....[77]....
        /*8b18*/ 	.word	0x00059320


	//   ....[78]....
        /*8b1c*/ 	.word	0x00059340


	//   ....[79]....
        /*8b20*/ 	.word	0x00059360


	//   ....[80]....
        /*8b24*/ 	.word	0x000593a0


	//   ....[81]....
        /*8b28*/ 	.word	0x00059400


	//   ....[82]....
        /*8b2c*/ 	.word	0x00059460


	//   ....[83]....
        /*8b30*/ 	.word	0x000594e0


	//   ....[84]....
        /*8b34*/ 	.word	0x00059500


	//   ....[85]....
        /*8b38*/ 	.word	0x00059540


	//   ....[86]....
        /*8b3c*/ 	.word	0x00059580


	//   ....[87]....
        /*8b40*/ 	.word	0x000595e0


	//   ....[88]....
        /*8b44*/ 	.word	0x00059640


	//   ....[89]....
        /*8b48*/ 	.word	0x000596c0


	//   ....[90]....
        /*8b4c*/ 	.word	0x000596e0


	//   ....[91]....
        /*8b50*/ 	.word	0x00059720


	//   ....[92]....
        /*8b54*/ 	.word	0x00059770


	//   ....[93]....
        /*8b58*/ 	.word	0x000597d0


	//   ....[94]....
        /*8b5c*/ 	.word	0x00059830


	//   ....[95]....
        /*8b60*/ 	.word	0x00059850


	//   ....[96]....
        /*8b64*/ 	.word	0x00059870


	//   ....[97]....
        /*8b68*/ 	.word	0x000598d0


	//   ....[98]....
        /*8b6c*/ 	.word	0x00059910


	//   ....[99]....
        /*8b70*/ 	.word	0x00059970


	//   ....[100]....
        /*8b74*/ 	.word	0x000599b0


	//   ....[101]....
        /*8b78*/ 	.word	0x00059a10


	//   ....[102]....
        /*8b7c*/ 	.word	0x00059a70


	//   ....[103]....
        /*8b80*/ 	.word	0x00059af0


	//   ....[104]....
        /*8b84*/ 	.word	0x00059b10


	//   ....[105]....
        /*8b88*/ 	.word	0x00059b50


	//   ....[106]....
        /*8b8c*/ 	.word	0x00059b90


	//   ....[107]....
        /*8b90*/ 	.word	0x00059bf0


	//   ....[108]....
        /*8b94*/ 	.word	0x00059c50


	//   ....[109]....
        /*8b98*/ 	.word	0x00059cf0


	//   ....[110]....
        /*8b9c*/ 	.word	0x00059d10


	//   ....[111]....
        /*8ba0*/ 	.word	0x00059d30


	//   ....[112]....
        /*8ba4*/ 	.word	0x00059d70


	//   ....[113]....
        /*8ba8*/ 	.word	0x00059dd0


	//   ....[114]....
        /*8bac*/ 	.word	0x00059e30


	//   ....[115]....
        /*8bb0*/ 	.word	0x00059eb0


	//   ....[116]....
        /*8bb4*/ 	.word	0x00059ed0


	//   ....[117]....
        /*8bb8*/ 	.word	0x00059f10


	//   ....[118]....
        /*8bbc*/ 	.word	0x00059f50


	//   ....[119]....
        /*8bc0*/ 	.word	0x00059fb0


	//   ....[120]....
        /*8bc4*/ 	.word	0x0005a010


	//   ....[121]....
        /*8bc8*/ 	.word	0x0005a090


	//   ....[122]....
        /*8bcc*/ 	.word	0x0005a0d0


	//   ....[123]....
        /*8bd0*/ 	.word	0x0005a0f0


	//   ....[124]....
        /*8bd4*/ 	.word	0x0005a150


	//   ....[125]....
        /*8bd8*/ 	.word	0x0005a190


	//   ....[126]....
        /*8bdc*/ 	.word	0x0005a210


	//   ....[127]....
        /*8be0*/ 	.word	0x0005a230


	//   ....[128]....
        /*8be4*/ 	.word	0x0005a250


	//   ....[129]....
        /*8be8*/ 	.word	0x0005a2b0


	//   ....[130]....
        /*8bec*/ 	.word	0x0005a2f0


	//   ....[131]....
        /*8bf0*/ 	.word	0x0005a350


	//   ....[132]....
        /*8bf4*/ 	.word	0x0005a3b0


	//   ....[133]....
        /*8bf8*/ 	.word	0x0005a430


	//   ....[134]....
        /*8bfc*/ 	.word	0x0005a450


	//   ....[135]....
        /*8c00*/ 	.word	0x0005a490


	//   ....[136]....
        /*8c04*/ 	.word	0x0005a4d0


	//   ....[137]....
        /*8c08*/ 	.word	0x0005a530


	//   ....[138]....
        /*8c0c*/ 	.word	0x0005a590


	//   ....[139]....
        /*8c10*/ 	.word	0x0005a610


	//   ....[140]....
        /*8c14*/ 	.word	0x0005a630


	//   ....[141]....
        /*8c18*/ 	.word	0x0005a670


	//   ....[142]....
        /*8c1c*/ 	.word	0x0005a6b0


	//   ....[143]....
        /*8c20*/ 	.word	0x0005a710


	//   ....[144]....
        /*8c24*/ 	.word	0x0005a750


	//   ....[145]....
        /*8c28*/ 	.word	0x0005a7b0


	//   ....[146]....
        /*8c2c*/ 	.word	0x0005a870


	//   ....[147]....
        /*8c30*/ 	.word	0x0005a890


	//   ....[148]....
        /*8c34*/ 	.word	0x0005a8b0


	//   ....[149]....
        /*8c38*/ 	.word	0x0005a950


	//   ....[150]....
        /*8c3c*/ 	.word	0x0005aa30


	//   ....[151]....
        /*8c40*/ 	.word	0x0005aa50


	//   ....[152]....
        /*8c44*/ 	.word	0x0005aa70


	//   ....[153]....
        /*8c48*/ 	.word	0x0005aa90


	//   ....[154]....
        /*8c4c*/ 	.word	0x0005aab0


	//   ....[155]....
        /*8c50*/ 	.word	0x0005aad0


	//   ....[156]....
        /*8c54*/ 	.word	0x0005aaf0


	//   ....[157]....
        /*8c58*/ 	.word	0x0005ab20


	//   ....[158]....
        /*8c5c*/ 	.word	0x0005ab60


	//   ....[159]....
        /*8c60*/ 	.word	0x0005ab90


	//   ....[160]....
        /*8c64*/ 	.word	0x0005ac30


	//   ....[161]....
        /*8c68*/ 	.word	0x0005ac50


	//   ....[162]....
        /*8c6c*/ 	.word	0x0005ac90


	//   ....[163]....
        /*8c70*/ 	.word	0x0005acb0


	//   ....[164]....
        /*8c74*/ 	.word	0x0005acf0


	//   ....[165]....
        /*8c78*/ 	.word	0x0005ad10


	//   ....[166]....
        /*8c7c*/ 	.word	0x0005ad70


	//   ....[167]....
        /*8c80*/ 	.word	0x0005ad90


	//   ....[168]....
        /*8c84*/ 	.word	0x0005adb0


	//   ....[169]....
        /*8c88*/ 	.word	0x0005ae50


	//   ....[170]....
        /*8c8c*/ 	.word	0x0005aeb0


	//   ....[171]....
        /*8c90*/ 	.word	0x0005aed0


	//   ....[172]....
        /*8c94*/ 	.word	0x0005aef0


	//   ....[173]....
        /*8c98*/ 	.word	0x0005af10


	//   ....[174]....
        /*8c9c*/ 	.word	0x0005af30


	//   ....[175]....
        /*8ca0*/ 	.word	0x0005af90


	//   ....[176]....
        /*8ca4*/ 	.word	0x0005b070


	//   ....[177]....
        /*8ca8*/ 	.word	0x0005b090


	//   ....[178]....
        /*8cac*/ 	.word	0x0005b0b0


	//   ....[179]....
        /*8cb0*/ 	.word	0x0005b0d0


	//   ....[180]....
        /*8cb4*/ 	.word	0x0005b0f0


	//   ....[181]....
        /*8cb8*/ 	.word	0x0005b110


	//   ....[182]....
        /*8cbc*/ 	.word	0x0005b170


	//   ....[183]....
        /*8cc0*/ 	.word	0x0005b1a0


	//   ....[184]....
        /*8cc4*/ 	.word	0x0005b250


	//   ....[185]....
        /*8cc8*/ 	.word	0x0005b270


	//   ....[186]....
        /*8ccc*/ 	.word	0x0005b2b0


	//   ....[187]....
        /*8cd0*/ 	.word	0x0005b2d0


	//   ....[188]....
        /*8cd4*/ 	.word	0x0005b330


	//   ....[189]....
        /*8cd8*/ 	.word	0x0005b350


	//   ....[190]....
        /*8cdc*/ 	.word	0x0005b370


	//   ....[191]....
        /*8ce0*/ 	.word	0x0005b390


	//   ....[192]....
        /*8ce4*/ 	.word	0x0005b3f0


	//   ....[193]....
        /*8ce8*/ 	.word	0x0005b410


	//   ....[194]....
        /*8cec*/ 	.word	0x0005b430


	//   ....[195]....
        /*8cf0*/ 	.word	0x0005b490


	//   ....[196]....
        /*8cf4*/ 	.word	0x0005b4f0


	//   ....[197]....
        /*8cf8*/ 	.word	0x0005b510


	//   ....[198]....
        /*8cfc*/ 	.word	0x0005b570


	//   ....[199]....
        /*8d00*/ 	.word	0x0005b590


	//   ....[200]....
        /*8d04*/ 	.word	0x0005b5b0


	//   ....[201]....
        /*8d08*/ 	.word	0x0005b650


	//   ....[202]....
        /*8d0c*/ 	.word	0x0005b6b0


	//   ....[203]....
        /*8d10*/ 	.word	0x0005b6d0


	//   ....[204]....
        /*8d14*/ 	.word	0x0005b6f0


	//   ....[205]....
        /*8d18*/ 	.word	0x0005b710


	//   ....[206]....
        /*8d1c*/ 	.word	0x0005b730


	//   ....[207]....
        /*8d20*/ 	.word	0x0005b790


	//   ....[208]....
        /*8d24*/ 	.word	0x0005b7f0


	//   ....[209]....
        /*8d28*/ 	.word	0x0005b810


	//   ....[210]....
        /*8d2c*/ 	.word	0x0005b870


	//   ....[211]....
        /*8d30*/ 	.word	0x0005b8a0


	//   ....[212]....
        /*8d34*/ 	.word	0x0005b910


	//   ....[213]....
        /*8d38*/ 	.word	0x0005b930


	//   ....[214]....
        /*8d3c*/ 	.word	0x0005b970


	//   ....[215]....
        /*8d40*/ 	.word	0x0005b990


	//   ....[216]....
        /*8d44*/ 	.word	0x0005ba10


	//   ....[217]....
        /*8d48*/ 	.word	0x0005ba30


	//   ....[218]....
        /*8d4c*/ 	.word	0x0005ba90


	//   ....[219]....
        /*8d50*/ 	.word	0x0005bab0


	//   ....[220]....
        /*8d54*/ 	.word	0x0005bb30


	//   ....[221]....
        /*8d58*/ 	.word	0x0005bb50


	//   ....[222]....
        /*8d5c*/ 	.word	0x0005bb70


	//   ....[223]....
        /*8d60*/ 	.word	0x0005bb90


	//   ....[224]....
        /*8d64*/ 	.word	0x0005bbd0


	//   ....[225]....
        /*8d68*/ 	.word	0x0005bca0


	//   ....[226]....
        /*8d6c*/ 	.word	0x0005bce0


	//   ....[227]....
        /*8d70*/ 	.word	0x0005bd00


	//   ....[228]....
        /*8d74*/ 	.word	0x0005bda0


	//   ....[229]....
        /*8d78*/ 	.word	0x0005bdc0


	//   ....[230]....
        /*8d7c*/ 	.word	0x0005bde0


	//   ....[231]....
        /*8d80*/ 	.word	0x0005be00


	//   ....[232]....
        /*8d84*/ 	.word	0x0005be20


	//   ....[233]....
        /*8d88*/ 	.word	0x0005be40


	//   ....[234]....
        /*8d8c*/ 	.word	0x0005be60


	//   ....[235]....
        /*8d90*/ 	.word	0x0005be80


	//   ....[236]....
        /*8d94*/ 	.word	0x0005bef0


	//   ....[237]....
        /*8d98*/ 	.word	0x0005bf10


	//   ....[238]....
        /*8d9c*/ 	.word	0x0005bf60


	//   ....[239]....
        /*8da0*/ 	.word	0x0005bfc0


	//   ....[240]....
        /*8da4*/ 	.word	0x0005c070


	//   ....[241]....
        /*8da8*/ 	.word	0x0005c090


	//   ....[242]....
        /*8dac*/ 	.word	0x0005c0b0


	//   ....[243]....
        /*8db0*/ 	.word	0x0005c0d0


	//   ....[244]....
        /*8db4*/ 	.word	0x0005c120


	//   ....[245]....
        /*8db8*/ 	.word	0x0005c140


	//   ....[246]....
        /*8dbc*/ 	.word	0x0005c190


	//   ....[247]....
        /*8dc0*/ 	.word	0x0005c1d0


	//   ....[248]....
        /*8dc4*/ 	.word	0x0005c240


	//   ....[249]....
        /*8dc8*/ 	.word	0x0005c260


	//   ....[250]....
        /*8dcc*/ 	.word	0x0005c280


	//   ....[251]....
        /*8dd0*/ 	.word	0x0005c2d0


	//   ....[252]....
        /*8dd4*/ 	.word	0x0005c3f0


	//   ....[253]....
        /*8dd8*/ 	.word	0x0005c410


	//   ....[254]....
        /*8ddc*/ 	.word	0x0005c4f0


	//----- nvinfo : EIATTR_VRC_CTA_INIT_COUNT
	.align		4
.L_41:
        /*8de0*/ 	.byte	0x02, 0x4a
	.zero		1
	.zero		1


	//----- nvinfo : EIATTR_EXIT_INSTR_OFFSETS
	.align		4
        /*8de4*/ 	.byte	0x04, 0x1c
        /*8de6*/ 	.short	(.L_43 - .L_42)


	//   ....[0]....
.L_42:
        /*8de8*/ 	.word	0x00066760


	//   ....[1]....
        /*8dec*/ 	.word	0x00066780


	//----- nvinfo : EIATTR_REQNTID
	.align		4
.L_43:
        /*8df0*/ 	.byte	0x04, 0x10
        /*8df2*/ 	.short	(.L_45 - .L_44)
.L_44:
        /*8df4*/ 	.word	0x00000020
        /*8df8*/ 	.word	0x00000001
        /*8dfc*/ 	.word	0x00000001


	//----- nvinfo : EIATTR_CBANK_PARAM_SIZE
	.align		4
.L_45:
        /*8e00*/ 	.byte	0x03, 0x19
        /*8e02*/ 	.short	0x0050


	//----- nvinfo : EIATTR_PARAM_CBANK
	.align		4
        /*8e04*/ 	.byte	0x04, 0x0a
        /*8e06*/ 	.short	(.L_47 - .L_46)
	.align		4
.L_46:
        /*8e08*/ 	.word	index@(.nv.constant0.matmul_kernel)
        /*8e0c*/ 	.short	0x0380
        /*8e0e*/ 	.short	0x0050


	//----- nvinfo : EIATTR_SW_WAR
	.align		4
.L_47:
        /*8e10*/ 	.byte	0x04, 0x36
        /*8e12*/ 	.short	(.L_49 - .L_48)
.L_48:
        /*8e14*/ 	.word	0x00000008
.L_49:


//--------------------- .nv.compat                --------------------------
	.section	.nv.compat,"",@"SHT_CUDA_COMPAT_INFO"
	.align	4
        /*0000*/ 	.byte	0x02, 0x02, 0x01, 0x00, 0x02, 0x05, 0x05, 0x00, 0x02, 0x03, 0x00, 0x00, 0x02, 0x06, 0x01, 0x00


//--------------------- .nv.callgraph             --------------------------
	.section	.nv.callgraph,"",@"SHT_CUDA_CALLGRAPH"
	.align	4
	.sectionentsize	8
	.align		4
        /*0000*/ 	.word	0x00000000
	.align		4
        /*0004*/ 	.word	0xffffffff
	.align		4
        /*0008*/ 	.word	0x00000000
	.align		4
        /*000c*/ 	.word	0xfffffffe
	.align		4
        /*0010*/ 	.word	0x00000000
	.align		4
        /*0014*/ 	.word	0xfffffffd
	.align		4
        /*0018*/ 	.word	0x00000000
	.align		4
        /*001c*/ 	.word	0xfffffffc


//--------------------- .text.matmul_kernel       --------------------------
	.section	.text.matmul_kernel,"ax",@progbits
	.align	128
        .global         matmul_kernel
        .type           matmul_kernel,@function
        .size           matmul_kernel,(.L_x_3 - matmul_kernel)
        .other          matmul_kernel,@"STO_CUDA_ENTRY STV_DEFAULT"
matmul_kernel:
.text.matmul_kernel:
[----:B------:R-:W1:Y:S08]  /*0000*/  LDC R1, c[0x0][0x37c] ;  /* 0x0000df00ff017b82 */ /* 0x000e700000000800 */
[----:B------:R-:W2:Y:S01]  /*0010*/  LDC.64 R2, c[0x0][0x398] ;  /* 0x0000e600ff027b82 */ /* 0x000ea20000000a00 */
[----:B------:R-:W3:Y:S01]  /*0020*/  S2R R7, SR_CTAID.X ;  /* 0x0000000000077919 */ /* 0x000ee20000002500 */
[----:B------:R-:W4:Y:S01]  /*0030*/  LDCU UR7, c[0x0][0x3a0] ;  /* 0x00007400ff0777ac */ /* 0x000f220008000800 */
[----:B-1----:R-:W-:Y:S01]  /*0040*/  VIADD R1, R1, 0xffffd168 ;  /* 0xffffd16801017836 */ /* 0x002fe20000000000 */
[----:B------:R-:W1:Y:S01]  /*0050*/  S2R R75, SR_TID.X ;  /* 0x00000000004b7919 */ /* 0x000e620000002100 */
[----:B------:R-:W1:Y:S03]  /*0060*/  LDCU UR5, c[0x0][0x3a0] ;  /* 0x00007400ff0577ac */ /* 0x000e660008000800 */
[----:B------:R-:W1:Y:S01]  /*0070*/  LDC.64 R246, c[0x0][0x3a8] ;  /* 0x0000ea00fff67b82 */ /* 0x000e620000000a00 */
[----:B------:R-:W1:Y:S01]  /*0080*/  LDCU UR71, c[0x0][0x3a4] ;  /* 0x00007480ff4777ac */ /* 0x000e620008000800 */
[----:B------:R-:W1:Y:S06]  /*0090*/  LDCU.128 UR8, c[0x0][0x380] ;  /* 0x00007000ff0877ac */ /* 0x000e6c0008000c00 */
[----:B------:R-:W3:Y:S01]  /*00a0*/  LDC R121, c[0x0][0x3a0] ;  /* 0x0000e800ff797b82 */ /* 0x000ee20000000800 */
[----:B------:R-:W1:Y:S01]  /*00b0*/  LDCU UR6, c[0x0][0x3b0] ;  /* 0x00007600ff0677ac */ /* 0x000e620008000800 */
[----:B----4-:R-:W-:Y:S01]  /*00c0*/  UIADD3 UR7, UPT, UPT, UR7, 0x3f, URZ ;  /* 0x0000003f07077890 */ /* 0x010fe2000fffe0ff */
[----:B--2---:R-:W-:Y:S01]  /*00d0*/  VIADD R0, R3, 0x3f ;  /* 0x0000003f03007836 */ /* 0x004fe20000000000 */
[----:B------:R-:W2:Y:S04]  /*00e0*/  LDCU UR28, c[0x0][0x3b0] ;  /* 0x00007600ff1c77ac */ /* 0x000ea80008000800 */
[----:B------:R-:W4:Y:S01]  /*00f0*/  LDC R123, c[0x0][0x3a0] ;  /* 0x0000e800ff7b7b82 */ /* 0x000f220000000800 */
[----:B------:R-:W-:Y:S01]  /*0100*/  SHF.R.S32.HI R5, RZ, 0x1f, R0 ;  /* 0x0000001fff057819 */ /* 0x000fe20000011400 */
[----:B------:R-:W-:Y:S01]  /*0110*/  UISETP.GT.AND UP0, UPT, UR7, 0x3f, UPT ;  /* 0x0000003f0700788c */ /* 0x000fe2000bf04270 */
[----:B------:R-:W1:Y:S02]  /*0120*/  LDCU UR62, c[0x0][0x3b0] ;  /* 0x00007600ff3e77ac */ /* 0x000e640008000800 */
[----:B------:R-:W-:Y:S01]  /*0130*/  LEA.HI R5, R5, R0, RZ, 0x6 ;  /* 0x0000000005057211 */ /* 0x000fe200078f30ff */
[C---:B-1----:R-:W-:Y:S01]  /*0140*/  IMAD R118, R246.reuse, 0x3d, RZ ;  /* 0x0000003df6767824 */ /* 0x042fe200078e02ff */
[----:B---3--:R-:W-:Y:S01]  /*0150*/  IABS R10, R7 ;  /* 0x00000007000a7213 */ /* 0x008fe20000000000 */
[----:B------:R-:W-:Y:S01]  /*0160*/  USEL UR4, URZ, 0x4, !UP0 ;  /* 0x00000004ff047887 */ /* 0x000fe2000c000000 */
[----:B------:R-:W-:Y:S01]  /*0170*/  SHF.R.S32.HI R5, RZ, 0x6, R5 ;  /* 0x00000006ff057819 */ /* 0x000fe20000011405 */
[----:B------:R-:W1:Y:S01]  /*0180*/  LDCU UR54, c[0x0][0x3b0] ;  /* 0x00007600ff3677ac */ /* 0x000e620008000800 */
[----:B------:R-:W-:Y:S01]  /*0190*/  LOP3.LUT R191, R75, 0x1f, RZ, 0xc0, !PT ;  /* 0x0000001f4bbf7812 */ /* 0x000fe200078ec0ff */
[C---:B------:R-:W-:Y:S01]  /*01a0*/  IMAD.SHL.U32 R120, R246.reuse, 0x2, RZ ;  /* 0x00000002f6787824 */ /* 0x040fe200078e00ff */
[----:B------:R-:W-:Y:S01]  /*01b0*/  SHF.L.U32 R6, R5, 0x3, RZ ;  /* 0x0000000305067819 */ /* 0x000fe200000006ff */
[----:B------:R-:W-:Y:S01]  /*01c0*/  IMAD.U32 R98, RZ, RZ, UR4 ;  /* 0x00000004ff627e24 */ /* 0x000fe2000f8e00ff */
[C---:B------:R-:W-:Y:S01]  /*01d0*/  LOP3.LUT R187, R191.reuse, 0x20, RZ, 0xfc, !PT ;  /* 0x00000020bfbb7812 */ /* 0x040fe200078efcff */
[C---:B------:R-:W-:Y:S01]  /*01e0*/  IMAD R247, R191.reuse, R247, RZ ;  /* 0x000000f7bff77224 */ /* 0x040fe200078e02ff */
[-C--:B------:R-:W-:Y:S01]  /*01f0*/  IABS R9, R6.reuse ;  /* 0x0000000600097213 */ /* 0x080fe20000000000 */
[----:B------:R-:W3:Y:S01]  /*0200*/  LDCU UR46, c[0x0][0x3b0] ;  /* 0x00007600ff2e77ac */ /* 0x000ee20008000800 */
[----:B------:R-:W-:Y:S01]  /*0210*/  IABS R12, R6 ;  /* 0x00000006000c7213 */ /* 0x000fe20000000000 */
[----:B------:R-:W-:Y:S01]  /*0220*/  IMAD.SHL.U32 R249, R191, 0x4, RZ ;  /* 0x00000004bff97824 */ /* 0x000fe200078e00ff */
[----:B------:R-:W1:Y:S01]  /*0230*/  I2F.RP R0, R9 ;  /* 0x0000000900007306 */ /* 0x000e620000209400 */
[----:B------:R-:W2:Y:S01]  /*0240*/  LDCU UR4, c[0x0][0x3a0] ;  /* 0x00007400ff0477ac */ /* 0x000ea20008000800 */
[----:B------:R-:W-:Y:S01]  /*0250*/  VIADD R121, R121, 0xffffffe9 ;  /* 0xffffffe979797836 */ /* 0x000fe20000000000 */
[----:B------:R-:W2:Y:S01]  /*0260*/  LDC R122, c[0x0][0x3a0] ;  /* 0x0000e800ff7a7b82 */ /* 0x000ea20000000800 */
[C---:B------:R-:W-:Y:S01]  /*0270*/  IMAD R134, R246.reuse, 0x32, RZ ;  /* 0x00000032f6867824 */ /* 0x040fe200078e02ff */
[----:B------:R-:W2:Y:S01]  /*0280*/  LDCU UR38, c[0x0][0x3b0] ;  /* 0x00007600ff2677ac */ /* 0x000ea20008000800 */
[C---:B------:R-:W-:Y:S01]  /*0290*/  IMAD R150, R246.reuse, 0x36, RZ ;  /* 0x00000036f6967824 */ /* 0x040fe200078e02ff */
[----:B------:R-:W-:Y:S01]  /*02a0*/  LOP3.LUT R248, R249, 0x60, RZ, 0x3c, !PT ;  /* 0x00000060f9f87812 */ /* 0x000fe200078e3cff */
[C---:B------:R-:W-:Y:S01]  /*02b0*/  IMAD R166, R246.reuse, 0x3a, RZ ;  /* 0x0000003af6a67824 */ /* 0x040fe200078e02ff */
[----:B------:R-:W2:Y:S01]  /*02c0*/  LDCU UR31, c[0x0][0x3b0] ;  /* 0x00007600ff1f77ac */ /* 0x000ea20008000800 */
[C---:B------:R-:W-:Y:S01]  /*02d0*/  IMAD R182, R246.reuse, 0x3e, RZ ;  /* 0x0000003ef6b67824 */ /* 0x040fe200078e02ff */
[----:B------:R-:W3:Y:S01]  /*02e0*/  LDC R125, c[0x0][0x3a0] ;  /* 0x0000e800ff7d7b82 */ /* 0x000ee20000000800 */
[C---:B------:R-:W-:Y:S01]  /*02f0*/  IMAD R185, R246.reuse, 0x7, RZ ;  /* 0x00000007f6b97824 */ /* 0x040fe200078e02ff */
[----:B------:R-:W2:Y:S01]  /*0300*/  LDCU UR30, c[0x0][0x3b0] ;  /* 0x00007600ff1e77ac */ /* 0x000ea20008000800 */
[C---:B------:R-:W-:Y:S01]  /*0310*/  IMAD R198, R246.reuse, 0x33, RZ ;  /* 0x00000033f6c67824 */ /* 0x040fe200078e02ff */
[----:B-1----:R-:W1:Y:S01]  /*0320*/  MUFU.RCP R0, R0 ;  /* 0x0000000000007308 */ /* 0x002e620000001000 */
[C---:B------:R-:W-:Y:S01]  /*0330*/  IMAD R242, R246.reuse, 0x37, RZ ;  /* 0x00000037f6f27824 */ /* 0x040fe200078e02ff */
[----:B------:R-:W1:Y:S01]  /*0340*/  LDCU UR29, c[0x0][0x3b0] ;  /* 0x00007600ff1d77ac */ /* 0x000e620008000800 */
[----:B------:R-:W-:Y:S01]  /*0350*/  IMAD R244, R246, 0x3b, RZ ;  /* 0x0000003bf6f47824 */ /* 0x000fe200078e02ff */
[----:B------:R-:W3:Y:S01]  /*0360*/  LDC R124, c[0x0][0x3a0] ;  /* 0x0000e800ff7c7b82 */ /* 0x000ee20000000800 */
[----:B------:R-:W1:Y:S01]  /*0370*/  LDCU UR22, c[0x0][0x3b0] ;  /* 0x00007600ff1677ac */ /* 0x000e620008000800 */
[----:B------:R-:W1:Y:S01]  /*0380*/  LDCU UR66, c[0x0][0x3b0] ;  /* 0x00007600ff4277ac */ /* 0x000e620008000800 */
[----:B--2---:R-:W-:-:S05]  /*0390*/  VIADD R122, R122, 0xffffffe5 ;  /* 0xffffffe57a7a7836 */ /* 0x004fca0000000000 */
[----:B------:R-:W2:Y:S01]  /*03a0*/  LDC R136, c[0x0][0x3a0] ;  /* 0x0000e800ff887b82 */ /* 0x000ea20000000800 */
[----:B------:R-:W2:Y:S01]  /*03b0*/  LDCU UR47, c[0x0][0x3b0] ;  /* 0x00007600ff2f77ac */ /* 0x000ea20008000800 */
[----:B-1----:R-:W-:Y:S01]  /*03c0*/  VIADD R4, R0, 0xffffffe ;  /* 0x0ffffffe00047836 */ /* 0x002fe20000000000 */
[----:B------:R-:W1:Y:S01]  /*03d0*/  LDCU UR26, c[0x0][0x3b0] ;  /* 0x00007600ff1a77ac */ /* 0x000e620008000800 */
[----:B------:R-:W-:Y:S02]  /*03e0*/  IMAD.MOV R0, RZ, RZ, -R12 ;  /* 0x000000ffff007224 */ /* 0x000fe400078e0a0c */
[----:B------:R3:W1:Y:S01]  /*03f0*/  F2I.FTZ.U32.TRUNC.NTZ R5, R4 ;  /* 0x0000000400057305 */ /* 0x000662000021f000 */
[----:B------:R-:W2:Y:S01]  /*0400*/  LDCU UR14, c[0x0][0x3b0] ;  /* 0x00007600ff0e77ac */ /* 0x000ea20008000800 */
[----:B------:R-:W4:Y:S01]  /*0410*/  LDC R152, c[0x0][0x3a0] ;  /* 0x0000e800ff987b82 */ /* 0x000f220000000800 */
[----:B------:R-:W2:Y:S01]  /*0420*/  LDCU UR69, c[0x0][0x3b0] ;  /* 0x00007600ff4577ac */ /* 0x000ea20008000800 */
[----:B---3--:R-:W-:Y:S01]  /*0430*/  IMAD.MOV.U32 R4, RZ, RZ, RZ ;  /* 0x000000ffff047224 */ /* 0x008fe200078e00ff */
[----:B------:R-:W3:Y:S05]  /*0440*/  LDCU UR61, c[0x0][0x3b0] ;  /* 0x00007600ff3d77ac */ /* 0x000eea0008000800 */
[----:B------:R-:W3:Y:S01]  /*0450*/  LDC R168, c[0x0][0x3a0] ;  /* 0x0000e800ffa87b82 */ /* 0x000ee20000000800 */
[----:B------:R-:W2:Y:S01]  /*0460*/  LDCU UR53, c[0x0][0x3b0] ;  /* 0x00007600ff3577ac */ /* 0x000ea20008000800 */
[--C-:B-1----:R-:W-:Y:S01]  /*0470*/  IMAD.MOV R8, RZ, RZ, -R5.reuse ;  /* 0x000000ffff087224 */ /* 0x102fe200078e0a05 */
[----:B--2---:R-:W-:Y:S01]  /*0480*/  IADD3 R136, PT, PT, R136, -0x8, RZ ;  /* 0xfffffff888887810 */ /* 0x004fe20007ffe0ff */
[----:B------:R-:W1:Y:S02]  /*0490*/  LDCU UR45, c[0x0][0x3b0] ;  /* 0x00007600ff2d77ac */ /* 0x000e640008000800 */
[----:B------:R-:W-:Y:S01]  /*04a0*/  IMAD R11, R8, R9, RZ ;  /* 0x00000009080b7224 */ /* 0x000fe200078e02ff */
[----:B------:R-:W-:Y:S01]  /*04b0*/  MOV R8, R10 ;  /* 0x0000000a00087202 */ /* 0x000fe20000000f00 */
[----:B------:R-:W2:Y:S01]  /*04c0*/  LDC R184, c[0x0][0x3a0] ;  /* 0x0000e800ffb87b82 */ /* 0x000ea20000000800 */
[----:B------:R-:W-:Y:S01]  /*04d0*/  IABS R10, R3 ;  /* 0x00000003000a7213 */ /* 0x000fe20000000000 */
[----:B------:R-:W-:Y:S01]  /*04e0*/  IMAD.HI.U32 R5, R5, R11, R4 ;  /* 0x0000000b05057227 */ /* 0x000fe200078e0004 */
[----:B------:R-:W1:Y:S03]  /*04f0*/  LDCU UR37, c[0x0][0x3b0] ;  /* 0x00007600ff2577ac */ /* 0x000e660008000800 */
[----:B----4-:R-:W-:Y:S01]  /*0500*/  VIADD R152, R152, 0xfffffff4 ;  /* 0xfffffff498987836 */ /* 0x010fe20000000000 */
[----:B------:R-:W4:Y:S01]  /*0510*/  LDCU UR67, c[0x0][0x3b0] ;  /* 0x00007600ff4377ac */ /* 0x000f220008000800 */
[----:B------:R-:W-:Y:S01]  /*0520*/  IMAD.HI.U32 R5, R5, R8, RZ ;  /* 0x0000000805057227 */ /* 0x000fe200078e00ff */
[----:B------:R-:W1:Y:S01]  /*0530*/  LDC R188, c[0x0][0x3a0] ;  /* 0x0000e800ffbc7b82 */ /* 0x000e620000000800 */
[----:B------:R-:W1:Y:S02]  /*0540*/  LDCU UR50, c[0x0][0x3b0] ;  /* 0x00007600ff3277ac */ /* 0x000e640008000800 */
[----:B------:R-:W-:-:S02]  /*0550*/  IMAD R0, R5, R0, R8 ;  /* 0x0000000005007224 */ /* 0x000fc400078e0208 */
[----:B---3--:R-:W-:Y:S01]  /*0560*/  VIADD R168, R168, 0xfffffff0 ;  /* 0xfffffff0a8a87836 */ /* 0x008fe20000000000 */
[----:B------:R-:W3:Y:S02]  /*0570*/  LDCU UR32, c[0x0][0x3b0] ;  /* 0x00007600ff2077ac */ /* 0x000ee40008000800 */
[----:B------:R-:W-:Y:S01]  /*0580*/  ISETP.GT.U32.AND P1, PT, R9, R0, PT ;  /* 0x000000000900720c */ /* 0x000fe20003f24070 */
[----:B------:R-:W1:Y:S01]  /*0590*/  LDC R186, c[0x0][0x3a0] ;  /* 0x0000e800ffba7b82 */ /* 0x000e620000000800 */
[----:B------:R-:W1:Y:S01]  /*05a0*/  LDCU UR33, c[0x0][0x3b0] ;  /* 0x00007600ff2177ac */ /* 0x000e620008000800 */
[----:B------:R-:W1:Y:S01]  /*05b0*/  LDCU UR21, c[0x0][0x3b0] ;  /* 0x00007600ff1577ac */ /* 0x000e620008000800 */
[----:B--2---:R-:W-:-:S05]  /*05c0*/  IADD3 R184, PT, PT, R184, -0x14, RZ ;  /* 0xffffffecb8b87810 */ /* 0x004fca0007ffe0ff */
[----:B------:R-:W2:Y:S01]  /*05d0*/  LDC R190, c[0x0][0x3a0] ;  /* 0x0000e800ffbe7b82 */ /* 0x000ea20000000800 */
[----:B------:R-:W2:Y:S03]  /*05e0*/  LDCU UR13, c[0x0][0x3b0] ;  /* 0x00007600ff0d77ac */ /* 0x000ea60008000800 */
[-C--:B------:R-:W-:Y:S01]  /*05f0*/  @!P1 IADD3 R0, PT, PT, R0, -R9.reuse, RZ ;  /* 0x8000000900009210 */ /* 0x080fe20007ffe0ff */
[----:B------:R-:W-:Y:S01]  /*0600*/  @!P1 VIADD R5, R5, 0x1 ;  /* 0x0000000105059836 */ /* 0x000fe20000000000 */
[----:B------:R-:W-:Y:S01]  /*0610*/  ISETP.NE.AND P1, PT, R6, RZ, PT ;  /* 0x000000ff0600720c */ /* 0x000fe20003f25270 */
[----:B------:R-:W2:Y:S01]  /*0620*/  LDCU UR68, c[0x0][0x3b0] ;  /* 0x00007600ff4477ac */ /* 0x000ea20008000800 */
[----:B------:R-:W-:Y:S01]  /*0630*/  ISETP.GE.U32.AND P0, PT, R0, R9, PT ;  /* 0x000000090000720c */ /* 0x000fe20003f06070 */
[----:B------:R-:W2:Y:S01]  /*0640*/  LDC R189, c[0x0][0x3a0] ;  /* 0x0000e800ffbd7b82 */ /* 0x000ea20000000800 */
[-C--:B------:R-:W-:Y:S01]  /*0650*/  LOP3.LUT R0, R7, R6.reuse, RZ, 0x3c, !PT ;  /* 0x0000000607007212 */ /* 0x080fe200078e3cff */
[----:B------:R-:W2:Y:S03]  /*0660*/  LDCU UR60, c[0x0][0x3b0] ;  /* 0x00007600ff3c77ac */ /* 0x000ea60008000800 */
[----:B------:R-:W-:Y:S01]  /*0670*/  ISETP.GE.AND P2, PT, R0, RZ, PT ;  /* 0x000000ff0000720c */ /* 0x000fe20003f46270 */
[----:B------:R-:W-:Y:S01]  /*0680*/  VIADD R0, R2, 0xff ;  /* 0x000000ff02007836 */ /* 0x000fe20000000000 */
[----:B------:R-:W2:Y:S01]  /*0690*/  LDCU UR52, c[0x0][0x3b0] ;  /* 0x00007600ff3477ac */ /* 0x000ea20008000800 */
[----:B-1----:R-:W-:Y:S01]  /*06a0*/  VIADD R186, R186, 0xffffffe8 ;  /* 0xffffffe8baba7836 */ /* 0x002fe20000000000 */
[----:B------:R-:W1:Y:S01]  /*06b0*/  LDC R250, c[0x0][0x3a0] ;  /* 0x0000e800fffa7b82 */ /* 0x000e620000000800 */
[----:B------:R-:W1:Y:S02]  /*06c0*/  LDCU UR44, c[0x0][0x3b0] ;  /* 0x00007600ff2c77ac */ /* 0x000e640008000800 */
[----:B------:R-:W-:Y:S01]  /*06d0*/  @P0 VIADD R5, R5, 0x1 ;  /* 0x0000000105050836 */ /* 0x000fe20000000000 */
[----:B------:R-:W1:Y:S04]  /*06e0*/  LDCU UR36, c[0x0][0x3b0] ;  /* 0x00007600ff2477ac */ /* 0x000e680008000800 */
[----:B------:R-:W-:Y:S01]  /*06f0*/  MOV R4, R5 ;  /* 0x0000000500047202 */ /* 0x000fe20000000f00 */
[----:B------:R-:W2:Y:S01]  /*0700*/  LDC R252, c[0x0][0x3a0] ;  /* 0x0000e800fffc7b82 */ /* 0x000ea20000000800 */
[----:B------:R-:W-:Y:S01]  /*0710*/  SHF.R.S32.HI R5, RZ, 0x1f, R0 ;  /* 0x0000001fff057819 */ /* 0x000fe20000011400 */
[----:B------:R-:W1:Y:S02]  /*0720*/  LDCU UR65, c[0x0][0x3b0] ;  /* 0x00007600ff4177ac */ /* 0x000e640008000800 */
[----:B------:R-:W-:Y:S01]  /*0730*/  @!P2 IMAD.MOV R4, RZ, RZ, -R4 ;  /* 0x000000ffff04a224 */ /* 0x000fe200078e0a04 */
[----:B------:R-:W-:Y:S01]  /*0740*/  @!P1 LOP3.LUT R4, RZ, R6, RZ, 0x33, !PT ;  /* 0x00000006ff049212 */ /* 0x000fe200078e33ff */
[----:B------:R-:W1:Y:S01]  /*0750*/  LDCU UR55, c[0x0][0x3b0] ;  /* 0x00007600ff3777ac */ /* 0x000e620008000800 */
[----:B------:R-:W-:-:S02]  /*0760*/  LEA.HI R5, R5, R0, RZ, 0x8 ;  /* 0x0000000005057211 */ /* 0x000fc400078f40ff */
[----:B------:R-:W-:Y:S01]  /*0770*/  SHF.L.U32 R12, R4, 0x3, RZ ;  /* 0x00000003040c7819 */ /* 0x000fe200000006ff */
[----:B------:R-:W-:Y:S01]  /*0780*/  IMAD.MOV R4, RZ, RZ, -R4 ;  /* 0x000000ffff047224 */ /* 0x000fe200078e0a04 */
[----:B------:R-:W1:Y:S02]  /*0790*/  LDCU UR39, c[0x0][0x3b0] ;  /* 0x00007600ff2777ac */ /* 0x000e640008000800 */
[----:B------:R-:W-:Y:S01]  /*07a0*/  LEA.HI.SX32 R5, R5, -R12, 0x18 ;  /* 0x8000000c05057211 */ /* 0x000fe200078fc2ff */
[----:B------:R-:W-:Y:S01]  /*07b0*/  IMAD R11, R6, R4, R7 ;  /* 0x00000004060b7224 */ /* 0x000fe200078e0207 */
[----:B------:R-:W1:Y:S01]  /*07c0*/  LDCU UR25, c[0x0][0x3b0] ;  /* 0x00007600ff1977ac */ /* 0x000e620008000800 */
[----:B------:R-:W-:Y:S01]  /*07d0*/  IMAD.MOV.U32 R4, RZ, RZ, RZ ;  /* 0x000000ffff047224 */ /* 0x000fe200078e00ff */
[----:B------:R-:W-:Y:S02]  /*07e0*/  VIMNMX R14, PT, PT, R5, 0x8, PT ;  /* 0x00000008050e7848 */ /* 0x000fe40003fe0100 */
[----:B------:R-:W-:Y:S01]  /*07f0*/  IABS R6, R11 ;  /* 0x0000000b00067213 */ /* 0x000fe20000000000 */
[----:B------:R-:W1:Y:S01]  /*0800*/  LDCU UR20, c[0x0][0x3b0] ;  /* 0x00007600ff1477ac */ /* 0x000e620008000800 */
[----:B------:R-:W-:-:S02]  /*0810*/  IABS R9, R14 ;  /* 0x0000000e00097213 */ /* 0x000fc40000000000 */
[----:B-1----:R-:W-:Y:S01]  /*0820*/  IADD3 R250, PT, PT, R250, -0x49, RZ ;  /* 0xffffffb7fafa7810 */ /* 0x002fe20007ffe0ff */
[----:B------:R-:W1:Y:S01]  /*0830*/  LDCU UR12, c[0x0][0x3b0] ;  /* 0x00007600ff0c77ac */ /* 0x000e620008000800 */
[----:B------:R-:W3:Y:S01]  /*0840*/  I2F.RP R0, R9 ;  /* 0x0000000900007306 */ /* 0x000ee20000209400 */
[----:B--2---:R-:W-:Y:S01]  /*0850*/  VIADD R252, R252, 0xffffffbb ;  /* 0xffffffbbfcfc7836 */ /* 0x004fe20000000000 */
[----:B------:R-:W2:Y:S01]  /*0860*/  LDCU UR59, c[0x0][0x3b0] ;  /* 0x00007600ff3b77ac */ /* 0x000ea20008000800 */
[----:B------:R-:W1:Y:S01]  /*0870*/  LDCU UR51, c[0x0][0x3b0] ;  /* 0x00007600ff3377ac */ /* 0x000e620008000800 */
[----:B------:R-:W1:Y:S04]  /*0880*/  LDCU UR43, c[0x0][0x3b0] ;  /* 0x00007600ff2b77ac */ /* 0x000e680008000800 */
[----:B---3--:R-:W3:Y:S01]  /*0890*/  MUFU.RCP R0, R0 ;  /* 0x0000000000007308 */ /* 0x008ee20000001000 */
[----:B------:R-:W1:Y:S01]  /*08a0*/  LDCU UR35, c[0x0][0x3b0] ;  /* 0x00007600ff2377ac */ /* 0x000e620008000800 */
[----:B------:R-:W1:Y:S01]  /*08b0*/  LDCU UR40, c[0x0][0x3b0] ;  /* 0x00007600ff2877ac */ /* 0x000e620008000800 */
[----:B------:R-:W1:Y:S01]  /*08c0*/  LDCU UR27, c[0x0][0x3b0] ;  /* 0x00007600ff1b77ac */ /* 0x000e620008000800 */
[----:B------:R-:W1:Y:S01]  /*08d0*/  LDCU UR19, c[0x0][0x3b0] ;  /* 0x00007600ff1377ac */ /* 0x000e620008000800 */
[----:B---3--:R-:W-:Y:S01]  /*08e0*/  VIADD R5, R0, 0xffffffe ;  /* 0x0ffffffe00057836 */ /* 0x008fe20000000000 */
[----:B------:R-:W-:Y:S01]  /*08f0*/  IABS R0, R2 ;  /* 0x0000000200007213 */ /* 0x000fe20000000000 */
[----:B------:R-:W3:Y:S04]  /*0900*/  LDCU UR41, c[0x0][0x3b0] ;  /* 0x00007600ff2977ac */ /* 0x000ee80008000800 */
[----:B------:R-:W1:Y:S01]  /*0910*/  F2I.FTZ.U32.TRUNC.NTZ R5, R5 ;  /* 0x0000000500057305 */ /* 0x000e62000021f000 */
[----:B------:R-:W2:Y:S01]  /*0920*/  LDCU UR70, c[0x0][0x3b0] ;  /* 0x00007600ff4677ac */ /* 0x000ea20008000800 */
[----:B------:R-:W2:Y:S01]  /*0930*/  LDCU UR58, c[0x0][0x3b0] ;  /* 0x00007600ff3a77ac */ /* 0x000ea20008000800 */
[----:B------:R-:W2:Y:S01]  /*0940*/  LDCU UR42, c[0x0][0x3b0] ;  /* 0x00007600ff2a77ac */ /* 0x000ea20008000800 */
[----:B------:R-:W2:Y:S01]  /*0950*/  LDCU UR34, c[0x0][0x3b0] ;  /* 0x00007600ff2277ac */ /* 0x000ea20008000800 */
[----:B-1----:R-:W-:Y:S01]  /*0960*/  IADD3 R8, PT, PT, RZ, -R5, RZ ;  /* 0x80000005ff087210 */ /* 0x002fe20007ffe0ff */
[----:B------:R-:W1:Y:S04]  /*0970*/  LDCU UR48, c[0x0][0x3b0] ;  /* 0x00007600ff3077ac */ /* 0x000e680008000800 */
[----:B------:R-:W-:Y:S01]  /*0980*/  IMAD R7, R8, R9, RZ ;  /* 0x0000000908077224 */ /* 0x000fe200078e02ff */
[----:B------:R-:W-:Y:S01]  /*0990*/  IABS R8, R14 ;  /* 0x0000000e00087213 */ /* 0x000fe20000000000 */
[----:B------:R-:W1:Y:S02]  /*09a0*/  LDCU UR49, c[0x0][0x3b0] ;  /* 0x00007600ff3177ac */ /* 0x000e640008000800 */
[----:B------:R-:W-:Y:S01]  /*09b0*/  IMAD.HI.U32 R4, R5, R7, R4 ;  /* 0x0000000705047227 */ /* 0x000fe200078e0004 */
[----:B------:R-:W-:Y:S01]  /*09c0*/  MOV R7, R6 ;  /* 0x0000000600077202 */ /* 0x000fe20000000f00 */
[----:B------:R-:W1:Y:S02]  /*09d0*/  LDCU UR18, c[0x0][0x3b0] ;  /* 0x00007600ff1277ac */ /* 0x000e640008000800 */
[----:B------:R-:W-:-:S02]  /*09e0*/  IMAD.MOV R6, RZ, RZ, -R8 ;  /* 0x000000ffff067224 */ /* 0x000fc400078e0a08 */
[----:B------:R-:W-:Y:S01]  /*09f0*/  IMAD.HI.U32 R4, R4, R7, RZ ;  /* 0x0000000704047227 */ /* 0x000fe200078e00ff */
[----:B------:R-:W1:Y:S03]  /*0a00*/  LDCU UR72, c[0x0][0x3b0] ;  /* 0x00007600ff4877ac */ /* 0x000e660008000800 */
[----:B------:R-:W-:Y:S01]  /*0a10*/  IMAD.MOV.U32 R5, RZ, RZ, R10 ;  /* 0x000000ffff057224 */ /* 0x000fe200078e000a */
[----:B------:R-:W1:Y:S01]  /*0a20*/  LDCU UR57, c[0x0][0x3b0] ;  /* 0x00007600ff3977ac */ /* 0x000e620008000800 */
[----:B------:R-:W-:Y:S02]  /*0a30*/  IMAD R6, R4, R6, R7 ;  /* 0x0000000604067224 */ /* 0x000fe400078e0207 */
[----:B------:R-:W1:Y:S01]  /*0a40*/  I2F.RP R8, R5 ;  /* 0x0000000500087306 */ /* 0x000e620000209400 */
[----:B------:R-:W2:Y:S02]  /*0a50*/  LDCU UR56, c[0x0][0x3b0] ;  /* 0x00007600ff3877ac */ /* 0x000ea40008000800 */
[----:B------:R-:W-:Y:S01]  /*0a60*/  ISETP.GT.U32.AND P1, PT, R9, R6, PT ;  /* 0x000000060900720c */ /* 0x000fe20003f24070 */
[----:B------:R-:W2:Y:S04]  /*0a70*/  LDCU UR17, c[0x0][0x3b0] ;  /* 0x00007600ff1177ac */ /* 0x000ea80008000800 */
[----:B------:R-:W2:Y:S01]  /*0a80*/  I2F.RP R7, R0 ;  /* 0x0000000000077306 */ /* 0x000ea20000209400 */
[----:B------:R-:W3:Y:S01]  /*0a90*/  LDCU UR73, c[0x0][0x3b0] ;  /* 0x00007600ff4977ac */ /* 0x000ee20008000800 */
[----:B------:R-:W3:Y:S06]  /*0aa0*/  LDCU UR64, c[0x0][0x3b0] ;  /* 0x00007600ff4077ac */ /* 0x000eec0008000800 */
[----:B-1----:R-:W1:Y:S01]  /*0ab0*/  MUFU.RCP R8, R8 ;  /* 0x0000000800087308 */ /* 0x002e620000001000 */
[----:B------:R-:W-:Y:S01]  /*0ac0*/  @!P1 IMAD.IADD R6, R6, 0x1, -R9 ;  /* 0x0000000106069824 */ /* 0x000fe200078e0a09 */
[----:B------:R-:W3:Y:S01]  /*0ad0*/  LDCU UR24, c[0x0][0x3b0] ;  /* 0x00007600ff1877ac */ /* 0x000ee20008000800 */
[----:B------:R-:W-:Y:S01]  /*0ae0*/  @!P1 VIADD R4, R4, 0x1 ;  /* 0x0000000104049836 */ /* 0x000fe20000000000 */
[----:B------:R-:W-:-:S02]  /*0af0*/  ISETP.NE.AND P1, PT, R14, RZ, PT ;  /* 0x000000ff0e00720c */ /* 0x000fc40003f25270 */
[----:B------:R-:W-:Y:S01]  /*0b00*/  ISETP.GE.U32.AND P0, PT, R6, R9, PT ;  /* 0x000000090600720c */ /* 0x000fe20003f06070 */
[----:B------:R-:W3:Y:S01]  /*0b10*/  LDCU UR16, c[0x0][0x3b0] ;  /* 0x00007600ff1077ac */ /* 0x000ee20008000800 */
[----:B------:R-:W-:Y:S01]  /*0b20*/  LOP3.LUT R6, R11, R14, RZ, 0x3c, !PT ;  /* 0x0000000e0b067212 */ /* 0x000fe200078e3cff */
[----:B--2---:R-:W2:Y:S01]  /*0b30*/  MUFU.RCP R7, R7 ;  /* 0x0000000700077308 */ /* 0x004ea20000001000 */
[----:B------:R-:W3:Y:S02]  /*0b40*/  LDCU UR63, c[0x0][0x3b0] ;  /* 0x00007600ff3f77ac */ /* 0x000ee40008000800 */
[----:B------:R-:W-:Y:S01]  /*0b50*/  ISETP.GE.AND P2, PT, R6, RZ, PT ;  /* 0x000000ff0600720c */ /* 0x000fe20003f46270 */
[----:B------:R-:W3:Y:S01]  /*0b60*/  LDCU UR74, c[0x0][0x3b0] ;  /* 0x00007600ff4a77ac */ /* 0x000ee20008000800 */
[----:B-1----:R-:W-:-:S05]  /*0b70*/  IADD3 R16, PT, PT, R8, 0xffffffe, RZ ;  /* 0x0ffffffe08107810 */ /* 0x002fca0007ffe0ff */
[----:B------:R-:W-:Y:S01]  /*0b80*/  @P0 VIADD R4, R4, 0x1 ;  /* 0x0000000104040836 */ /* 0x000fe20000000000 */
[----:B------:R-:W1:Y:S01]  /*0b90*/  LDCU UR23, c[0x0][0x3b0] ;  /* 0x00007600ff1777ac */ /* 0x000e620008000800 */
[----:B------:R3:W4:Y:S03]  /*0ba0*/  F2I.FTZ.U32.TRUNC.NTZ R17, R16 ;  /* 0x0000001000117305 */ /* 0x000726000021f000 */
[----:B------:R-:W-:Y:S01]  /*0bb0*/  MOV R6, R4 ;  /* 0x0000000400067202 */ /* 0x000fe20000000f00 */
[----:B------:R-:W1:Y:S01]  /*0bc0*/  LDCU UR15, c[0x0][0x3b0] ;  /* 0x00007600ff0f77ac */ /* 0x000e620008000800 */
[----:B--2---:R-:W-:-:S03]  /*0bd0*/  VIADD R7, R7, 0xffffffe ;  /* 0x0ffffffe07077836 */ /* 0x004fc60000000000 */
[----:B------:R-:W-:Y:S01]  /*0be0*/  @!P2 IMAD.MOV R6, RZ, RZ, -R6 ;  /* 0x000000ffff06a224 */ /* 0x000fe200078e0a06 */
[----:B------:R-:W-:Y:S01]  /*0bf0*/  @!P1 LOP3.LUT R6, RZ, R14, RZ, 0x33, !PT ;  /* 0x0000000eff069212 */ /* 0x000fe200078e33ff */
[----:B------:R-:W-:Y:S01]  /*0c00*/  UISETP.GT.AND UP0, UPT, UR7, 0x7f, UPT ;  /* 0x0000007f0700788c */ /* 0x000fe2000bf04270 */
[----:B---3--:R-:W-:Y:S01]  /*0c10*/  MOV R16, RZ ;  /* 0x000000ff00107202 */ /* 0x008fe20000000f00 */
[----:B------:R-:W2:Y:S01]  /*0c20*/  F2I.FTZ.U32.TRUNC.NTZ R7, R7 ;  /* 0x0000000700077305 */ /* 0x000ea2000021f000 */
[----:B------:R-:W-:Y:S01]  /*0c30*/  SHF.L.U32 R73, R6, 0x6, RZ ;  /* 0x0000000606497819 */ /* 0x000fe200000006ff */
[----:B----4-:R-:W-:-:S03]  /*0c40*/  IMAD.MOV R4, RZ, RZ, -R17 ;  /* 0x000000ffff047224 */ /* 0x010fc600078e0a11 */
[C---:B------:R-:W-:Y:S01]  /*0c50*/  IADD3 R21, PT, PT, R73.reuse, 0x8, RZ ;  /* 0x0000000849157810 */ /* 0x040fe20007ffe0ff */
[C---:B------:R-:W-:Y:S01]  /*0c60*/  VIADD R15, R73.reuse, 0x3f ;  /* 0x0000003f490f7836 */ /* 0x040fe20000000000 */
[C---:B------:R-:W-:Y:S01]  /*0c70*/  IADD3 R25, PT, PT, R73.reuse, 0xb, RZ ;  /* 0x0000000b49197810 */ /* 0x040fe20007ffe0ff */
[----:B------:R-:W-:Y:S01]  /*0c80*/  IMAD R9, R4, R5, RZ ;  /* 0x0000000504097224 */ /* 0x000fe200078e02ff */
[C---:B------:R-:W-:Y:S01]  /*0c90*/  IADD3 R26, PT, PT, R73.reuse, 0xc, RZ ;  /* 0x0000000c491a7810 */ /* 0x040fe20007ffe0ff */
[----:B------:R-:W-:Y:S01]  /*0ca0*/  VIADD R13, R73, 0x1 ;  /* 0x00000001490d7836 */ /* 0x000fe20000000000 */
[----:B------:R-:W-:Y:S01]  /*0cb0*/  IABS R10, R15 ;  /* 0x0000000f000a7213 */ /* 0x000fe20000000000 */
[----:B------:R-:W-:Y:S01]  /*0cc0*/  IMAD.HI.U32 R16, R17, R9, R16 ;  /* 0x0000000911107227 */ /* 0x000fe200078e0010 */
[----:B------:R-:W-:Y:S01]  /*0cd0*/  ISETP.GE.AND P6, PT, R15, RZ, PT ;  /* 0x000000ff0f00720c */ /* 0x000fe20003fc6270 */
[----:B------:R3:W-:Y:S01]  /*0ce0*/  STL [R1+0x970], R73 ;  /* 0x0009704901007387 */ /* 0x0007e20000100800 */
[----:B------:R-:W-:Y:S01]  /*0cf0*/  IABS R8, R13 ;  /* 0x0000000d00087213 */ /* 0x000fe20000000000 */
[----:B--2---:R-:W-:Y:S01]  /*0d00*/  IMAD.MOV R9, RZ, RZ, -R7 ;  /* 0x000000ffff097224 */ /* 0x004fe200078e0a07 */
[----:B------:R-:W-:Y:S01]  /*0d10*/  ISETP.GE.AND P3, PT, R13, RZ, PT ;  /* 0x000000ff0d00720c */ /* 0x000fe20003f66270 */
[----:B------:R-:W-:Y:S01]  /*0d20*/  IMAD.HI.U32 R4, R16, R10, RZ ;  /* 0x0000000a10047227 */ /* 0x000fe200078e00ff */
[----:B------:R-:W-:-:S02]  /*0d30*/  IABS R22, R25 ;  /* 0x0000001900167213 */ /* 0x000fc40000000000 */
[----:B------:R-:W-:Y:S01]  /*0d40*/  IABS R23, R26 ;  /* 0x0000001a00177213 */ /* 0x000fe20000000000 */
[----:B------:R-:W-:Y:S01]  /*0d50*/  IMAD.MOV R17, RZ, RZ, -R6 ;  /* 0x000000ffff117224 */ /* 0x000fe200078e0a06 */
[----:B------:R-:W-:Y:S01]  /*0d60*/  IADD3 R4, PT, PT, -R4, RZ, RZ ;  /* 0x000000ff04047210 */ /* 0x000fe20007ffe1ff */
[----:B------:R-:W-:Y:S01]  /*0d70*/  IMAD R9, R9, R0, RZ ;  /* 0x0000000009097224 */ /* 0x000fe200078e02ff */
[C---:B------:R-:W-:Y:S01]  /*0d80*/  IADD3 R28, PT, PT, R73.reuse, 0xe, RZ ;  /* 0x0000000e491c7810 */ /* 0x040fe20007ffe0ff */
[----:B------:R-:W-:Y:S01]  /*0d90*/  IMAD.MOV.U32 R6, RZ, RZ, RZ ;  /* 0x000000ffff067224 */ /* 0x000fe200078e00ff */
[----:B------:R-:W-:Y:S01]  /*0da0*/  IADD3 R36, PT, PT, R73, 0x14, RZ ;  /* 0x0000001449247810 */ /* 0x000fe20007ffe0ff */
[----:B------:R-:W-:Y:S01]  /*0db0*/  IMAD R10, R5, R4, R10 ;  /* 0x00000004050a7224 */ /* 0x000fe200078e020a */
[----:B------:R-:W-:Y:S01]  /*0dc0*/  IADD3 R40, PT, PT, R73, 0x18, RZ ;  /* 0x0000001849287810 */ /* 0x000fe20007ffe0ff */
[----:B------:R-:W-:Y:S01]  /*0dd0*/  IMAD.HI.U32 R4, R16, R8, RZ ;  /* 0x0000000810047227 */ /* 0x000fe200078e00ff */
[----:B------:R-:W-:-:S02]  /*0de0*/  IABS R31, R36 ;  /* 0x00000024001f7213 */ /* 0x000fc40000000000 */
[----:B------:R-:W-:Y:S01]  /*0df0*/  ISETP.GT.U32.AND P0, PT, R5, R10, PT ;  /* 0x0000000a0500720c */ /* 0x000fe20003f04070 */
[----:B------:R-:W-:Y:S01]  /*0e00*/  VIADD R19, R73, 0x2 ;  /* 0x0000000249137836 */ /* 0x000fe20000000000 */
[----:B------:R-:W-:Y:S01]  /*0e10*/  IADD3 R4, PT, PT, -R4, RZ, RZ ;  /* 0x000000ff04047210 */ /* 0x000fe20007ffe1ff */
[----:B------:R-:W-:Y:S01]  /*0e20*/  IMAD.HI.U32 R7, R7, R9, R6 ;  /* 0x0000000907077227 */ /* 0x000fe200078e0006 */
[----:B------:R-:W-:Y:S02]  /*0e30*/  IABS R35, R40 ;  /* 0x0000002800237213 */ /* 0x000fe40000000000 */
[----:B------:R-:W-:Y:S01]  /*0e40*/  IABS R18, R19 ;  /* 0x0000001300127213 */ /* 0x000fe20000000000 */
[----:B------:R-:W-:Y:S01]  /*0e50*/  IMAD R6, R5, R4, R8 ;  /* 0x0000000405067224 */ /* 0x000fe200078e0208 */
[C---:B------:R-:W-:Y:S01]  /*0e60*/  IADD3 R41, PT, PT, R73.reuse, 0x1a, RZ ;  /* 0x0000001a49297810 */ /* 0x040fe20007ffe0ff */
[C---:B------:R-:W-:Y:S01]  /*0e70*/  VIADD R8, R73.reuse, 0x3 ;  /* 0x0000000349087836 */ /* 0x040fe20000000000 */
[----:B------:R-:W-:Y:S01]  /*0e80*/  IADD3 R42, PT, PT, R73, 0x1d, RZ ;  /* 0x0000001d492a7810 */ /* 0x000fe20007ffe0ff */
[----:B------:R-:W-:Y:S01]  /*0e90*/  IMAD.MOV.U32 R9, RZ, RZ, R18 ;  /* 0x000000ffff097224 */ /* 0x000fe200078e0012 */
[----:B------:R-:W-:Y:S01]  /*0ea0*/  ISETP.GT.U32.AND P1, PT, R5, R6, PT ;  /* 0x000000060500720c */ /* 0x000fe20003f24070 */
[----:B------:R-:W-:Y:S01]  /*0eb0*/  @!P0 IMAD.IADD R10, R10, 0x1, -R5 ;  /* 0x000000010a0a8824 */ /* 0x000fe200078e0a05 */
[----:B------:R-:W-:Y:S01]  /*0ec0*/  ISETP.GE.AND P5, PT, R8, RZ, PT ;  /* 0x000000ff0800720c */ /* 0x000fe20003fa6270 */
[----:B------:R-:W-:Y:S01]  /*0ed0*/  IMAD.HI.U32 R4, R16, R9, RZ ;  /* 0x0000000910047227 */ /* 0x000fe200078e00ff */
[----:B------:R-:W-:-:S02]  /*0ee0*/  ISETP.GE.AND P0, PT, R19, RZ, PT ;  /* 0x000000ff1300720c */ /* 0x000fc40003f06270 */
[----:B------:R-:W-:Y:S01]  /*0ef0*/  ISETP.GT.U32.AND P4, PT, R5, R10, PT ;  /* 0x0000000a0500720c */ /* 0x000fe20003f84070 */
[----:B------:R-:W-:Y:S01]  /*0f00*/  IMAD R17, R14, R17, R11 ;  /* 0x000000110e117224 */ /* 0x000fe200078e020b */
[----:B------:R-:W-:Y:S01]  /*0f10*/  IADD3 R4, PT, PT, -R4, RZ, RZ ;  /* 0x000000ff04047210 */ /* 0x000fe20007ffe1ff */
[C---:B------:R-:W-:Y:S01]  /*0f20*/  VIADD R15, R73.reuse, 0x4 ;  /* 0x00000004490f7836 */ /* 0x040fe20000000000 */
[----:B------:R-:W-:Y:S01]  /*0f30*/  IABS R11, R8 ;  /* 0x00000008000b7213 */ /* 0x000fe20000000000 */
[----:B------:R-:W-:Y:S01]  /*0f40*/  VIADD R18, R73, 0x5 ;  /* 0x0000000549127836 */ /* 0x000fe20000000000 */
[----:B------:R-:W-:Y:S01]  /*0f50*/  IADD3 R17, PT, PT, R12, R17, RZ ;  /* 0x000000110c117210 */ /* 0x000fe20007ffe0ff */
[----:B------:R-:W-:Y:S01]  /*0f60*/  IMAD R8, R5, R4, R9 ;  /* 0x0000000405087224 */ /* 0x000fe200078e0209 */
[----:B------:R-:W-:Y:S01]  /*0f70*/  @!P1 IADD3 R6, PT, PT, R6, -R5, RZ ;  /* 0x8000000506069210 */ /* 0x000fe20007ffe0ff */
[----:B------:R-:W-:Y:S01]  /*0f80*/  IMAD.HI.U32 R4, R16, R11, RZ ;  /* 0x0000000b10047227 */ /* 0x000fe200078e00ff */
[----:B------:R-:W-:-:S02]  /*0f90*/  IABS R13, R15 ;  /* 0x0000000f000d7213 */ /* 0x000fc40000000000 */
[C---:B------:R-:W-:Y:S01]  /*0fa0*/  ISETP.GT.U32.AND P2, PT, R5.reuse, R6, PT ;  /* 0x000000060500720c */ /* 0x040fe20003f44070 */
[----:B------:R-:W-:Y:S01]  /*0fb0*/  @!P4 IMAD.IADD R10, R10, 0x1, -R5 ;  /* 0x000000010a0ac824 */ /* 0x000fe200078e0a05 */
[----:B------:R-:W-:Y:S01]  /*0fc0*/  ISETP.GT.U32.AND P4, PT, R5, R8, PT ;  /* 0x000000080500720c */ /* 0x000fe20003f84070 */
[----:B------:R-:W-:Y:S01]  /*0fd0*/  IMAD.MOV R12, RZ, RZ, -R4 ;  /* 0x000000ffff0c7224 */ /* 0x000fe200078e0a04 */
[----:B------:R-:W-:Y:S01]  /*0fe0*/  IABS R14, R18 ;  /* 0x00000012000e7213 */ /* 0x000fe20000000000 */
[----:B------:R-:W-:Y:S01]  /*0ff0*/  VIADD R20, R73, 0x7 ;  /* 0x0000000749147836 */ /* 0x000fe20000000000 */
[----:B------:R-:W-:Y:S01]  /*1000*/  MOV R4, R10 ;  /* 0x0000000a00047202 */ /* 0x000fe20000000f00 */
[----:B------:R-:W-:Y:S01]  /*1010*/  IMAD.HI.U32 R10, R16, R13, RZ ;  /* 0x0000000d100a7227 */ /* 0x000fe200078e00ff */
[----:B------:R-:W-:Y:S02]  /*1020*/  ISETP.GE.AND P1, PT, R15, RZ, PT ;  /* 0x000000ff0f00720c */ /* 0x000fe40003f26270 */
[----:B------:R-:W-:Y:S01]  /*1030*/  IABS R15, R20 ;  /* 0x00000014000f7213 */ /* 0x000fe20000000000 */
[----:B------:R-:W-:Y:S01]  /*1040*/  IMAD.MOV R10, RZ, RZ, -R10 ;  /* 0x000000ffff0a7224 */ /* 0x000fe200078e0a0a */
[----:B------:R-:W-:Y:S01]  /*1050*/  IABS R19, R21 ;  /* 0x0000001500137213 */ /* 0x000fe20000000000 */
[C---:B------:R-:W-:Y:S01]  /*1060*/  IMAD R9, R5.reuse, R12, R11 ;  /* 0x0000000c05097224 */ /* 0x040fe200078e020b */
[----:B------:R-:W-:Y:S01]  /*1070*/  @!P2 IADD3 R6, PT, PT, R6, -R5, RZ ;  /* 0x800000050606a210 */ /* 0x000fe20007ffe0ff */
[----:B------:R-:W-:Y:S01]  /*1080*/  IMAD R10, R5, R10, R13 ;  /* 0x0000000a050a7224 */ /* 0x000fe200078e020d */
[----:B------:R-:W-:Y:S01]  /*1090*/  IADD3 R48, PT, PT, R73, 0x24, RZ ;  /* 0x0000002449307810 */ /* 0x000fe20007ffe0ff */
[----:B------:R-:W-:Y:S01]  /*10a0*/  @!P4 IMAD.IADD R8, R8, 0x1, -R5 ;  /* 0x000000010808c824 */ /* 0x000fe200078e0a05 */
[C---:B------:R-:W-:Y:S01]  /*10b0*/  ISETP.GT.U32.AND P2, PT, R5.reuse, R9, PT ;  /* 0x000000090500720c */ /* 0x040fe20003f44070 */
[----:B------:R-:W-:Y:S01]  /*10c0*/  @!P3 IMAD.MOV R6, RZ, RZ, -R6 ;  /* 0x000000ffff06b224 */ /* 0x000fe200078e0a06 */
[C---:B------:R-:W-:Y:S01]  /*10d0*/  ISETP.GT.U32.AND P3, PT, R5.reuse, R10, PT ;  /* 0x0000000a0500720c */ /* 0x040fe20003f64070 */
[----:B------:R-:W-:Y:S01]  /*10e0*/  IMAD.HI.U32 R11, R16, R14, RZ ;  /* 0x0000000e100b7227 */ /* 0x000fe200078e00ff */
[----:B------:R-:W-:-:S02]  /*10f0*/  ISETP.GT.U32.AND P4, PT, R5, R8, PT ;  /* 0x000000080500720c */ /* 0x000fc40003f84070 */
[C---:B------:R-:W-:Y:S01]  /*1100*/  IADD3 R56, PT, PT, R73.reuse, 0x2c, RZ ;  /* 0x0000002c49387810 */ /* 0x040fe20007ffe0ff */
[----:B------:R-:W-:Y:S01]  /*1110*/  IMAD.MOV R11, RZ, RZ, -R11 ;  /* 0x000000ffff0b7224 */ /* 0x000fe200078e0a0b */
[----:B------:R-:W-:Y:S01]  /*1120*/  IADD3 R69, PT, PT, R73, 0x3d, RZ ;  /* 0x0000003d49457810 */ /* 0x000fe20007ffe0ff */
[----:B------:R-:W-:Y:S01]  /*1130*/  @!P6 IMAD.MOV R4, RZ, RZ, -R4 ;  /* 0x000000ffff04e224 */ /* 0x000fe200078e0a04 */
[----:B------:R-:W-:Y:S01]  /*1140*/  ISETP.GE.AND P6, PT, R18, RZ, PT ;  /* 0x000000ff1200720c */ /* 0x000fe20003fc6270 */
[----:B------:R-:W-:Y:S01]  /*1150*/  IMAD R11, R5, R11, R14 ;  /* 0x0000000b050b7224 */ /* 0x000fe200078e020e */
[----:B------:R-:W-:Y:S01]  /*1160*/  IADD3 R18, PT, PT, R73, 0x6, RZ ;  /* 0x0000000649127810 */ /* 0x000fe20007ffe0ff */
[----:B------:R-:W-:Y:S01]  /*1170*/  IMAD.HI.U32 R13, R16, R15, RZ ;  /* 0x0000000f100d7227 */ /* 0x000fe200078e00ff */
[----:B------:R-:W-:Y:S02]  /*1180*/  IABS R90, R69 ;  /* 0x00000045005a7213 */ /* 0x000fe40000000000 */
[----:B------:R-:W-:Y:S01]  /*1190*/  @!P3 IADD3 R10, PT, PT, R10, -R5, RZ ;  /* 0x800000050a0ab210 */ /* 0x000fe20007ffe0ff */
[--C-:B------:R-:W-:Y:S01]  /*11a0*/  @!P4 IMAD.IADD R8, R8, 0x1, -R5.reuse ;  /* 0x000000010808c824 */ /* 0x100fe200078e0a05 */
[----:B------:R-:W-:Y:S01]  /*11b0*/  ISETP.GT.U32.AND P4, PT, R5, R11, PT ;  /* 0x0000000b0500720c */ /* 0x000fe20003f84070 */
[----:B------:R-:W-:Y:S01]  /*11c0*/  @!P2 IMAD.IADD R9, R9, 0x1, -R5 ;  /* 0x000000010909a824 */ /* 0x000fe200078e0a05 */
[----:B------:R-:W-:Y:S01]  /*11d0*/  ISETP.GT.U32.AND P3, PT, R5, R10, PT ;  /* 0x0000000a0500720c */ /* 0x000fe20003f64070 */
[----:B------:R-:W-:Y:S01]  /*11e0*/  @!P0 IMAD.MOV R8, RZ, RZ, -R8 ;  /* 0x000000ffff088224 */ /* 0x000fe200078e0a08 */
[----:B------:R-:W-:Y:S01]  /*11f0*/  IABS R14, R18 ;  /* 0x00000012000e7213 */ /* 0x000fe20000000000 */
[C---:B------:R-:W-:Y:S01]  /*1200*/  VIADD R24, R73.reuse, 0xa ;  /* 0x0000000a49187836 */ /* 0x040fe20000000000 */
[----:B------:R-:W-:Y:S01]  /*1210*/  ISETP.GE.AND P0, PT, R18, RZ, PT ;  /* 0x000000ff1200720c */ /* 0x000fe20003f06270 */
[----:B------:R-:W-:Y:S01]  /*1220*/  VIADD R27, R73, 0xd ;  /* 0x0000000d491b7836 */ /* 0x000fe20000000000 */
[----:B------:R-:W-:Y:S01]  /*1230*/  IADD3 R18, PT, PT, -R13, RZ, RZ ;  /* 0x000000ff0d127210 */ /* 0x000fe20007ffe1ff */
[----:B------:R-:W-:Y:S01]  /*1240*/  IMAD.HI.U32 R12, R16, R14, RZ ;  /* 0x0000000e100c7227 */ /* 0x000fe200078e00ff */
[----:B------:R-:W-:-:S02]  /*1250*/  ISETP.GT.U32.AND P2, PT, R5, R9, PT ;  /* 0x000000090500720c */ /* 0x000fc40003f44070 */
[----:B------:R-:W-:Y:S01]  /*1260*/  IADD3 R65, PT, PT, R73, 0x3b, RZ ;  /* 0x0000003b49417810 */ /* 0x000fe20007ffe0ff */
[----:B------:R-:W-:Y:S01]  /*1270*/  IMAD R13, R5, R18, R15 ;  /* 0x00000012050d7224 */ /* 0x000fe200078e020f */
[----:B------:R-:W-:Y:S01]  /*1280*/  IADD3 R15, PT, PT, R73, 0x9, RZ ;  /* 0x00000009490f7810 */ /* 0x000fe20007ffe0ff */
[----:B------:R-:W-:Y:S01]  /*1290*/  @!P4 IMAD.IADD R11, R11, 0x1, -R5 ;  /* 0x000000010b0bc824 */ /* 0x000fe200078e0a05 */
[----:B------:R-:W-:Y:S01]  /*12a0*/  @!P3 IADD3 R10, PT, PT, R10, -R5, RZ ;  /* 0x800000050a0ab210 */ /* 0x000fe20007ffe0ff */
[----:B------:R-:W-:Y:S01]  /*12b0*/  IMAD.MOV R12, RZ, RZ, -R12 ;  /* 0x000000ffff0c7224 */ /* 0x000fe200078e0a0c */
[----:B------:R-:W-:Y:S01]  /*12c0*/  IABS R86, R65 ;  /* 0x0000004100567213 */ /* 0x000fe20000000000 */
[----:B------:R-:W-:Y:S01]  /*12d0*/  VIADD R34, R73, 0x13 ;  /* 0x0000001349227836 */ /* 0x000fe20000000000 */
[C---:B------:R-:W-:Y:S01]  /*12e0*/  ISETP.GT.U32.AND P4, PT, R5.reuse, R11, PT ;  /* 0x0000000b0500720c */ /* 0x040fe20003f84070 */
[----:B------:R-:W-:Y:S01]  /*12f0*/  @!P1 IMAD.MOV R10, RZ, RZ, -R10 ;  /* 0x000000ffff0a9224 */ /* 0x000fe200078e0a0a */
[C---:B------:R-:W-:Y:S01]  /*1300*/  ISETP.GT.U32.AND P1, PT, R5.reuse, R13, PT ;  /* 0x0000000d0500720c */ /* 0x040fe20003f24070 */
[----:B------:R-:W-:Y:S01]  /*1310*/  IMAD R12, R5, R12, R14 ;  /* 0x0000000c050c7224 */ /* 0x000fe200078e020e */
[----:B------:R-:W-:Y:S01]  /*1320*/  IABS R30, R34 ;  /* 0x00000022001e7213 */ /* 0x000fe20000000000 */
[----:B------:R-:W-:Y:S01]  /*1330*/  IMAD.HI.U32 R14, R16, R19, RZ ;  /* 0x00000013100e7227 */ /* 0x000fe200078e00ff */
[----:B------:R-:W-:-:S02]  /*1340*/  PRMT R106, R191, 0x6540, R17 ;  /* 0x00006540bf6a7816 */ /* 0x000fc40000000011 */
[----:B------:R-:W-:Y:S01]  /*1350*/  ISETP.GT.U32.AND P3, PT, R5, R12, PT ;  /* 0x0000000c0500720c */ /* 0x000fe20003f64070 */
[----:B------:R-:W-:Y:S01]  /*1360*/  IMAD.MOV R14, RZ, RZ, -R14 ;  /* 0x000000ffff0e7224 */ /* 0x000fe200078e0a0e */
[----:B------:R-:W-:Y:S01]  /*1370*/  LOP3.LUT R104, R106, 0x40, RZ, 0xfc, !PT ;  /* 0x000000406a687812 */ /* 0x000fe200078efcff */
[----:B------:R-:W-:Y:S01]  /*1380*/  @!P2 IMAD.IADD R9, R9, 0x1, -R5 ;  /* 0x000000010909a824 */ /* 0x000fe200078e0a05 */
[----:B------:R-:W-:Y:S01]  /*1390*/  ISETP.GE.AND P2, PT, R20, RZ, PT ;  /* 0x000000ff1400720c */ /* 0x000fe20003f46270 */
[----:B------:R-:W-:Y:S01]  /*13a0*/  IMAD R14, R5, R14, R19 ;  /* 0x0000000e050e7224 */ /* 0x000fe200078e0213 */
[----:B------:R-:W-:Y:S01]  /*13b0*/  IABS R19, R15 ;  /* 0x0000000f00137213 */ /* 0x000fe20000000000 */
[--C-:B------:R-:W-:Y:S01]  /*13c0*/  @!P1 IMAD.IADD R13, R13, 0x1, -R5.reuse ;  /* 0x000000010d0d9824 */ /* 0x100fe200078e0a05 */
[----:B------:R-:W-:Y:S01]  /*13d0*/  LOP3.LUT R103, R106, 0x60, RZ, 0xfc, !PT ;  /* 0x000000606a677812 */ /* 0x000fe200078efcff */
[----:B------:R-:W-:Y:S01]  /*13e0*/  @!P4 IMAD.IADD R11, R11, 0x1, -R5 ;  /* 0x000000010b0bc824 */ /* 0x000fe200078e0a05 */
[----:B------:R-:W-:Y:S01]  /*13f0*/  ISETP.GE.AND P4, PT, R15, RZ, PT ;  /* 0x000000ff0f00720c */ /* 0x000fe20003f86270 */
[----:B------:R-:W-:Y:S01]  /*1400*/  IMAD.HI.U32 R15, R16, R19, RZ ;  /* 0x00000013100f7227 */ /* 0x000fe200078e00ff */
[----:B------:R-:W-:Y:S01]  /*1410*/  ISETP.GT.U32.AND P1, PT, R5, R13, PT ;  /* 0x0000000d0500720c */ /* 0x000fe20003f24070 */
[----:B------:R-:W-:Y:S01]  /*1420*/  STL [R1+0xe48], R106 ;  /* 0x000e486a01007387 */ /* 0x000fe20000100800 */
[----:B------:R-:W-:Y:S01]  /*1430*/  LOP3.LUT R102, R106, 0x80, RZ, 0xfc, !PT ;  /* 0x000000806a667812 */ /* 0x000fe200078efcff */
[----:B------:R-:W-:Y:S01]  /*1440*/  @!P6 IMAD.MOV R11, RZ, RZ, -R11 ;  /* 0x000000ffff0be224 */ /* 0x000fe200078e0a0b */
[----:B------:R-:W-:Y:S01]  /*1450*/  IADD3 R20, PT, PT, -R15, RZ, RZ ;  /* 0x000000ff0f147210 */ /* 0x000fe20007ffe1ff */
[----:B------:R-:W-:Y:S01]  /*1460*/  @!P5 IMAD.MOV R9, RZ, RZ, -R9 ;  /* 0x000000ffff09d224 */ /* 0x000fe200078e0a09 */
[----:B------:R-:W-:Y:S01]  /*1470*/  ISETP.GT.U32.AND P6, PT, R5, R14, PT ;  /* 0x0000000e0500720c */ /* 0x000fe20003fc4070 */
[----:B------:R-:W-:Y:S01]  /*1480*/  @!P3 IMAD.IADD R12, R12, 0x1, -R5 ;  /* 0x000000010c0cb824 */ /* 0x000fe200078e0a05 */
[----:B------:R-:W-:Y:S01]  /*1490*/  ISETP.GE.AND P5, PT, R21, RZ, PT ;  /* 0x000000ff1500720c */ /* 0x000fe20003fa6270 */
[C---:B------:R-:W-:Y:S01]  /*14a0*/  IMAD R15, R5.reuse, R20, R19 ;  /* 0x00000014050f7224 */ /* 0x040fe200078e0213 */
[----:B------:R-:W-:Y:S01]  /*14b0*/  IABS R21, R24 ;  /* 0x0000001800157213 */ /* 0x000fe20000000000 */
[----:B------:R-:W-:Y:S01]  /*14c0*/  IMAD.HI.U32 R19, R16, R22, RZ ;  /* 0x0000001610137227 */ /* 0x000fe200078e00ff */
[----:B------:R-:W-:-:S02]  /*14d0*/  ISETP.GT.U32.AND P3, PT, R5, R12, PT ;  /* 0x0000000c0500720c */ /* 0x000fc40003f64070 */
[----:B------:R-:W-:Y:S01]  /*14e0*/  LOP3.LUT R100, R106, 0xc0, RZ, 0xfc, !PT ;  /* 0x000000c06a647812 */ /* 0x000fe200078efcff */
[--C-:B------:R-:W-:Y:S01]  /*14f0*/  @!P1 IMAD.IADD R13, R13, 0x1, -R5.reuse ;  /* 0x000000010d0d9824 */ /* 0x100fe200078e0a05 */
[----:B------:R-:W-:Y:S01]  /*1500*/  ISETP.GT.U32.AND P1, PT, R5, R15, PT ;  /* 0x0000000f0500720c */ /* 0x000fe20003f24070 */
[----:B------:R-:W-:Y:S01]  /*1510*/  IMAD.HI.U32 R18, R16, R21, RZ ;  /* 0x0000001510127227 */ /* 0x000fe200078e00ff */
[----:B------:R-:W-:Y:S02]  /*1520*/  IADD3 R19, PT, PT, -R19, RZ, RZ ;  /* 0x000000ff13137210 */ /* 0x000fe40007ffe1ff */
[----:B------:R-:W-:Y:S01]  /*1530*/  @!P2 IADD3 R13, PT, PT, -R13, RZ, RZ ;  /* 0x000000ff0d0da210 */ /* 0x000fe20007ffe1ff */
[----:B------:R-:W-:Y:S01]  /*1540*/  IMAD.MOV R18, RZ, RZ, -R18 ;  /* 0x000000ffff127224 */ /* 0x000fe200078e0a12 */
[----:B------:R-:W-:Y:S01]  /*1550*/  ISETP.GE.AND P2, PT, R25, RZ, PT ;  /* 0x000000ff1900720c */ /* 0x000fe20003f46270 */
[----:B------:R-:W-:Y:S01]  /*1560*/  @!P6 IMAD.IADD R14, R14, 0x1, -R5 ;  /* 0x000000010e0ee824 */ /* 0x000fe200078e0a05 */
[----:B------:R-:W-:Y:S01]  /*1570*/  IABS R25, R28 ;  /* 0x0000001c00197213 */ /* 0x000fe20000000000 */
[C---:B------:R-:W-:Y:S01]  /*1580*/  IMAD R18, R5.reuse, R18, R21 ;  /* 0x0000001205127224 */ /* 0x040fe200078e0215 */
[----:B------:R-:W-:Y:S01]  /*1590*/  MOV R21, R23 ;  /* 0x0000001700157202 */ /* 0x000fe20000000f00 */
[C---:B------:R-:W-:Y:S01]  /*15a0*/  IMAD R19, R5.reuse, R19, R22 ;  /* 0x0000001305137224 */ /* 0x040fe200078e0216 */
[----:B------:R-:W-:Y:S01]  /*15b0*/  ISETP.GT.U32.AND P6, PT, R5, R14, PT ;  /* 0x0000000e0500720c */ /* 0x000fe20003fc4070 */
[----:B------:R-:W-:Y:S01]  /*15c0*/  @!P1 IMAD.IADD R15, R15, 0x1, -R5 ;  /* 0x000000010f0f9824 */ /* 0x000fe200078e0a05 */
[----:B------:R-:W-:Y:S01]  /*15d0*/  IABS R23, R27 ;  /* 0x0000001b00177213 */ /* 0x000fe20000000000 */
[----:B------:R-:W-:Y:S01]  /*15e0*/  IMAD.HI.U32 R20, R16, R21, RZ ;  /* 0x0000001510147227 */ /* 0x000fe200078e00ff */
[----:B------:R-:W-:-:S02]  /*15f0*/  LOP3.LUT R101, R106, 0xa0, RZ, 0xfc, !PT ;  /* 0x000000a06a657812 */ /* 0x000fc400078efcff */
[C---:B------:R-:W-:Y:S01]  /*1600*/  ISETP.GT.U32.AND P1, PT, R5.reuse, R15, PT ;  /* 0x0000000f0500720c */ /* 0x040fe20003f24070 */
[----:B------:R-:W-:Y:S01]  /*1610*/  IMAD.MOV R20, RZ, RZ, -R20 ;  /* 0x000000ffff147224 */ /* 0x000fe200078e0a14 */
[----:B------:R-:W-:Y:S01]  /*1620*/  LOP3.LUT R99, R106, 0xe0, RZ, 0xfc, !PT ;  /* 0x000000e06a637812 */ /* 0x000fe200078efcff */
[----:B------:R-:W-:Y:S01]  /*1630*/  @!P3 IMAD.IADD R12, R12, 0x1, -R5 ;  /* 0x000000010c0cb824 */ /* 0x000fe200078e0a05 */
[----:B------:R-:W-:Y:S01]  /*1640*/  ISETP.GE.AND P3, PT, R24, RZ, PT ;  /* 0x000000ff1800720c */ /* 0x000fe20003f66270 */
[C---:B------:R-:W-:Y:S02]  /*1650*/  IMAD R20, R5.reuse, R20, R21 ;  /* 0x0000001405147224 */ /* 0x040fe400078e0215 */
[----:B------:R-:W-:Y:S01]  /*1660*/  @!P6 IMAD.IADD R14, R14, 0x1, -R5 ;  /* 0x000000010e0ee824 */ /* 0x000fe200078e0a05 */
[C---:B------:R-:W-:Y:S01]  /*1670*/  ISETP.GT.U32.AND P6, PT, R5.reuse, R19, PT ;  /* 0x000000130500720c */ /* 0x040fe20003fc4070 */
[----:B------:R-:W-:Y:S01]  /*1680*/  @!P0 IMAD.MOV R12, RZ, RZ, -R12 ;  /* 0x000000ffff0c8224 */ /* 0x000fe200078e0a0c */
[----:B------:R-:W-:Y:S01]  /*1690*/  ISETP.GT.U32.AND P0, PT, R5, R18, PT ;  /* 0x000000120500720c */ /* 0x000fe20003f04070 */
[----:B------:R-:W-:Y:S01]  /*16a0*/  IMAD.HI.U32 R21, R16, R23, RZ ;  /* 0x0000001710157227 */ /* 0x000fe200078e00ff */
[----:B------:R-:W-:-:S02]  /*16b0*/  @!P5 IADD3 R14, PT, PT, -R14, RZ, RZ ;  /* 0x000000ff0e0ed210 */ /* 0x000fc40007ffe1ff */
[----:B------:R-:W-:Y:S01]  /*16c0*/  ISETP.GE.AND P5, PT, R26, RZ, PT ;  /* 0x000000ff1a00720c */ /* 0x000fe20003fa6270 */
[----:B------:R-:W-:Y:S01]  /*16d0*/  @!P1 IMAD.IADD R15, R15, 0x1, -R5 ;  /* 0x000000010f0f9824 */ /* 0x000fe200078e0a05 */
[----:B------:R-:W-:Y:S01]  /*16e0*/  ISETP.GT.U32.AND P1, PT, R5, R20, PT ;  /* 0x000000140500720c */ /* 0x000fe20003f24070 */
[----:B------:R-:W-:Y:S01]  /*16f0*/  IMAD.HI.U32 R22, R16, R25, RZ ;  /* 0x0000001910167227 */ /* 0x000fe200078e00ff */
[----:B------:R-:W-:-:S03]  /*1700*/  IADD3 R24, PT, PT, -R21, RZ, RZ ;  /* 0x000000ff15187210 */ /* 0x000fc60007ffe1ff */
[--C-:B------:R-:W-:Y:S02]  /*1710*/  @!P6 IMAD.IADD R19, R19, 0x1, -R5.reuse ;  /* 0x000000011313e824 */ /* 0x100fe400078e0a05 */
[----:B------:R-:W-:Y:S02]  /*1720*/  @!P0 IMAD.IADD R18, R18, 0x1, -R5 ;  /* 0x0000000112128824 */ /* 0x000fe400078e0a05 */
[C---:B------:R-:W-:Y:S01]  /*1730*/  IMAD R21, R5.reuse, R24, R23 ;  /* 0x0000001805157224 */ /* 0x040fe200078e0217 */
[C---:B------:R-:W-:Y:S01]  /*1740*/  ISETP.GT.U32.AND P6, PT, R5.reuse, R19, PT ;  /* 0x000000130500720c */ /* 0x040fe20003fc4070 */
[----:B------:R-:W-:Y:S01]  /*1750*/  IMAD.MOV R22, RZ, RZ, -R22 ;  /* 0x000000ffff167224 */ /* 0x000fe200078e0a16 */
[----:B------:R-:W-:Y:S01]  /*1760*/  ISETP.GT.U32.AND P0, PT, R5, R18, PT ;  /* 0x000000120500720c */ /* 0x000fe20003f04070 */
[----:B------:R-:W-:Y:S01]  /*1770*/  @!P1 IMAD.IADD R20, R20, 0x1, -R5 ;  /* 0x0000000114149824 */ /* 0x000fe200078e0a05 */
[----:B------:R-:W-:Y:S01]  /*1780*/  IADD3 R24, PT, PT, R73, 0x10, RZ ;  /* 0x0000001049187810 */ /* 0x000fe20007ffe0ff */
[----:B------:R-:W-:-:S02]  /*1790*/  IMAD R22, R5, R22, R25 ;  /* 0x0000001605167224 */ /* 0x000fc400078e0219 */
[----:B------:R-:W-:Y:S01]  /*17a0*/  VIADD R23, R73, 0xf ;  /* 0x0000000f49177836 */ /* 0x000fe20000000000 */
[----:B------:R-:W-:Y:S01]  /*17b0*/  ISETP.GT.U32.AND P1, PT, R5, R20, PT ;  /* 0x000000140500720c */ /* 0x000fe20003f24070 */
[----:B------:R-:W-:Y:S01]  /*17c0*/  @!P4 IMAD.MOV R15, RZ, RZ, -R15 ;  /* 0x000000ffff0fc224 */ /* 0x000fe200078e0a0f */
[----:B------:R-:W-:Y:S01]  /*17d0*/  ISETP.GE.AND P4, PT, R27, RZ, PT ;  /* 0x000000ff1b00720c */ /* 0x000fe20003f86270 */
[C---:B------:R-:W-:Y:S01]  /*17e0*/  VIADD R25, R73.reuse, 0x11 ;  /* 0x0000001149197836 */ /* 0x040fe20000000000 */
[----:B------:R-:W-:Y:S01]  /*17f0*/  IABS R26, R23 ;  /* 0x00000017001a7213 */ /* 0x000fe20000000000 */
[----:B------:R-:W-:Y:S01]  /*1800*/  VIADD R32, R73, 0x12 ;  /* 0x0000001249207836 */ /* 0x000fe20000000000 */
[----:B------:R-:W-:Y:S01]  /*1810*/  @!P6 IADD3 R19, PT, PT, R19, -R5, RZ ;  /* 0x800000051313e210 */ /* 0x000fe20007ffe0ff */
[----:B------:R-:W-:Y:S01]  /*1820*/  VIADD R37, R73, 0x15 ;  /* 0x0000001549257836 */ /* 0x000fe20000000000 */
[----:B------:R-:W-:Y:S01]  /*1830*/  ISETP.GT.U32.AND P6, PT, R5, R21, PT ;  /* 0x000000150500720c */ /* 0x000fe20003fc4070 */
[C---:B------:R-:W-:Y:S01]  /*1840*/  VIADD R38, R73.reuse, 0x16 ;  /* 0x0000001649267836 */ /* 0x040fe20000000000 */
[----:B------:R-:W-:Y:S01]  /*1850*/  @!P0 IADD3 R18, PT, PT, R18, -R5, RZ ;  /* 0x8000000512128210 */ /* 0x000fe20007ffe0ff */
[----:B------:R-:W-:Y:S01]  /*1860*/  VIADD R39, R73, 0x17 ;  /* 0x0000001749277836 */ /* 0x000fe20000000000 */
[----:B------:R-:W-:Y:S01]  /*1870*/  IABS R27, R24 ;  /* 0x00000018001b7213 */ /* 0x000fe20000000000 */
[----:B------:R-:W-:Y:S01]  /*1880*/  @!P1 IMAD.IADD R20, R20, 0x1, -R5 ;  /* 0x0000000114149824 */ /* 0x000fe200078e0a05 */
[----:B------:R-:W-:Y:S01]  /*1890*/  @!P2 IADD3 R19, PT, PT, -R19, RZ, RZ ;  /* 0x000000ff1313a210 */ /* 0x000fe20007ffe1ff */
[----:B------:R-:W-:Y:S01]  /*18a0*/  @!P3 IMAD.MOV R18, RZ, RZ, -R18 ;  /* 0x000000ffff12b224 */ /* 0x000fe200078e0a12 */
[----:B------:R-:W-:Y:S01]  /*18b0*/  ISETP.GE.AND P3, PT, R23, RZ, PT ;  /* 0x000000ff1700720c */ /* 0x000fe20003f66270 */
[----:B------:R-:W-:Y:S01]  /*18c0*/  @!P5 IMAD.MOV R20, RZ, RZ, -R20 ;  /* 0x000000ffff14d224 */ /* 0x000fe200078e0a14 */
[----:B------:R-:W-:Y:S01]  /*18d0*/  ISETP.GT.U32.AND P5, PT, R5, R22, PT ;  /* 0x000000160500720c */ /* 0x000fe20003fa4070 */
[----:B------:R-:W-:Y:S01]  /*18e0*/  IMAD.HI.U32 R23, R16, R26, RZ ;  /* 0x0000001a10177227 */ /* 0x000fe200078e00ff */
[----:B------:R-:W-:-:S02]  /*18f0*/  ISETP.GE.AND P2, PT, R24, RZ, PT ;  /* 0x000000ff1800720c */ /* 0x000fc40003f46270 */
[----:B------:R-:W-:Y:S01]  /*1900*/  ISETP.GE.AND P0, PT, R28, RZ, PT ;  /* 0x000000ff1c00720c */ /* 0x000fe20003f06270 */
[--C-:B------:R-:W-:Y:S01]  /*1910*/  @!P6 IMAD.IADD R21, R21, 0x1, -R5.reuse ;  /* 0x000000011515e824 */ /* 0x100fe200078e0a05 */
[----:B------:R-:W-:Y:S01]  /*1920*/  IADD3 R23, PT, PT, -R23, RZ, RZ ;  /* 0x000000ff17177210 */ /* 0x000fe20007ffe1ff */
[----:B------:R-:W-:Y:S01]  /*1930*/  IMAD.HI.U32 R24, R16, R27, RZ ;  /* 0x0000001b10187227 */ /* 0x000fe200078e00ff */
[----:B------:R-:W-:Y:S02]  /*1940*/  IABS R28, R25 ;  /* 0x00000019001c7213 */ /* 0x000fe40000000000 */
[C---:B------:R-:W-:Y:S01]  /*1950*/  ISETP.GT.U32.AND P6, PT, R5.reuse, R21, PT ;  /* 0x000000150500720c */ /* 0x040fe20003fc4070 */
[----:B------:R-:W-:Y:S01]  /*1960*/  IMAD R23, R5, R23, R26 ;  /* 0x0000001705177224 */ /* 0x000fe200078e021a */
[----:B------:R-:W-:Y:S01]  /*1970*/  IABS R29, R32 ;  /* 0x00000020001d7213 */ /* 0x000fe20000000000 */
[----:B------:R-:W-:Y:S01]  /*1980*/  @!P5 IMAD.IADD R22, R22, 0x1, -R5 ;  /* 0x000000011616d824 */ /* 0x000fe200078e0a05 */
[----:B------:R-:W-:Y:S01]  /*1990*/  ISETP.GE.AND P1, PT, R25, RZ, PT ;  /* 0x000000ff1900720c */ /* 0x000fe20003f26270 */
[----:B------:R-:W-:Y:S01]  /*19a0*/  IMAD.MOV R24, RZ, RZ, -R24 ;  /* 0x000000ffff187224 */ /* 0x000fe200078e0a18 */
[----:B------:R-:W-:Y:S01]  /*19b0*/  IABS R33, R39 ;  /* 0x0000002700217213 */ /* 0x000fe20000000000 */
[----:B------:R-:W-:Y:S01]  /*19c0*/  IMAD.HI.U32 R25, R16, R28, RZ ;  /* 0x0000001c10197227 */ /* 0x000fe200078e00ff */
[----:B------:R-:W-:-:S03]  /*19d0*/  ISETP.GT.U32.AND P5, PT, R5, R22, PT ;  /* 0x000000160500720c */ /* 0x000fc60003fa4070 */
[----:B------:R-:W-:Y:S01]  /*19e0*/  IMAD R24, R5, R24, R27 ;  /* 0x0000001805187224 */ /* 0x000fe200078e021b */
[----:B------:R-:W-:Y:S01]  /*19f0*/  IADD3 R25, PT, PT, -R25, RZ, RZ ;  /* 0x000000ff19197210 */ /* 0x000fe20007ffe1ff */
[----:B------:R-:W-:Y:S01]  /*1a00*/  @!P6 IMAD.IADD R21, R21, 0x1, -R5 ;  /* 0x000000011515e824 */ /* 0x000fe200078e0a05 */
[----:B------:R-:W-:Y:S01]  /*1a10*/  ISETP.GT.U32.AND P6, PT, R5, R23, PT ;  /* 0x000000170500720c */ /* 0x000fe20003fc4070 */
[----:B------:R-:W-:-:S04]  /*1a20*/  IMAD.HI.U32 R27, R16, R30, RZ ;  /* 0x0000001e101b7227 */ /* 0x000fc800078e00ff */
[----:B------:R-:W-:Y:S01]  /*1a30*/  IMAD.HI.U32 R26, R16, R29, RZ ;  /* 0x0000001d101a7227 */ /* 0x000fe200078e00ff */
[----:B------:R-:W-:Y:S02]  /*1a40*/  IADD3 R27, PT, PT, -R27, RZ, RZ ;  /* 0x000000ff1b1b7210 */ /* 0x000fe40007ffe1ff */
[----:B------:R-:W-:Y:S01]  /*1a50*/  @!P5 IADD3 R22, PT, PT, R22, -R5, RZ ;  /* 0x800000051616d210 */ /* 0x000fe20007ffe0ff */
[----:B------:R-:W-:Y:S01]  /*1a60*/  IMAD.MOV R26, RZ, RZ, -R26 ;  /* 0x000000ffff1a7224 */ /* 0x000fe200078e0a1a */
[C---:B------:R-:W-:Y:S01]  /*1a70*/  ISETP.GT.U32.AND P5, PT, R5.reuse, R24, PT ;  /* 0x000000180500720c */ /* 0x040fe20003fa4070 */
[----:B------:R-:W-:Y:S01]  /*1a80*/  IMAD R25, R5, R25, R28 ;  /* 0x0000001905197224 */ /* 0x000fe200078e021c */
[----:B------:R-:W-:Y:S01]  /*1a90*/  IABS R28, R37 ;  /* 0x00000025001c7213 */ /* 0x000fe20000000000 */
[----:B------:R-:W-:Y:S02]  /*1aa0*/  @!P6 IMAD.IADD R23, R23, 0x1, -R5 ;  /* 0x000000011717e824 */ /* 0x000fe400078e0a05 */
[----:B------:R-:W-:-:S02]  /*1ab0*/  IMAD R26, R5, R26, R29 ;  /* 0x0000001a051a7224 */ /* 0x000fc400078e021d */
[C---:B------:R-:W-:Y:S01]  /*1ac0*/  IMAD R27, R5.reuse, R27, R30 ;  /* 0x0000001b051b7224 */ /* 0x040fe200078e021e */
[C---:B------:R-:W-:Y:S01]  /*1ad0*/  ISETP.GT.U32.AND P6, PT, R5.reuse, R23, PT ;  /* 0x000000170500720c */ /* 0x040fe20003fc4070 */
[----:B------:R-:W-:Y:S01]  /*1ae0*/  @!P0 IMAD.MOV R22, RZ, RZ, -R22 ;  /* 0x000000ffff168224 */ /* 0x000fe200078e0a16 */
[C---:B------:R-:W-:Y:S01]  /*1af0*/  ISETP.GT.U32.AND P0, PT, R5.reuse, R26, PT ;  /* 0x0000001a0500720c */ /* 0x040fe20003f04070 */
[----:B------:R-:W-:Y:S01]  /*1b00*/  @!P4 IMAD.MOV R21, RZ, RZ, -R21 ;  /* 0x000000ffff15c224 */ /* 0x000fe200078e0a15 */
[C---:B------:R-:W-:Y:S01]  /*1b10*/  ISETP.GT.U32.AND P4, PT, R5.reuse, R25, PT ;  /* 0x000000190500720c */ /* 0x040fe20003f84070 */
[----:B------:R-:W-:Y:S01]  /*1b20*/  IMAD.MOV.U32 R30, RZ, RZ, R28 ;  /* 0x000000ffff1e7224 */ /* 0x000fe200078e001c */
[----:B------:R-:W-:Y:S01]  /*1b30*/  @!P5 IADD3 R24, PT, PT, R24, -R5, RZ ;  /* 0x800000051818d210 */ /* 0x000fe20007ffe0ff */
[----:B------:R-:W-:Y:S01]  /*1b40*/  IMAD.HI.U32 R28, R16, R31, RZ ;  /* 0x0000001f101c7227 */ /* 0x000fe200078e00ff */
[----:B------:R-:W-:-:S03]  /*1b50*/  ISETP.GT.U32.AND P5, PT, R5, R27, PT ;  /* 0x0000001b0500720c */ /* 0x000fc60003fa4070 */
[----:B------:R-:W-:-:S04]  /*1b60*/  IMAD.HI.U32 R29, R16, R30, RZ ;  /* 0x0000001e101d7227 */ /* 0x000fc800078e00ff */
[--C-:B------:R-:W-:Y:S01]  /*1b70*/  @!P6 IMAD.IADD R23, R23, 0x1, -R5.reuse ;  /* 0x000000011717e824 */ /* 0x100fe200078e0a05 */
[----:B------:R-:W-:Y:S01]  /*1b80*/  IADD3 R29, PT, PT, -R29, RZ, RZ ;  /* 0x000000ff1d1d7210 */ /* 0x000fe20007ffe1ff */
[--C-:B------:R-:W-:Y:S01]  /*1b90*/  @!P0 IMAD.IADD R26, R26, 0x1, -R5.reuse ;  /* 0x000000011a1a8824 */ /* 0x100fe200078e0a05 */
[----:B------:R-:W-:Y:S01]  /*1ba0*/  ISETP.GE.AND P6, PT, R32, RZ, PT ;  /* 0x000000ff2000720c */ /* 0x000fe20003fc6270 */
[----:B------:R-:W-:Y:S01]  /*1bb0*/  @!P4 IMAD.IADD R25, R25, 0x1, -R5 ;  /* 0x000000011919c824 */ /* 0x000fe200078e0a05 */
[----:B------:R-:W-:Y:S01]  /*1bc0*/  IABS R32, R38 ;  /* 0x0000002600207213 */ /* 0x000fe20000000000 */
[----:B------:R-:W-:Y:S01]  /*1bd0*/  IMAD R29, R5, R29, R30 ;  /* 0x0000001d051d7224 */ /* 0x000fe200078e021e */
[----:B------:R-:W-:Y:S01]  /*1be0*/  @!P5 IADD3 R27, PT, PT, R27, -R5, RZ ;  /* 0x800000051b1bd210 */ /* 0x000fe20007ffe0ff */
[----:B------:R-:W-:Y:S01]  /*1bf0*/  @!P3 IMAD.MOV R23, RZ, RZ, -R23 ;  /* 0x000000ffff17b224 */ /* 0x000fe200078e0a17 */
[C---:B------:R-:W-:Y:S01]  /*1c00*/  ISETP.GT.U32.AND P4, PT, R5.reuse, R24, PT ;  /* 0x000000180500720c */ /* 0x040fe20003f84070 */
[----:B------:R-:W-:Y:S01]  /*1c10*/  IMAD.HI.U32 R30, R16, R32, RZ ;  /* 0x00000020101e7227 */ /* 0x000fe200078e00ff */
[----:B------:R-:W-:-:S02]  /*1c20*/  ISETP.GT.U32.AND P5, PT, R5, R27, PT ;  /* 0x0000001b0500720c */ /* 0x000fc40003fa4070 */
[----:B------:R-:W-:Y:S01]  /*1c30*/  ISETP.GT.U32.AND P3, PT, R5, R26, PT ;  /* 0x0000001a0500720c */ /* 0x000fe20003f64070 */
[----:B------:R-:W-:Y:S01]  /*1c40*/  IMAD.MOV R28, RZ, RZ, -R28 ;  /* 0x000000ffff1c7224 */ /* 0x000fe200078e0a1c */
[----:B------:R-:W-:Y:S01]  /*1c50*/  IADD3 R30, PT, PT, -R30, RZ, RZ ;  /* 0x000000ff1e1e7210 */ /* 0x000fe20007ffe1ff */
[----:B------:R-:W-:Y:S01]  /*1c60*/  VIADD R44, R73, 0x1e ;  /* 0x0000001e492c7836 */ /* 0x000fe20000000000 */
[C---:B------:R-:W-:Y:S01]  /*1c70*/  ISETP.GT.U32.AND P0, PT, R5.reuse, R25, PT ;  /* 0x000000190500720c */ /* 0x040fe20003f04070 */
[C---:B------:R-:W-:Y:S02]  /*1c80*/  IMAD R28, R5.reuse, R28, R31 ;  /* 0x0000001c051c7224 */ /* 0x040fe400078e021f */
[C---:B------:R-:W-:Y:S02]  /*1c90*/  IMAD R30, R5.reuse, R30, R32 ;  /* 0x0000001e051e7224 */ /* 0x040fe400078e0220 */
[----:B------:R-:W-:Y:S01]  /*1ca0*/  @!P4 IMAD.IADD R24, R24, 0x1, -R5 ;  /* 0x000000011818c824 */ /* 0x000fe200078e0a05 */
[----:B------:R-:W-:Y:S01]  /*1cb0*/  ISETP.GT.U32.AND P4, PT, R5, R28, PT ;  /* 0x0000001c0500720c */ /* 0x000fe20003f84070 */
[----:B------:R-:W-:-:S04]  /*1cc0*/  IMAD.HI.U32 R31, R16, R33, RZ ;  /* 0x00000021101f7227 */ /* 0x000fc800078e00ff */
[--C-:B------:R-:W-:Y:S01]  /*1cd0*/  @!P5 IMAD.IADD R27, R27, 0x1, -R5.reuse ;  /* 0x000000011b1bd824 */ /* 0x100fe200078e0a05 */
[----:B------:R-:W-:Y:S01]  /*1ce0*/  ISETP.GT.U32.AND P5, PT, R5, R30, PT ;  /* 0x0000001e0500720c */ /* 0x000fe20003fa4070 */
[----:B------:R-:W-:Y:S01]  /*1cf0*/  @!P3 IMAD.IADD R26, R26, 0x1, -R5 ;  /* 0x000000011a1ab824 */ /* 0x000fe200078e0a05 */
[----:B------:R-:W-:Y:S01]  /*1d00*/  ISETP.GE.AND P3, PT, R34, RZ, PT ;  /* 0x000000ff2200720c */ /* 0x000fe20003f66270 */
[----:B------:R-:W-:Y:S01]  /*1d10*/  IMAD.HI.U32 R32, R16, R35, RZ ;  /* 0x0000002310207227 */ /* 0x000fe200078e00ff */
[----:B------:R-:W-:-:S03]  /*1d20*/  IADD3 R34, PT, PT, -R31, RZ, RZ ;  /* 0x000000ff1f227210 */ /* 0x000fc60007ffe1ff */
[----:B------:R-:W-:Y:S01]  /*1d30*/  @!P0 IMAD.IADD R25, R25, 0x1, -R5 ;  /* 0x0000000119198824 */ /* 0x000fe200078e0a05 */
[C---:B------:R-:W-:Y:S01]  /*1d40*/  ISETP.GT.U32.AND P0, PT, R5.reuse, R29, PT ;  /* 0x0000001d0500720c */ /* 0x040fe20003f04070 */
[C---:B------:R-:W-:Y:S01]  /*1d50*/  IMAD R31, R5.reuse, R34, R33 ;  /* 0x00000022051f7224 */ /* 0x040fe200078e0221 */
[----:B------:R-:W-:Y:S01]  /*1d60*/  IADD3 R32, PT, PT, -R32, RZ, RZ ;  /* 0x000000ff20207210 */ /* 0x000fe20007ffe1ff */
[--C-:B------:R-:W-:Y:S01]  /*1d70*/  @!P4 IMAD.IADD R28, R28, 0x1, -R5.reuse ;  /* 0x000000011c1cc824 */ /* 0x100fe200078e0a05 */
[----:B------:R-:W-:Y:S01]  /*1d80*/  ISETP.GE.AND P4, PT, R36, RZ, PT ;  /* 0x000000ff2400720c */ /* 0x000fe20003f86270 */
[----:B------:R-:W-:Y:S01]  /*1d90*/  @!P6 IMAD.MOV R26, RZ, RZ, -R26 ;  /* 0x000000ffff1ae224 */ /* 0x000fe200078e0a1a */
[----:B------:R-:W-:Y:S01]  /*1da0*/  ISETP.GT.U32.AND P6, PT, R5, R31, PT ;  /* 0x0000001f0500720c */ /* 0x000fe20003fc4070 */
[----:B------:R-:W-:Y:S01]  /*1db0*/  VIADD R36, R73, 0x19 ;  /* 0x0000001949247836 */ /* 0x000fe20000000000 */
[----:B------:R-:W-:Y:S01]  /*1dc0*/  @!P1 IADD3 R25, PT, PT, -R25, RZ, RZ ;  /* 0x000000ff19199210 */ /* 0x000fe20007ffe1ff */
[----:B------:R-:W-:Y:S01]  /*1dd0*/  @!P5 IMAD.IADD R30, R30, 0x1, -R5 ;  /* 0x000000011e1ed824 */ /* 0x000fe200078e0a05 */
[C---:B------:R-:W-:Y:S01]  /*1de0*/  ISETP.GT.U32.AND P5, PT, R5.reuse, R28, PT ;  /* 0x0000001c0500720c */ /* 0x040fe20003fa4070 */
[C---:B------:R-:W-:Y:S01]  /*1df0*/  IMAD R32, R5.reuse, R32, R35 ;  /* 0x0000002005207224 */ /* 0x040fe200078e0223 */
[----:B------:R-:W-:Y:S01]  /*1e00*/  IABS R35, R36 ;  /* 0x0000002400237213 */ /* 0x000fe20000000000 */
[----:B------:R-:W-:Y:S01]  /*1e10*/  @!P3 IMAD.MOV R27, RZ, RZ, -R27 ;  /* 0x000000ffff1bb224 */ /* 0x000fe200078e0a1b */
[----:B------:R-:W-:Y:S01]  /*1e20*/  ISETP.GT.U32.AND P1, PT, R5, R30, PT ;  /* 0x0000001e0500720c */ /* 0x000fe20003f24070 */
[----:B------:R-:W-:Y:S01]  /*1e30*/  @!P0 IMAD.IADD R29, R29, 0x1, -R5 ;  /* 0x000000011d1d8824 */ /* 0x000fe200078e0a05 */
[----:B------:R-:W-:Y:S01]  /*1e40*/  ISETP.GE.AND P3, PT, R38, RZ, PT ;  /* 0x000000ff2600720c */ /* 0x000fe20003f66270 */
[----:B------:R-:W-:Y:S01]  /*1e50*/  IMAD.HI.U32 R33, R16, R35, RZ ;  /* 0x0000002310217227 */ /* 0x000fe200078e00ff */
[----:B------:R-:W-:-:S02]  /*1e60*/  ISETP.GE.AND P0, PT, R37, RZ, PT ;  /* 0x000000ff2500720c */ /* 0x000fc40003f06270 */
[----:B------:R-:W-:Y:S01]  /*1e70*/  @!P6 IADD3 R31, PT, PT, R31, -R5, RZ ;  /* 0x800000051f1fe210 */ /* 0x000fe20007ffe0ff */
[----:B------:R-:W-:Y:S01]  /*1e80*/  @!P2 IMAD.MOV R24, RZ, RZ, -R24 ;  /* 0x000000ffff18a224 */ /* 0x000fe200078e0a18 */
[----:B------:R-:W-:Y:S01]  /*1e90*/  ISETP.GE.AND P6, PT, R36, RZ, PT ;  /* 0x000000ff2400720c */ /* 0x000fe20003fc6270 */
[----:B------:R-:W-:Y:S01]  /*1ea0*/  IMAD.MOV R36, RZ, RZ, -R33 ;  /* 0x000000ffff247224 */ /* 0x000fe200078e0a21 */
[----:B------:R-:W-:Y:S01]  /*1eb0*/  ISETP.GT.U32.AND P2, PT, R5, R29, PT ;  /* 0x0000001d0500720c */ /* 0x000fe20003f44070 */
[----:B------:R-:W-:Y:S01]  /*1ec0*/  VIADD R45, R73, 0x1f ;  /* 0x0000001f492d7836 */ /* 0x000fe20000000000 */
[----:B------:R-:W-:Y:S01]  /*1ed0*/  @!P5 IADD3 R28, PT, PT, R28, -R5, RZ ;  /* 0x800000051c1cd210 */ /* 0x000fe20007ffe0ff */
[----:B------:R-:W-:Y:S01]  /*1ee0*/  @!P1 IMAD.IADD R30, R30, 0x1, -R5 ;  /* 0x000000011e1e9824 */ /* 0x000fe200078e0a05 */
[----:B------:R-:W-:Y:S01]  /*1ef0*/  IABS R37, R41 ;  /* 0x0000002900257213 */ /* 0x000fe20000000000 */
[----:B------:R-:W-:Y:S01]  /*1f00*/  IMAD R33, R5, R36, R35 ;  /* 0x0000002405217224 */ /* 0x000fe200078e0223 */
[----:B------:R-:W-:Y:S01]  /*1f10*/  IADD3 R35, PT, PT, R73, 0x1b, RZ ;  /* 0x0000001b49237810 */ /* 0x000fe20007ffe0ff */
[----:B------:R-:W-:Y:S01]  /*1f20*/  @!P3 IMAD.MOV R30, RZ, RZ, -R30 ;  /* 0x000000ffff1eb224 */ /* 0x000fe200078e0a1e */
[C---:B------:R-:W-:Y:S01]  /*1f30*/  ISETP.GT.U32.AND P5, PT, R5.reuse, R32, PT ;  /* 0x000000200500720c */ /* 0x040fe20003fa4070 */
[----:B------:R-:W-:Y:S01]  /*1f40*/  @!P4 IMAD.MOV R28, RZ, RZ, -R28 ;  /* 0x000000ffff1cc224 */ /* 0x000fe200078e0a1c */
[C---:B------:R-:W-:Y:S01]  /*1f50*/  ISETP.GT.U32.AND P3, PT, R5.reuse, R33, PT ;  /* 0x000000210500720c */ /* 0x040fe20003f64070 */
[----:B------:R-:W-:Y:S01]  /*1f60*/  IMAD.HI.U32 R34, R16, R37, RZ ;  /* 0x0000002510227227 */ /* 0x000fe200078e00ff */
[----:B------:R-:W-:-:S02]  /*1f70*/  ISETP.GT.U32.AND P4, PT, R5, R31, PT ;  /* 0x0000001f0500720c */ /* 0x000fc40003f84070 */
[----:B------:R-:W-:Y:S01]  /*1f80*/  ISETP.GE.AND P1, PT, R40, RZ, PT ;  /* 0x000000ff2800720c */ /* 0x000fe20003f26270 */
[----:B------:R-:W-:Y:S01]  /*1f90*/  @!P2 IMAD.IADD R29, R29, 0x1, -R5 ;  /* 0x000000011d1da824 */ /* 0x000fe200078e0a05 */
[----:B------:R-:W-:Y:S01]  /*1fa0*/  ISETP.GE.AND P2, PT, R39, RZ, PT ;  /* 0x000000ff2700720c */ /* 0x000fe20003f46270 */
[----:B------:R-:W-:Y:S01]  /*1fb0*/  IMAD.MOV R34, RZ, RZ, -R34 ;  /* 0x000000ffff227224 */ /* 0x000fe200078e0a22 */
[----:B------:R-:W-:Y:S01]  /*1fc0*/  IABS R40, R42 ;  /* 0x0000002a00287213 */ /* 0x000fe20000000000 */
[----:B------:R-:W-:Y:S02]  /*1fd0*/  @!P0 IMAD.MOV R29, RZ, RZ, -R29 ;  /* 0x000000ffff1d8224 */ /* 0x000fe400078e0a1d */
[----:B------:R-:W-:Y:S01]  /*1fe0*/  IMAD R34, R5, R34, R37 ;  /* 0x0000002205227224 */ /* 0x000fe200078e0225 */
[----:B------:R-:W-:Y:S01]  /*1ff0*/  IABS R37, R35 ;  /* 0x0000002300257213 */ /* 0x000fe20000000000 */
[--C-:B------:R-:W-:Y:S01]  /*2000*/  @!P3 IMAD.IADD R33, R33, 0x1, -R5.reuse ;  /* 0x000000012121b824 */ /* 0x100fe200078e0a05 */
[----:B------:R-:W-:Y:S01]  /*2010*/  @!P5 IADD3 R32, PT, PT, R32, -R5, RZ ;  /* 0x800000052020d210 */ /* 0x000fe20007ffe0ff */
[----:B------:R-:W-:Y:S01]  /*2020*/  @!P4 IMAD.IADD R31, R31, 0x1, -R5 ;  /* 0x000000011f1fc824 */ /* 0x000fe200078e0a05 */
[----:B------:R-:W-:Y:S01]  /*2030*/  ISETP.GE.AND P4, PT, R35, RZ, PT ;  /* 0x000000ff2300720c */ /* 0x000fe20003f86270 */
[----:B------:R-:W-:Y:S01]  /*2040*/  IMAD.HI.U32 R35, R16, R37, RZ ;  /* 0x0000002510237227 */ /* 0x000fe200078e00ff */
[----:B------:R-:W-:-:S02]  /*2050*/  ISETP.GT.U32.AND P3, PT, R5, R33, PT ;  /* 0x000000210500720c */ /* 0x000fc40003f64070 */
[C---:B------:R-:W-:Y:S01]  /*2060*/  ISETP.GT.U32.AND P0, PT, R5.reuse, R32, PT ;  /* 0x000000200500720c */ /* 0x040fe20003f04070 */
[----:B------:R-:W-:Y:S01]  /*2070*/  @!P2 IMAD.MOV R31, RZ, RZ, -R31 ;  /* 0x000000ffff1fa224 */ /* 0x000fe200078e0a1f */
[----:B------:R-:W-:Y:S01]  /*2080*/  ISETP.GT.U32.AND P2, PT, R5, R34, PT ;  /* 0x000000220500720c */ /* 0x000fe20003f44070 */
[----:B------:R-:W-:Y:S01]  /*2090*/  VIADD R36, R73, 0x1c ;  /* 0x0000001c49247836 */ /* 0x000fe20000000000 */
[----:B------:R-:W-:Y:S01]  /*20a0*/  IADD3 R38, PT, PT, -R35, RZ, RZ ;  /* 0x000000ff23267210 */ /* 0x000fe20007ffe1ff */
[----:B------:R-:W-:Y:S01]  /*20b0*/  VIADD R46, R73, 0x20 ;  /* 0x00000020492e7836 */ /* 0x000fe20000000000 */
[----:B------:R-:W-:Y:S01]  /*20c0*/  ISETP.GE.AND P5, PT, R41, RZ, PT ;  /* 0x000000ff2900720c */ /* 0x000fe20003fa6270 */
[----:B------:R-:W-:Y:S01]  /*20d0*/  VIADD R47, R73, 0x21 ;  /* 0x00000021492f7836 */ /* 0x000fe20000000000 */
[----:B------:R-:W-:Y:S01]  /*20e0*/  IABS R41, R44 ;  /* 0x0000002c00297213 */ /* 0x000fe20000000000 */
[----:B------:R-:W-:Y:S01]  /*20f0*/  IMAD R35, R5, R38, R37 ;  /* 0x0000002605237224 */ /* 0x000fe200078e0225 */
[----:B------:R-:W-:Y:S01]  /*2100*/  IABS R39, R36 ;  /* 0x0000002400277213 */ /* 0x000fe20000000000 */
[----:B------:R-:W-:Y:S01]  /*2110*/  IMAD.HI.U32 R37, R16, R40, RZ ;  /* 0x0000002810257227 */ /* 0x000fe200078e00ff */
[----:B------:R-:W-:-:S02]  /*2120*/  @!P3 IADD3 R33, PT, PT, R33, -R5, RZ ;  /* 0x800000052121b210 */ /* 0x000fc40007ffe0ff */
[C---:B------:R-:W-:Y:S01]  /*2130*/  ISETP.GT.U32.AND P3, PT, R5.reuse, R35, PT ;  /* 0x000000230500720c */ /* 0x040fe20003f64070 */
[----:B------:R-:W-:Y:S01]  /*2140*/  @!P2 IMAD.IADD R34, R34, 0x1, -R5 ;  /* 0x000000012222a824 */ /* 0x000fe200078e0a05 */
[----:B------:R-:W-:Y:S01]  /*2150*/  @!P0 IADD3 R32, PT, PT, R32, -R5, RZ ;  /* 0x8000000520208210 */ /* 0x000fe20007ffe0ff */
[----:B------:R-:W-:Y:S01]  /*2160*/  IMAD.HI.U32 R38, R16, R41, RZ ;  /* 0x0000002910267227 */ /* 0x000fe200078e00ff */
[----:B------:R-:W-:Y:S02]  /*2170*/  ISETP.GE.AND P0, PT, R36, RZ, PT ;  /* 0x000000ff2400720c */ /* 0x000fe40003f06270 */
[----:B------:R-:W-:Y:S01]  /*2180*/  ISETP.GT.U32.AND P2, PT, R5, R34, PT ;  /* 0x000000220500720c */ /* 0x000fe20003f44070 */
[----:B------:R-:W-:Y:S01]  /*2190*/  IMAD.MOV R37, RZ, RZ, -R37 ;  /* 0x000000ffff257224 */ /* 0x000fe200078e0a25 */
[----:B------:R-:W-:Y:S01]  /*21a0*/  IADD3 R38, PT, PT, -R38, RZ, RZ ;  /* 0x000000ff26267210 */ /* 0x000fe20007ffe1ff */
[----:B------:R-:W-:Y:S01]  /*21b0*/  IMAD.HI.U32 R36, R16, R39, RZ ;  /* 0x0000002710247227 */ /* 0x000fe200078e00ff */
[----:B------:R-:W-:-:S03]  /*21c0*/  IABS R43, R47 ;  /* 0x0000002f002b7213 */ /* 0x000fc60000000000 */
[----:B------:R-:W-:Y:S01]  /*21d0*/  @!P3 IADD3 R35, PT, PT, R35, -R5, RZ ;  /* 0x800000052323b210 */ /* 0x000fe20007ffe0ff */
[C---:B------:R-:W-:Y:S01]  /*21e0*/  IMAD R37, R5.reuse, R37, R40 ;  /* 0x0000002505257224 */ /* 0x040fe200078e0228 */
[----:B------:R-:W-:Y:S01]  /*21f0*/  IABS R40, R45 ;  /* 0x0000002d00287213 */ /* 0x000fe20000000000 */
[----:B------:R-:W-:Y:S01]  /*2200*/  IMAD.MOV R36, RZ, RZ, -R36 ;  /* 0x000000ffff247224 */ /* 0x000fe200078e0a24 */
[C---:B------:R-:W-:Y:S01]  /*2210*/  ISETP.GT.U32.AND P3, PT, R5.reuse, R35, PT ;  /* 0x000000230500720c */ /* 0x040fe20003f64070 */
[C---:B------:R-:W-:Y:S01]  /*2220*/  IMAD R38, R5.reuse, R38, R41 ;  /* 0x0000002605267224 */ /* 0x040fe200078e0229 */
[----:B------:R-:W-:Y:S01]  /*2230*/  @!P2 IADD3 R34, PT, PT, R34, -R5, RZ ;  /* 0x800000052222a210 */ /* 0x000fe20007ffe0ff */
[C---:B------:R-:W-:Y:S01]  /*2240*/  IMAD R36, R5.reuse, R36, R39 ;  /* 0x0000002405247224 */ /* 0x040fe200078e0227 */
[----:B------:R-:W-:Y:S01]  /*2250*/  ISETP.GT.U32.AND P2, PT, R5, R37, PT ;  /* 0x000000250500720c */ /* 0x000fe20003f44070 */
[----:B------:R-:W-:Y:S01]  /*2260*/  IMAD.HI.U32 R39, R16, R40, RZ ;  /* 0x0000002810277227 */ /* 0x000fe200078e00ff */
[----:B------:R-:W-:-:S02]  /*2270*/  @!P5 IADD3 R34, PT, PT, -R34, RZ, RZ ;  /* 0x000000ff2222d210 */ /* 0x000fc40007ffe1ff */
[C---:B------:R-:W-:Y:S01]  /*2280*/  ISETP.GT.U32.AND P5, PT, R5.reuse, R38, PT ;  /* 0x000000260500720c */ /* 0x040fe20003fa4070 */
[----:B------:R-:W-:Y:S01]  /*2290*/  @!P6 IMAD.MOV R33, RZ, RZ, -R33 ;  /* 0x000000ffff21e224 */ /* 0x000fe200078e0a21 */
[----:B------:R-:W-:Y:S01]  /*22a0*/  ISETP.GT.U32.AND P6, PT, R5, R36, PT ;  /* 0x000000240500720c */ /* 0x000fe20003fc4070 */
[----:B------:R-:W-:Y:S02]  /*22b0*/  IMAD.MOV R39, RZ, RZ, -R39 ;  /* 0x000000ffff277224 */ /* 0x000fe400078e0a27 */
[----:B------:R-:W-:Y:S01]  /*22c0*/  @!P1 IMAD.MOV R32, RZ, RZ, -R32 ;  /* 0x000000ffff209224 */ /* 0x000fe200078e0a20 */
[----:B------:R-:W-:Y:S01]  /*22d0*/  ISETP.GE.AND P1, PT, R42, RZ, PT ;  /* 0x000000ff2a00720c */ /* 0x000fe20003f26270 */
[--C-:B------:R-:W-:Y:S01]  /*22e0*/  @!P3 IMAD.IADD R35, R35, 0x1, -R5.reuse ;  /* 0x000000012323b824 */ /* 0x100fe200078e0a05 */
[----:B------:R-:W-:Y:S01]  /*22f0*/  IABS R42, R46 ;  /* 0x0000002e002a7213 */ /* 0x000fe20000000000 */
[----:B------:R-:W-:Y:S01]  /*2300*/  IMAD R39, R5, R39, R40 ;  /* 0x0000002705277224 */ /* 0x000fe200078e0228 */
[----:B------:R-:W-:Y:S01]  /*2310*/  ISETP.GE.AND P3, PT, R44, RZ, PT ;  /* 0x000000ff2c00720c */ /* 0x000fe20003f66270 */
[----:B------:R-:W-:-:S02]  /*2320*/  @!P2 IMAD.IADD R37, R37, 0x1, -R5 ;  /* 0x000000012525a824 */ /* 0x000fc400078e0a05 */
[----:B------:R-:W-:Y:S01]  /*2330*/  @!P4 IMAD.MOV R35, RZ, RZ, -R35 ;  /* 0x000000ffff23c224 */ /* 0x000fe200078e0a23 */
[C---:B------:R-:W-:Y:S01]  /*2340*/  ISETP.GT.U32.AND P4, PT, R5.reuse, R39, PT ;  /* 0x000000270500720c */ /* 0x040fe20003f84070 */
[----:B------:R-:W-:Y:S01]  /*2350*/  IMAD.HI.U32 R40, R16, R42, RZ ;  /* 0x0000002a10287227 */ /* 0x000fe200078e00ff */
[----:B------:R-:W-:-:S03]  /*2360*/  ISETP.GT.U32.AND P2, PT, R5, R37, PT ;  /* 0x000000250500720c */ /* 0x000fc60003f44070 */
[--C-:B------:R-:W-:Y:S01]  /*2370*/  @!P5 IMAD.IADD R38, R38, 0x1, -R5.reuse ;  /* 0x000000012626d824 */ /* 0x100fe200078e0a05 */
[----:B------:R-:W-:Y:S01]  /*2380*/  IADD3 R40, PT, PT, -R40, RZ, RZ ;  /* 0x000000ff28287210 */ /* 0x000fe20007ffe1ff */
[----:B------:R-:W-:Y:S02]  /*2390*/  @!P6 IMAD.IADD R36, R36, 0x1, -R5 ;  /* 0x000000012424e824 */ /* 0x000fe400078e0a05 */
[----:B------:R-:W-:Y:S01]  /*23a0*/  IMAD.HI.U32 R41, R16, R43, RZ ;  /* 0x0000002b10297227 */ /* 0x000fe200078e00ff */
[C---:B------:R-:W-:Y:S02]  /*23b0*/  ISETP.GT.U32.AND P5, PT, R5.reuse, R38, PT ;  /* 0x000000260500720c */ /* 0x040fe40003fa4070 */
[C---:B------:R-:W-:Y:S01]  /*23c0*/  ISETP.GT.U32.AND P6, PT, R5.reuse, R36, PT ;  /* 0x000000240500720c */ /* 0x040fe20003fc4070 */
[----:B------:R-:W-:Y:S02]  /*23d0*/  IMAD R40, R5, R40, R42 ;  /* 0x0000002805287224 */ /* 0x000fe400078e022a */
[----:B------:R-:W-:Y:S01]  /*23e0*/  IMAD.MOV R44, RZ, RZ, -R41 ;  /* 0x000000ffff2c7224 */ /* 0x000fe200078e0a29 */
[----:B------:R-:W-:Y:S01]  /*23f0*/  @!P2 IADD3 R37, PT, PT, R37, -R5, RZ ;  /* 0x800000052525a210 */ /* 0x000fe20007ffe0ff */
[----:B------:R-:W-:Y:S01]  /*2400*/  @!P4 IMAD.IADD R39, R39, 0x1, -R5 ;  /* 0x000000012727c824 */ /* 0x000fe200078e0a05 */
[----:B------:R-:W-:Y:S01]  /*2410*/  ISETP.GE.AND P2, PT, R47, RZ, PT ;  /* 0x000000ff2f00720c */ /* 0x000fe20003f46270 */
[----:B------:R-:W-:Y:S01]  /*2420*/  VIADD R42, R73, 0x22 ;  /* 0x00000022492a7836 */ /* 0x000fe20000000000 */
[----:B------:R-:W-:Y:S01]  /*2430*/  @!P1 IADD3 R37, PT, PT, -R37, RZ, RZ ;  /* 0x000000ff25259210 */ /* 0x000fe20007ffe1ff */
[C---:B------:R-:W-:Y:S01]  /*2440*/  IMAD R41, R5.reuse, R44, R43 ;  /* 0x0000002c05297224 */ /* 0x040fe200078e022b */
[----:B------:R-:W-:Y:S01]  /*2450*/  ISETP.GT.U32.AND P4, PT, R5, R39, PT ;  /* 0x000000270500720c */ /* 0x000fe20003f84070 */
[----:B------:R-:W-:Y:S01]  /*2460*/  @!P5 IMAD.IADD R38, R38, 0x1, -R5 ;  /* 0x000000012626d824 */ /* 0x000fe200078e0a05 */
[----:B------:R-:W-:Y:S01]  /*2470*/  IABS R43, R42 ;  /* 0x0000002a002b7213 */ /* 0x000fe20000000000 */
[----:B------:R-:W-:Y:S01]  /*2480*/  VIADD R44, R73, 0x23 ;  /* 0x00000023492c7836 */ /* 0x000fe20000000000 */
[----:B------:R-:W-:Y:S01]  /*2490*/  ISETP.GE.AND P1, PT, R42, RZ, PT ;  /* 0x000000ff2a00720c */ /* 0x000fe20003f26270 */
[----:B------:R-:W-:Y:S01]  /*24a0*/  @!P3 IMAD.MOV R38, RZ, RZ, -R38 ;  /* 0x000000ffff26b224 */ /* 0x000fe200078e0a26 */
[----:B------:R-:W-:Y:S01]  /*24b0*/  @!P6 IADD3 R36, PT, PT, R36, -R5, RZ ;  /* 0x800000052424e210 */ /* 0x000fe20007ffe0ff */
[----:B------:R-:W-:Y:S01]  /*24c0*/  IMAD.HI.U32 R42, R16, R43, RZ ;  /* 0x0000002b102a7227 */ /* 0x000fe200078e00ff */
[----:B------:R-:W-:-:S02]  /*24d0*/  ISETP.GT.U32.AND P5, PT, R5, R40, PT ;  /* 0x000000280500720c */ /* 0x000fc40003fa4070 */
[----:B------:R-:W-:Y:S01]  /*24e0*/  ISETP.GE.AND P6, PT, R45, RZ, PT ;  /* 0x000000ff2d00720c */ /* 0x000fe20003fc6270 */
[----:B------:R-:W-:Y:S01]  /*24f0*/  @!P0 IMAD.MOV R36, RZ, RZ, -R36 ;  /* 0x000000ffff248224 */ /* 0x000fe200078e0a24 */
[----:B------:R-:W-:Y:S01]  /*2500*/  IADD3 R42, PT, PT, -R42, RZ, RZ ;  /* 0x000000ff2a2a7210 */ /* 0x000fe20007ffe1ff */
[----:B------:R-:W-:Y:S01]  /*2510*/  @!P4 IMAD.IADD R39, R39, 0x1, -R5 ;  /* 0x000000012727c824 */ /* 0x000fe200078e0a05 */
[----:B------:R-:W-:Y:S01]  /*2520*/  ISETP.GT.U32.AND P4, PT, R5, R41, PT ;  /* 0x000000290500720c */ /* 0x000fe20003f84070 */
[----:B------:R-:W-:Y:S01]  /*2530*/  VIADD R50, R73, 0x26 ;  /* 0x0000002649327836 */ /* 0x000fe20000000000 */
[----:B------:R-:W-:Y:S01]  /*2540*/  IABS R47, R48 ;  /* 0x00000030002f7213 */ /* 0x000fe20000000000 */
[----:B------:R-:W-:Y:S01]  /*2550*/  IMAD R42, R5, R42, R43 ;  /* 0x0000002a052a7224 */ /* 0x000fe200078e022b */
[----:B------:R-:W-:Y:S01]  /*2560*/  ISETP.GE.AND P3, PT, R44, RZ, PT ;  /* 0x000000ff2c00720c */ /* 0x000fe20003f66270 */
[----:B------:R-:W-:Y:S01]  /*2570*/  VIADD R54, R73, 0x2a ;  /* 0x0000002a49367836 */ /* 0x000fe20000000000 */
[----:B------:R-:W-:Y:S01]  /*2580*/  IABS R45, R44 ;  /* 0x0000002c002d7213 */ /* 0x000fe20000000000 */
[----:B------:R-:W-:Y:S01]  /*2590*/  @!P5 IMAD.IADD R40, R40, 0x1, -R5 ;  /* 0x000000012828d824 */ /* 0x000fe200078e0a05 */
[----:B------:R-:W-:Y:S01]  /*25a0*/  ISETP.GE.AND P0, PT, R46, RZ, PT ;  /* 0x000000ff2e00720c */ /* 0x000fe20003f06270 */
[----:B------:R-:W-:Y:S01]  /*25b0*/  @!P6 IMAD.MOV R39, RZ, RZ, -R39 ;  /* 0x000000ffff27e224 */ /* 0x000fe200078e0a27 */
[C---:B------:R-:W-:Y:S01]  /*25c0*/  ISETP.GT.U32.AND P6, PT, R5.reuse, R42, PT ;  /* 0x0000002a0500720c */ /* 0x040fe20003fc4070 */
[----:B------:R-:W-:Y:S01]  /*25d0*/  IMAD.HI.U32 R44, R16, R47, RZ ;  /* 0x0000002f102c7227 */ /* 0x000fe200078e00ff */
[----:B------:R-:W-:-:S02]  /*25e0*/  ISETP.GT.U32.AND P5, PT, R5, R40, PT ;  /* 0x000000280500720c */ /* 0x000fc40003fa4070 */
[----:B------:R-:W-:Y:S01]  /*25f0*/  IABS R49, R50 ;  /* 0x0000003200317213 */ /* 0x000fe20000000000 */
[----:B------:R-:W-:Y:S02]  /*2600*/  IMAD.MOV R44, RZ, RZ, -R44 ;  /* 0x000000ffff2c7224 */ /* 0x000fe400078e0a2c */
[----:B------:R-:W-:Y:S02]  /*2610*/  @!P4 IMAD.IADD R41, R41, 0x1, -R5 ;  /* 0x000000012929c824 */ /* 0x000fe400078e0a05 */
[C---:B------:R-:W-:Y:S02]  /*2620*/  IMAD R44, R5.reuse, R44, R47 ;  /* 0x0000002c052c7224 */ /* 0x040fe400078e022f */
[----:B------:R-:W-:Y:S01]  /*2630*/  IMAD.HI.U32 R43, R16, R45, RZ ;  /* 0x0000002d102b7227 */ /* 0x000fe200078e00ff */
[----:B------:R-:W-:-:S03]  /*2640*/  ISETP.GT.U32.AND P4, PT, R5, R41, PT ;  /* 0x000000290500720c */ /* 0x000fc60003f84070 */
[----:B------:R-:W-:Y:S01]  /*2650*/  @!P6 IMAD.IADD R42, R42, 0x1, -R5 ;  /* 0x000000012a2ae824 */ /* 0x000fe200078e0a05 */
[----:B------:R-:W-:Y:S01]  /*2660*/  ISETP.GT.U32.AND P6, PT, R5, R44, PT ;  /* 0x0000002c0500720c */ /* 0x000fe20003fc4070 */
[----:B------:R-:W-:Y:S01]  /*2670*/  VIADD R55, R73, 0x2b ;  /* 0x0000002b49377836 */ /* 0x000fe20000000000 */
[----:B------:R-:W-:Y:S01]  /*2680*/  IADD3 R46, PT, PT, -R43, RZ, RZ ;  /* 0x000000ff2b2e7210 */ /* 0x000fe20007ffe1ff */
[C---:B------:R-:W-:Y:S01]  /*2690*/  VIADD R57, R73.reuse, 0x2d ;  /* 0x0000002d49397836 */ /* 0x040fe20000000000 */
[-C--:B------:R-:W-:Y:S01]  /*26a0*/  @!P5 IADD3 R40, PT, PT, R40, -R5.reuse, RZ ;  /* 0x800000052828d210 */ /* 0x080fe20007ffe0ff */
[C---:B------:R-:W-:Y:S01]  /*26b0*/  VIADD R60, R73.reuse, 0x30 ;  /* 0x00000030493c7836 */ /* 0x040fe20000000000 */
[----:B------:R-:W-:Y:S01]  /*26c0*/  ISETP.GE.AND P5, PT, R48, RZ, PT ;  /* 0x000000ff3000720c */ /* 0x000fe20003fa6270 */
[----:B------:R-:W-:Y:S02]  /*26d0*/  VIADD R48, R73, 0x25 ;  /* 0x0000002549307836 */ /* 0x000fe40000000000 */
[----:B------:R-:W-:Y:S01]  /*26e0*/  IMAD R43, R5, R46, R45 ;  /* 0x0000002e052b7224 */ /* 0x000fe200078e022d */
[----:B------:R-:W-:Y:S01]  /*26f0*/  @!P4 IADD3 R41, PT, PT, R41, -R5, RZ ;  /* 0x800000052929c210 */ /* 0x000fe20007ffe0ff */
[----:B------:R-:W-:Y:S01]  /*2700*/  @!P0 IMAD.MOV R40, RZ, RZ, -R40 ;  /* 0x000000ffff288224 */ /* 0x000fe200078e0a28 */
[----:B------:R-:W-:Y:S01]  /*2710*/  IABS R47, R48 ;  /* 0x00000030002f7213 */ /* 0x000fe20000000000 */
[----:B------:R-:W-:Y:S01]  /*2720*/  @!P6 IMAD.IADD R44, R44, 0x1, -R5 ;  /* 0x000000012c2ce824 */ /* 0x000fe200078e0a05 */
[C---:B------:R-:W-:Y:S01]  /*2730*/  ISETP.GT.U32.AND P0, PT, R5.reuse, R42, PT ;  /* 0x0000002a0500720c */ /* 0x040fe20003f04070 */
[----:B------:R-:W-:Y:S01]  /*2740*/  @!P2 IMAD.MOV R41, RZ, RZ, -R41 ;  /* 0x000000ffff29a224 */ /* 0x000fe200078e0a29 */
[----:B------:R-:W-:Y:S01]  /*2750*/  ISETP.GT.U32.AND P4, PT, R5, R43, PT ;  /* 0x0000002b0500720c */ /* 0x000fe20003f84070 */
[----:B------:R-:W-:Y:S01]  /*2760*/  IMAD.HI.U32 R45, R16, R47, RZ ;  /* 0x0000002f102d7227 */ /* 0x000fe200078e00ff */
[----:B------:R-:W-:-:S02]  /*2770*/  ISETP.GE.AND P2, PT, R48, RZ, PT ;  /* 0x000000ff3000720c */ /* 0x000fc40003f46270 */
[----:B------:R-:W-:Y:S01]  /*2780*/  ISETP.GT.U32.AND P6, PT, R5, R44, PT ;  /* 0x0000002c0500720c */ /* 0x000fe20003fc4070 */
[----:B------:R-:W-:Y:S01]  /*2790*/  IMAD.MOV R48, RZ, RZ, -R45 ;  /* 0x000000ffff307224 */ /* 0x000fe200078e0a2d */
[----:B------:R-:W-:Y:S01]  /*27a0*/  IABS R59, R60 ;  /* 0x0000003c003b7213 */ /* 0x000fe20000000000 */
[----:B------:R-:W-:-:S04]  /*27b0*/  IMAD.HI.U32 R46, R16, R49, RZ ;  /* 0x00000031102e7227 */ /* 0x000fc800078e00ff */
[----:B------:R-:W-:Y:S01]  /*27c0*/  @!P0 IMAD.IADD R42, R42, 0x1, -R5 ;  /* 0x000000012a2a8824 */ /* 0x000fe200078e0a05 */
[----:B------:R-:W-:Y:S01]  /*27d0*/  IADD3 R46, PT, PT, -R46, RZ, RZ ;  /* 0x000000ff2e2e7210 */ /* 0x000fe20007ffe1ff */
[----:B------:R-:W-:Y:S01]  /*27e0*/  IMAD R45, R5, R48, R47 ;  /* 0x00000030052d7224 */ /* 0x000fe200078e022f */
[----:B------:R-:W-:Y:S01]  /*27f0*/  @!P4 IADD3 R43, PT, PT, R43, -R5, RZ ;  /* 0x800000052b2bc210 */ /* 0x000fe20007ffe0ff */
[----:B------:R-:W-:Y:S01]  /*2800*/  @!P1 IMAD.MOV R42, RZ, RZ, -R42 ;  /* 0x000000ffff2a9224 */ /* 0x000fe200078e0a2a */
[----:B------:R-:W-:Y:S01]  /*2810*/  IADD3 R47, PT, PT, R73, 0x27, RZ ;  /* 0x00000027492f7810 */ /* 0x000fe20007ffe0ff */
[C---:B------:R-:W-:Y:S01]  /*2820*/  IMAD R46, R5.reuse, R46, R49 ;  /* 0x0000002e052e7224 */ /* 0x040fe200078e0231 */
[----:B------:R-:W-:Y:S01]  /*2830*/  ISETP.GT.U32.AND P1, PT, R5, R45, PT ;  /* 0x0000002d0500720c */ /* 0x000fe20003f24070 */
[----:B------:R-:W-:Y:S01]  /*2840*/  VIADD R48, R73, 0x28 ;  /* 0x0000002849307836 */ /* 0x000fe20000000000 */
[----:B------:R-:W-:Y:S01]  /*2850*/  ISETP.GT.U32.AND P4, PT, R5, R43, PT ;  /* 0x0000002b0500720c */ /* 0x000fe20003f84070 */
[C---:B------:R-:W-:Y:S01]  /*2860*/  VIADD R61, R73.reuse, 0x36 ;  /* 0x00000036493d7836 */ /* 0x040fe20000000000 */
[----:B------:R-:W-:Y:S01]  /*2870*/  @!P6 IADD3 R44, PT, PT, R44, -R5, RZ ;  /* 0x800000052c2ce210 */ /* 0x000fe20007ffe0ff */
[C---:B------:R-:W-:Y:S01]  /*2880*/  VIADD R63, R73.reuse, 0x3a ;  /* 0x0000003a493f7836 */ /* 0x040fe20000000000 */
[----:B------:R-:W-:Y:S01]  /*2890*/  IABS R49, R47 ;  /* 0x0000002f00317213 */ /* 0x000fe20000000000 */
[----:B------:R-:W-:Y:S01]  /*28a0*/  VIADD R71, R73, 0x3e ;  /* 0x0000003e49477836 */ /* 0x000fe20000000000 */
[----:B------:R-:W-:Y:S01]  /*28b0*/  ISETP.GE.AND P0, PT, R50, RZ, PT ;  /* 0x000000ff3200720c */ /* 0x000fe20003f06270 */
[----:B------:R-:W-:Y:S01]  /*28c0*/  @!P5 IMAD.MOV R44, RZ, RZ, -R44 ;  /* 0x000000ffff2cd224 */ /* 0x000fe200078e0a2c */
[----:B------:R-:W-:Y:S01]  /*28d0*/  ISETP.GT.U32.AND P5, PT, R5, R46, PT ;  /* 0x0000002e0500720c */ /* 0x000fe20003fa4070 */
[C---:B------:R-:W-:Y:S01]  /*28e0*/  VIADD R67, R73.reuse, 0x3c ;  /* 0x0000003c49437836 */ /* 0x040fe20000000000 */
[----:B------:R-:W-:Y:S01]  /*28f0*/  IADD3 R50, PT, PT, R73, 0x29, RZ ;  /* 0x0000002949327810 */ /* 0x000fe20007ffe0ff */
[--C-:B------:R-:W-:Y:S01]  /*2900*/  @!P1 IMAD.IADD R45, R45, 0x1, -R5.reuse ;  /* 0x000000012d2d9824 */ /* 0x100fe200078e0a05 */
[----:B------:R-:W-:Y:S01]  /*2910*/  IABS R51, R48 ;  /* 0x0000003000337213 */ /* 0x000fe20000000000 */
[----:B------:R-:W-:Y:S01]  /*2920*/  @!P4 IMAD.IADD R43, R43, 0x1, -R5 ;  /* 0x000000012b2bc824 */ /* 0x000fe200078e0a05 */
[----:B------:R-:W-:Y:S01]  /*2930*/  ISETP.GE.AND P4, PT, R47, RZ, PT ;  /* 0x000000ff2f00720c */ /* 0x000fe20003f86270 */
[----:B------:R-:W-:Y:S01]  /*2940*/  IMAD.HI.U32 R47, R16, R49, RZ ;  /* 0x00000031102f7227 */ /* 0x000fe200078e00ff */
[----:B------:R-:W-:-:S02]  /*2950*/  ISETP.GT.U32.AND P1, PT, R5, R45, PT ;  /* 0x0000002d0500720c */ /* 0x000fc40003f24070 */
[----:B------:R-:W-:Y:S01]  /*2960*/  ISETP.GE.AND P6, PT, R50, RZ, PT ;  /* 0x000000ff3200720c */ /* 0x000fe20003fc6270 */
[----:B------:R-:W-:Y:S01]  /*2970*/  @!P3 IMAD.MOV R43, RZ, RZ, -R43 ;  /* 0x000000ffff2bb224 */ /* 0x000fe200078e0a2b */
[----:B------:R-:W-:Y:S01]  /*2980*/  ISETP.GE.AND P3, PT, R48, RZ, PT ;  /* 0x000000ff3000720c */ /* 0x000fe20003f66270 */
[----:B------:R-:W-:Y:S01]  /*2990*/  IMAD.HI.U32 R48, R16, R51, RZ ;  /* 0x0000003310307227 */ /* 0x000fe200078e00ff */
[----:B------:R-:W-:Y:S02]  /*29a0*/  IABS R53, R50 ;  /* 0x0000003200357213 */ /* 0x000fe40000000000 */
[----:B------:R-:W-:Y:S01]  /*29b0*/  IADD3 R50, PT, PT, -R47, RZ, RZ ;  /* 0x000000ff2f327210 */ /* 0x000fe20007ffe1ff */
[----:B------:R-:W-:Y:S01]  /*29c0*/  IMAD.MOV R52, RZ, RZ, -R48 ;  /* 0x000000ffff347224 */ /* 0x000fe200078e0a30 */
[----:B------:R-:W-:Y:S02]  /*29d0*/  @!P5 IADD3 R46, PT, PT, R46, -R5, RZ ;  /* 0x800000052e2ed210 */ /* 0x000fe40007ffe0ff */
[----:B------:R-:W-:Y:S01]  /*29e0*/  IABS R84, R63 ;  /* 0x0000003f00547213 */ /* 0x000fe20000000000 */
[C---:B------:R-:W-:Y:S01]  /*29f0*/  IMAD R48, R5.reuse, R50, R49 ;  /* 0x0000003205307224 */ /* 0x040fe200078e0231 */
[----:B------:R-:W-:Y:S01]  /*2a00*/  ISETP.GT.U32.AND P5, PT, R5, R46, PT ;  /* 0x0000002e0500720c */ /* 0x000fe20003fa4070 */
[----:B------:R-:W-:Y:S01]  /*2a10*/  IMAD.HI.U32 R49, R16, R53, RZ ;  /* 0x0000003510317227 */ /* 0x000fe200078e00ff */
[----:B------:R-:W-:-:S02]  /*2a20*/  IABS R92, R71 ;  /* 0x00000047005c7213 */ /* 0x000fc40000000000 */
[----:B------:R-:W-:Y:S01]  /*2a30*/  IABS R88, R67 ;  /* 0x0000004300587213 */ /* 0x000fe20000000000 */
[----:B------:R-:W-:Y:S01]  /*2a40*/  @!P1 IMAD.IADD R45, R45, 0x1, -R5 ;  /* 0x000000012d2d9824 */ /* 0x000fe200078e0a05 */
[C---:B------:R-:W-:Y:S01]  /*2a50*/  ISETP.GT.U32.AND P1, PT, R5.reuse, R48, PT ;  /* 0x000000300500720c */ /* 0x040fe20003f24070 */
[----:B------:R-:W-:Y:S01]  /*2a60*/  IMAD R47, R5, R52, R51 ;  /* 0x00000034052f7224 */ /* 0x000fe200078e0233 */
[----:B------:R-:W-:Y:S01]  /*2a70*/  IABS R51, R54 ;  /* 0x0000003600337213 */ /* 0x000fe20000000000 */
[----:B------:R-:W-:Y:S01]  /*2a80*/  IMAD.MOV R50, RZ, RZ, -R49 ;  /* 0x000000ffff327224 */ /* 0x000fe200078e0a31 */
[----:B------:R-:W-:Y:S02]  /*2a90*/  @!P2 IADD3 R45, PT, PT, -R45, RZ, RZ ;  /* 0x000000ff2d2da210 */ /* 0x000fe40007ffe1ff */
[C---:B------:R-:W-:Y:S01]  /*2aa0*/  ISETP.GT.U32.AND P2, PT, R5.reuse, R47, PT ;  /* 0x0000002f0500720c */ /* 0x040fe20003f44070 */
[----:B------:R-:W-:Y:S01]  /*2ab0*/  IMAD R49, R5, R50, R53 ;  /* 0x0000003205317224 */ /* 0x000fe200078e0235 */
[----:B------:R-:W-:Y:S01]  /*2ac0*/  @!P5 IADD3 R46, PT, PT, R46, -R5, RZ ;  /* 0x800000052e2ed210 */ /* 0x000fe20007ffe0ff */
[----:B------:R-:W-:Y:S01]  /*2ad0*/  IMAD.HI.U32 R50, R16, R51, RZ ;  /* 0x0000003310327227 */ /* 0x000fe200078e00ff */
[----:B------:R-:W-:-:S02]  /*2ae0*/  IABS R52, R55 ;  /* 0x0000003700347213 */ /* 0x000fc40000000000 */
[C---:B------:R-:W-:Y:S01]  /*2af0*/  ISETP.GT.U32.AND P5, PT, R5.reuse, R49, PT ;  /* 0x000000310500720c */ /* 0x040fe20003fa4070 */
[----:B------:R-:W-:Y:S01]  /*2b00*/  IMAD.MOV R50, RZ, RZ, -R50 ;  /* 0x000000ffff327224 */ /* 0x000fe200078e0a32 */
[----:B------:R-:W-:Y:S01]  /*2b10*/  IABS R53, R56 ;  /* 0x0000003800357213 */ /* 0x000fe20000000000 */
[----:B------:R-:W-:Y:S01]  /*2b20*/  @!P1 IMAD.IADD R48, R48, 0x1, -R5 ;  /* 0x0000000130309824 */ /* 0x000fe200078e0a05 */
[----:B------:R-:W-:Y:S01]  /*2b30*/  ISETP.GE.AND P1, PT, R54, RZ, PT ;  /* 0x000000ff3600720c */ /* 0x000fe20003f26270 */
[----:B------:R-:W-:Y:S01]  /*2b40*/  IMAD R50, R5, R50, R51 ;  /* 0x0000003205327224 */ /* 0x000fe200078e0233 */
[----:B------:R-:W-:Y:S01]  /*2b50*/  IABS R54, R57 ;  /* 0x0000003900367213 */ /* 0x000fe20000000000 */
[----:B------:R-:W-:Y:S01]  /*2b60*/  @!P2 IMAD.IADD R47, R47, 0x1, -R5 ;  /* 0x000000012f2fa824 */ /* 0x000fe200078e0a05 */
[----:B------:R-:W-:Y:S01]  /*2b70*/  ISETP.GT.U32.AND P2, PT, R5, R48, PT ;  /* 0x000000300500720c */ /* 0x000fe20003f44070 */
[----:B------:R-:W-:-:S04]  /*2b80*/  IMAD.HI.U32 R51, R16, R52, RZ ;  /* 0x0000003410337227 */ /* 0x000fc800078e00ff */
[----:B------:R-:W-:Y:S01]  /*2b90*/  @!P5 IMAD.IADD R49, R49, 0x1, -R5 ;  /* 0x000000013131d824 */ /* 0x000fe200078e0a05 */
[----:B------:R-:W-:Y:S01]  /*2ba0*/  ISETP.GT.U32.AND P5, PT, R5, R47, PT ;  /* 0x0000002f0500720c */ /* 0x000fe20003fa4070 */
[----:B------:R-:W-:Y:S01]  /*2bb0*/  @!P0 IMAD.MOV R46, RZ, RZ, -R46 ;  /* 0x000000ffff2e8224 */ /* 0x000fe200078e0a2e */
[----:B------:R-:W-:Y:S02]  /*2bc0*/  IADD3 R51, PT, PT, -R51, RZ, RZ ;  /* 0x000000ff33337210 */ /* 0x000fe40007ffe1ff */
[----:B------:R-:W-:-:S03]  /*2bd0*/  ISETP.GT.U32.AND P0, PT, R5, R49, PT ;  /* 0x000000310500720c */ /* 0x000fc60003f04070 */
[----:B------:R-:W-:Y:S02]  /*2be0*/  IMAD R51, R5, R51, R52 ;  /* 0x0000003305337224 */ /* 0x000fe400078e0234 */
[----:B------:R-:W-:-:S04]  /*2bf0*/  IMAD.HI.U32 R52, R16, R53, RZ ;  /* 0x0000003510347227 */ /* 0x000fc800078e00ff */
[----:B------:R-:W-:Y:S01]  /*2c00*/  @!P5 IADD3 R47, PT, PT, R47, -R5, RZ ;  /* 0x800000052f2fd210 */ /* 0x000fe20007ffe0ff */
[----:B------:R-:W-:Y:S01]  /*2c10*/  @!P2 IMAD.IADD R48, R48, 0x1, -R5 ;  /* 0x000000013030a824 */ /* 0x000fe200078e0a05 */
[C---:B------:R-:W-:Y:S01]  /*2c20*/  ISETP.GT.U32.AND P5, PT, R5.reuse, R51, PT ;  /* 0x000000330500720c */ /* 0x040fe20003fa4070 */
[----:B------:R-:W-:Y:S01]  /*2c30*/  IMAD.MOV R52, RZ, RZ, -R52 ;  /* 0x000000ffff347224 */ /* 0x000fe200078e0a34 */
[C---:B------:R-:W-:Y:S01]  /*2c40*/  ISETP.GT.U32.AND P2, PT, R5.reuse, R50, PT ;  /* 0x000000320500720c */ /* 0x040fe20003f44070 */
[----:B------:R-:W-:Y:S02]  /*2c50*/  @!P4 IMAD.MOV R48, RZ, RZ, -R48 ;  /* 0x000000ffff30c224 */ /* 0x000fe400078e0a30 */
[----:B------:R-:W-:Y:S02]  /*2c60*/  IMAD R53, R5, R52, R53 ;  /* 0x0000003405357224 */ /* 0x000fe400078e0235 */
[----:B------:R-:W-:-:S04]  /*2c70*/  IMAD.HI.U32 R52, R16, R54, RZ ;  /* 0x0000003610347227 */ /* 0x000fc800078e00ff */
[----:B------:R-:W-:Y:S01]  /*2c80*/  @!P3 IMAD.MOV R47, RZ, RZ, -R47 ;  /* 0x000000ffff2fb224 */ /* 0x000fe200078e0a2f */
[----:B------:R-:W-:Y:S01]  /*2c90*/  IADD3 R52, PT, PT, -R52, RZ, RZ ;  /* 0x000000ff34347210 */ /* 0x000fe20007ffe1ff */
[--C-:B------:R-:W-:Y:S01]  /*2ca0*/  @!P5 IMAD.IADD R51, R51, 0x1, -R5.reuse ;  /* 0x000000013333d824 */ /* 0x100fe200078e0a05 */
[----:B------:R-:W-:Y:S01]  /*2cb0*/  ISETP.GT.U32.AND P3, PT, R5, R53, PT ;  /* 0x000000350500720c */ /* 0x000fe20003f64070 */
[----:B------:R-:W-:Y:S01]  /*2cc0*/  @!P0 IMAD.IADD R49, R49, 0x1, -R5 ;  /* 0x0000000131318824 */ /* 0x000fe200078e0a05 */
[----:B------:R-:W-:Y:S01]  /*2cd0*/  @!P2 IADD3 R50, PT, PT, R50, -R5, RZ ;  /* 0x800000053232a210 */ /* 0x000fe20007ffe0ff */
[C---:B------:R-:W-:Y:S01]  /*2ce0*/  IMAD R52, R5.reuse, R52, R54 ;  /* 0x0000003405347224 */ /* 0x040fe200078e0236 */
[C---:B------:R-:W-:Y:S01]  /*2cf0*/  ISETP.GT.U32.AND P5, PT, R5.reuse, R51, PT ;  /* 0x000000330500720c */ /* 0x040fe20003fa4070 */
[----:B------:R-:W-:Y:S01]  /*2d00*/  @!P6 IMAD.MOV R49, RZ, RZ, -R49 ;  /* 0x000000ffff31e224 */ /* 0x000fe200078e0a31 */
[----:B------:R-:W-:Y:S02]  /*2d10*/  ISETP.GT.U32.AND P4, PT, R5, R50, PT ;  /* 0x000000320500720c */ /* 0x000fe40003f84070 */
[----:B------:R-:W-:Y:S01]  /*2d20*/  ISETP.GE.AND P0, PT, R55, RZ, PT ;  /* 0x000000ff3700720c */ /* 0x000fe20003f06270 */
[C---:B------:R-:W-:Y:S01]  /*2d30*/  VIADD R55, R73.reuse, 0x2f ;  /* 0x0000002f49377836 */ /* 0x040fe20000000000 */
[----:B------:R-:W-:Y:S01]  /*2d40*/  ISETP.GE.AND P2, PT, R56, RZ, PT ;  /* 0x000000ff3800720c */ /* 0x000fe20003f46270 */
[----:B------:R-:W-:Y:S01]  /*2d50*/  IMAD.HI.U32 R56, R16, R59, RZ ;  /* 0x0000003b10387227 */ /* 0x000fe200078e00ff */
[----:B------:R-:W-:-:S02]  /*2d60*/  IADD3 R54, PT, PT, R73, 0x2e, RZ ;  /* 0x0000002e49367810 */ /* 0x000fc40007ffe0ff */
[----:B------:R-:W-:Y:S01]  /*2d70*/  IABS R58, R55 ;  /* 0x00000037003a7213 */ /* 0x000fe20000000000 */
[--C-:B------:R-:W-:Y:S01]  /*2d80*/  @!P3 IMAD.IADD R53, R53, 0x1, -R5.reuse ;  /* 0x000000013535b824 */ /* 0x100fe200078e0a05 */
[----:B------:R-:W-:Y:S01]  /*2d90*/  ISETP.GE.AND P3, PT, R55, RZ, PT ;  /* 0x000000ff3700720c */ /* 0x000fe20003f66270 */
[----:B------:R-:W-:Y:S01]  /*2da0*/  @!P5 IMAD.IADD R51, R51, 0x1, -R5 ;  /* 0x000000013333d824 */ /* 0x000fe200078e0a05 */
[----:B------:R-:W-:Y:S01]  /*2db0*/  ISETP.GT.U32.AND P5, PT, R5, R52, PT ;  /* 0x000000340500720c */ /* 0x000fe20003fa4070 */
[----:B------:R-:W-:Y:S01]  /*2dc0*/  IMAD.HI.U32 R55, R16, R58, RZ ;  /* 0x0000003a10377227 */ /* 0x000fe200078e00ff */
[----:B------:R-:W-:Y:S02]  /*2dd0*/  @!P4 IADD3 R50, PT, PT, R50, -R5, RZ ;  /* 0x800000053232c210 */ /* 0x000fe40007ffe0ff */
[----:B------:R-:W-:Y:S01]  /*2de0*/  ISETP.GE.AND P6, PT, R57, RZ, PT ;  /* 0x000000ff3900720c */ /* 0x000fe20003fc6270 */
[----:B------:R-:W-:Y:S01]  /*2df0*/  @!P0 IMAD.MOV R51, RZ, RZ, -R51 ;  /* 0x000000ffff338224 */ /* 0x000fe200078e0a33 */
[----:B------:R-:W-:Y:S01]  /*2e00*/  IADD3 R55, PT, PT, -R55, RZ, RZ ;  /* 0x000000ff37377210 */ /* 0x000fe20007ffe1ff */
[----:B------:R-:W-:Y:S01]  /*2e10*/  @!P1 IMAD.MOV R50, RZ, RZ, -R50 ;  /* 0x000000ffff329224 */ /* 0x000fe200078e0a32 */
[----:B------:R-:W-:Y:S01]  /*2e20*/  ISETP.GE.AND P0, PT, R60, RZ, PT ;  /* 0x000000ff3c00720c */ /* 0x000fe20003f06270 */
[----:B------:R-:W-:Y:S01]  /*2e30*/  IMAD.MOV R60, RZ, RZ, -R56 ;  /* 0x000000ffff3c7224 */ /* 0x000fe200078e0a38 */
[----:B------:R-:W-:Y:S01]  /*2e40*/  IABS R57, R54 ;  /* 0x0000003600397213 */ /* 0x000fe20000000000 */
[----:B------:R-:W-:Y:S01]  /*2e50*/  IMAD R56, R5, R55, R58 ;  /* 0x0000003705387224 */ /* 0x000fe200078e023a */
[----:B------:R-:W-:Y:S01]  /*2e60*/  ISETP.GE.AND P4, PT, R54, RZ, PT ;  /* 0x000000ff3600720c */ /* 0x000fe20003f86270 */
[----:B------:R-:W-:Y:S01]  /*2e70*/  VIADD R55, R73, 0x31 ;  /* 0x0000003149377836 */ /* 0x000fe20000000000 */
[----:B------:R-:W-:Y:S01]  /*2e80*/  @!P5 IADD3 R52, PT, PT, R52, -R5, RZ ;  /* 0x800000053434d210 */ /* 0x000fe20007ffe0ff */
[----:B------:R-:W-:Y:S01]  /*2e90*/  IMAD.HI.U32 R54, R16, R57, RZ ;  /* 0x0000003910367227 */ /* 0x000fe200078e00ff */
[----:B------:R-:W-:-:S02]  /*2ea0*/  ISETP.GT.U32.AND P5, PT, R5, R53, PT ;  /* 0x000000350500720c */ /* 0x000fc40003fa4070 */
[C---:B------:R-:W-:Y:S01]  /*2eb0*/  ISETP.GT.U32.AND P1, PT, R5.reuse, R52, PT ;  /* 0x000000340500720c */ /* 0x040fe20003f24070 */
[----:B------:R-:W-:Y:S01]  /*2ec0*/  IMAD.MOV R54, RZ, RZ, -R54 ;  /* 0x000000ffff367224 */ /* 0x000fe200078e0a36 */
[----:B------:R-:W-:Y:S01]  /*2ed0*/  IABS R66, R55 ;  /* 0x0000003700427213 */ /* 0x000fe20000000000 */
[C---:B------:R-:W-:Y:S02]  /*2ee0*/  IMAD R58, R5.reuse, R60, R59 ;  /* 0x0000003c053a7224 */ /* 0x040fe400078e023b */
[----:B------:R-:W-:Y:S01]  /*2ef0*/  IMAD R54, R5, R54, R57 ;  /* 0x0000003605367224 */ /* 0x000fe200078e0239 */
[C---:B------:R-:W-:Y:S01]  /*2f00*/  IADD3 R57, PT, PT, R73.reuse, 0x32, RZ ;  /* 0x0000003249397810 */ /* 0x040fe20007ffe0ff */
[----:B------:R-:W-:-:S03]  /*2f10*/  VIADD R59, R73, 0x33 ;  /* 0x00000033493b7836 */ /* 0x000fc60000000000 */
[----:B------:R-:W-:Y:S02]  /*2f20*/  IABS R68, R57 ;  /* 0x0000003900447213 */ /* 0x000fe40000000000 */
[----:B------:R-:W-:Y:S01]  /*2f30*/  @!P5 IADD3 R53, PT, PT, R53, -R5, RZ ;  /* 0x800000053535d210 */ /* 0x000fe20007ffe0ff */
[----:B------:R-:W-:Y:S01]  /*2f40*/  @!P1 IMAD.IADD R52, R52, 0x1, -R5 ;  /* 0x0000000134349824 */ /* 0x000fe200078e0a05 */
[----:B------:R-:W-:Y:S02]  /*2f50*/  ISETP.GT.U32.AND P1, PT, R5, R56, PT ;  /* 0x000000380500720c */ /* 0x000fe40003f24070 */
[----:B------:R-:W-:Y:S01]  /*2f60*/  @!P2 IADD3 R53, PT, PT, -R53, RZ, RZ ;  /* 0x000000ff3535a210 */ /* 0x000fe20007ffe1ff */
[----:B------:R-:W-:Y:S01]  /*2f70*/  @!P6 IMAD.MOV R52, RZ, RZ, -R52 ;  /* 0x000000ffff34e224 */ /* 0x000fe200078e0a34 */
[----:B------:R-:W-:Y:S02]  /*2f80*/  ISETP.GT.U32.AND P5, PT, R5, R54, PT ;  /* 0x000000360500720c */ /* 0x000fe40003fa4070 */
[----:B------:R-:W-:Y:S01]  /*2f90*/  ISETP.GE.AND P2, PT, R55, RZ, PT ;  /* 0x000000ff3700720c */ /* 0x000fe20003f46270 */
        /* <DEDUP_REMOVED lines=9> */
[----:B------:R-:W-:Y:S01]  /*3030*/  @!P6 IADD3 R58, PT, PT, R58, -R5, RZ ;  /* 0x800000053a3ae210 */ /* 0x000fe20007ffe0ff */
[----:B------:R-:W-:-:S03]  /*3040*/  IMAD.MOV R55, RZ, RZ, -R55 ;  /* 0x000000ffff377224 */ /* 0x000fc600078e0a37 */
[C---:B------:R-:W-:Y:S01]  /*3050*/  ISETP.GT.U32.AND P5, PT, R5.reuse, R54, PT ;  /* 0x000000360500720c */ /* 0x040fe20003fa4070 */
[C---:B------:R-:W-:Y:S01]  /*3060*/  IMAD R68, R5.reuse, R55, R68 ;  /* 0x0000003705447224 */ /* 0x040fe200078e0244 */
[----:B------:R-:W-:Y:S01]  /*3070*/  ISETP.GT.U32.AND P6, PT, R5, R58, PT ;  /* 0x0000003a0500720c */ /* 0x000fe20003fc4070 */
[----:B------:R-:W-:Y:S02]  /*3080*/  VIADD R55, R73, 0x34 ;  /* 0x0000003449377836 */ /* 0x000fe40000000000 */
[----:B------:R-:W-:Y:S02]  /*3090*/  @!P1 IADD3 R56, PT, PT, R56, -R5, RZ ;  /* 0x8000000538389210 */ /* 0x000fe40007ffe0ff */
[----:B------:R-:W-:Y:S02]  /*30a0*/  ISETP.GT.U32.AND P1, PT, R5, R66, PT ;  /* 0x000000420500720c */ /* 0x000fe40003f24070 */
[----:B------:R-:W-:Y:S02]  /*30b0*/  MOV R62, R56 ;  /* 0x00000038003e7202 */ /* 0x000fe40000000f00 */
[----:B------:R-:W-:-:S02]  /*30c0*/  IABS R56, R55 ;  /* 0x0000003700387213 */ /* 0x000fc40000000000 */
[----:B------:R-:W-:Y:S01]  /*30d0*/  @!P3 IADD3 R62, PT, PT, -R62, RZ, RZ ;  /* 0x000000ff3e3eb210 */ /* 0x000fe20007ffe1ff */
[--C-:B------:R-:W-:Y:S01]  /*30e0*/  @!P5 IMAD.IADD R54, R54, 0x1, -R5.reuse ;  /* 0x000000013636d824 */ /* 0x100fe200078e0a05 */
[----:B------:R-:W-:Y:S02]  /*30f0*/  ISETP.GT.U32.AND P3, PT, R5, R68, PT ;  /* 0x000000440500720c */ /* 0x000fe40003f64070 */
[----:B------:R-:W-:Y:S01]  /*3100*/  ISETP.GE.AND P5, PT, R57, RZ, PT ;  /* 0x000000ff3900720c */ /* 0x000fe20003fa6270 */
[----:B------:R-:W-:Y:S01]  /*3110*/  IMAD.HI.U32 R57, R16, R70, RZ ;  /* 0x0000004610397227 */ /* 0x000fe200078e00ff */
[----:B------:R-:W-:Y:S02]  /*3120*/  MOV R60, R54 ;  /* 0x00000036003c7202 */ /* 0x000fe40000000f00 */
[----:B------:R-:W-:Y:S01]  /*3130*/  @!P6 IADD3 R58, PT, PT, R58, -R5, RZ ;  /* 0x800000053a3ae210 */ /* 0x000fe20007ffe0ff */
[----:B------:R-:W-:Y:S01]  /*3140*/  @!P1 IMAD.IADD R66, R66, 0x1, -R5 ;  /* 0x0000000142429824 */ /* 0x000fe200078e0a05 */
[----:B------:R-:W-:Y:S01]  /*3150*/  ISETP.GE.AND P6, PT, R59, RZ, PT ;  /* 0x000000ff3b00720c */ /* 0x000fe20003fc6270 */
[----:B------:R-:W-:Y:S01]  /*3160*/  IMAD.MOV R57, RZ, RZ, -R57 ;  /* 0x000000ffff397224 */ /* 0x000fe200078e0a39 */
[----:B------:R-:W-:Y:S01]  /*3170*/  IABS R59, R61 ;  /* 0x0000003d003b7213 */ /* 0x000fe20000000000 */
[----:B------:R-:W-:Y:S01]  /*3180*/  IMAD.HI.U32 R54, R16, R56, RZ ;  /* 0x0000003810367227 */ /* 0x000fe200078e00ff */
[----:B------:R-:W-:-:S02]  /*3190*/  ISETP.GT.U32.AND P1, PT, R5, R66, PT ;  /* 0x000000420500720c */ /* 0x000fc40003f24070 */
[----:B------:R-:W-:Y:S01]  /*31a0*/  @!P3 IADD3 R68, PT, PT, R68, -R5, RZ ;  /* 0x800000054444b210 */ /* 0x000fe20007ffe0ff */
[C---:B------:R-:W-:Y:S02]  /*31b0*/  IMAD R70, R5.reuse, R57, R70 ;  /* 0x0000003905467224 */ /* 0x040fe400078e0246 */
[----:B------:R-:W-:Y:S01]  /*31c0*/  IMAD.MOV R54, RZ, RZ, -R54 ;  /* 0x000000ffff367224 */ /* 0x000fe200078e0a36 */
[----:B------:R-:W-:Y:S01]  /*31d0*/  ISETP.GT.U32.AND P3, PT, R5, R68, PT ;  /* 0x000000440500720c */ /* 0x000fe20003f64070 */
[----:B------:R-:W-:Y:S02]  /*31e0*/  VIADD R57, R73, 0x35 ;  /* 0x0000003549397836 */ /* 0x000fe40000000000 */
[C---:B------:R-:W-:Y:S02]  /*31f0*/  IMAD R54, R5.reuse, R54, R56 ;  /* 0x0000003605367224 */ /* 0x040fe400078e0238 */
[----:B------:R-:W-:Y:S02]  /*3200*/  IMAD.MOV.U32 R64, RZ, RZ, R58 ;  /* 0x000000ffff407224 */ /* 0x000fe400078e003a */
[----:B------:R-:W-:Y:S01]  /*3210*/  @!P1 IMAD.IADD R66, R66, 0x1, -R5 ;  /* 0x0000000142429824 */ /* 0x000fe200078e0a05 */
[----:B------:R-:W-:Y:S01]  /*3220*/  ISETP.GT.U32.AND P1, PT, R5, R70, PT ;  /* 0x000000460500720c */ /* 0x000fe20003f24070 */
[----:B------:R-:W-:Y:S01]  /*3230*/  @!P0 IMAD.MOV R64, RZ, RZ, -R64 ;  /* 0x000000ffff408224 */ /* 0x000fe200078e0a40 */
[----:B------:R-:W-:Y:S01]  /*3240*/  ISETP.GE.AND P0, PT, R57, RZ, PT ;  /* 0x000000ff3900720c */ /* 0x000fe20003f06270 */
[----:B------:R-:W-:Y:S01]  /*3250*/  @!P4 IMAD.MOV R60, RZ, RZ, -R60 ;  /* 0x000000ffff3cc224 */ /* 0x000fe200078e0a3c */
[----:B------:R-:W-:Y:S01]  /*3260*/  IABS R57, R57 ;  /* 0x0000003900397213 */ /* 0x000fe20000000000 */
[----:B------:R-:W-:Y:S01]  /*3270*/  @!P2 IMAD.MOV R66, RZ, RZ, -R66 ;  /* 0x000000ffff42a224 */ /* 0x000fe200078e0a42 */
[----:B------:R-:W-:-:S02]  /*3280*/  @!P3 IADD3 R68, PT, PT, R68, -R5, RZ ;  /* 0x800000054444b210 */ /* 0x000fc40007ffe0ff */
[----:B------:R-:W-:Y:S02]  /*3290*/  ISETP.GT.U32.AND P3, PT, R5, R54, PT ;  /* 0x000000360500720c */ /* 0x000fe40003f64070 */
[----:B------:R-:W-:Y:S01]  /*32a0*/  ISETP.GE.AND P4, PT, R55, RZ, PT ;  /* 0x000000ff3700720c */ /* 0x000fe20003f86270 */
[----:B------:R-:W-:Y:S01]  /*32b0*/  IMAD.HI.U32 R55, R16, R57, RZ ;  /* 0x0000003910377227 */ /* 0x000fe200078e00ff */
[----:B------:R-:W-:Y:S02]  /*32c0*/  ISETP.GE.AND P2, PT, R61, RZ, PT ;  /* 0x000000ff3d00720c */ /* 0x000fe40003f46270 */
[----:B------:R-:W-:Y:S01]  /*32d0*/  IADD3 R61, PT, PT, R73, 0x39, RZ ;  /* 0x00000039493d7810 */ /* 0x000fe20007ffe0ff */
[----:B------:R-:W-:Y:S01]  /*32e0*/  @!P1 IMAD.IADD R70, R70, 0x1, -R5 ;  /* 0x0000000146469824 */ /* 0x000fe200078e0a05 */
[----:B------:R-:W-:Y:S01]  /*32f0*/  IADD3 R58, PT, PT, -R55, RZ, RZ ;  /* 0x000000ff373a7210 */ /* 0x000fe20007ffe1ff */
[----:B------:R-:W-:Y:S01]  /*3300*/  IMAD.HI.U32 R55, R16, R59, RZ ;  /* 0x0000003b10377227 */ /* 0x000fe200078e00ff */
[----:B------:R-:W-:-:S02]  /*3310*/  IABS R82, R61 ;  /* 0x0000003d00527213 */ /* 0x000fc40000000000 */
[C---:B------:R-:W-:Y:S01]  /*3320*/  ISETP.GT.U32.AND P1, PT, R5.reuse, R70, PT ;  /* 0x000000460500720c */ /* 0x040fe20003f24070 */
[----:B------:R-:W-:Y:S02]  /*3330*/  @!P3 IMAD.IADD R54, R54, 0x1, -R5 ;  /* 0x000000013636b824 */ /* 0x000fe400078e0a05 */
[C---:B------:R-:W-:Y:S02]  /*3340*/  IMAD R56, R5.reuse, R58, R57 ;  /* 0x0000003a05387224 */ /* 0x040fe400078e0239 */
[----:B------:R-:W-:Y:S01]  /*3350*/  IMAD.MOV R58, RZ, RZ, -R55 ;  /* 0x000000ffff3a7224 */ /* 0x000fe200078e0a37 */
[----:B------:R-:W-:Y:S01]  /*3360*/  ISETP.GT.U32.AND P3, PT, R5, R54, PT ;  /* 0x000000360500720c */ /* 0x000fe20003f64070 */
[----:B------:R-:W-:Y:S02]  /*3370*/  VIADD R55, R73, 0x37 ;  /* 0x0000003749377836 */ /* 0x000fe40000000000 */
[----:B------:R-:W-:Y:S02]  /*3380*/  IMAD R58, R5, R58, R59 ;  /* 0x0000003a053a7224 */ /* 0x000fe400078e023b */
[----:B------:R-:W-:Y:S01]  /*3390*/  VIADD R57, R73, 0x38 ;  /* 0x0000003849397836 */ /* 0x000fe20000000000 */
[----:B------:R-:W-:Y:S01]  /*33a0*/  IABS R78, R55 ;  /* 0x00000037004e7213 */ /* 0x000fe20000000000 */
[----:B------:R-:W-:Y:S01]  /*33b0*/  @!P5 IMAD.MOV R68, RZ, RZ, -R68 ;  /* 0x000000ffff44d224 */ /* 0x000fe200078e0a44 */
[----:B------:R-:W-:Y:S01]  /*33c0*/  @!P1 IADD3 R70, PT, PT, R70, -R5, RZ ;  /* 0x8000000546469210 */ /* 0x000fe20007ffe0ff */
[----:B------:R-:W-:Y:S01]  /*33d0*/  IMAD.HI.U32 R59, R16, R82, RZ ;  /* 0x00000052103b7227 */ /* 0x000fe200078e00ff */
[----:B------:R-:W-:-:S02]  /*33e0*/  ISETP.GE.AND P5, PT, R55, RZ, PT ;  /* 0x000000ff3700720c */ /* 0x000fc40003fa6270 */
[----:B------:R-:W-:Y:S01]  /*33f0*/  IABS R80, R57 ;  /* 0x0000003900507213 */ /* 0x000fe20000000000 */
[----:B------:R-:W-:Y:S01]  /*3400*/  @!P6 IMAD.MOV R70, RZ, RZ, -R70 ;  /* 0x000000ffff46e224 */ /* 0x000fe200078e0a46 */
[C---:B------:R-:W-:Y:S01]  /*3410*/  ISETP.GT.U32.AND P6, PT, R5.reuse, R56, PT ;  /* 0x000000380500720c */ /* 0x040fe20003fc4070 */
[----:B------:R-:W-:Y:S01]  /*3420*/  @!P3 IMAD.IADD R54, R54, 0x1, -R5 ;  /* 0x000000013636b824 */ /* 0x000fe200078e0a05 */
[----:B------:R-:W-:Y:S01]  /*3430*/  ISETP.GT.U32.AND P3, PT, R5, R58, PT ;  /* 0x0000003a0500720c */ /* 0x000fe20003f64070 */
[C---:B------:R-:W-:Y:S01]  /*3440*/  IMAD.HI.U32 R55, R16.reuse, R78, RZ ;  /* 0x0000004e10377227 */ /* 0x040fe200078e00ff */
[----:B------:R-:W-:Y:S02]  /*3450*/  ISETP.GE.AND P1, PT, R57, RZ, PT ;  /* 0x000000ff3900720c */ /* 0x000fe40003f26270 */
[----:B------:R-:W-:Y:S01]  /*3460*/  IADD3 R59, PT, PT, -R59, RZ, RZ ;  /* 0x000000ff3b3b7210 */ /* 0x000fe20007ffe1ff */
[----:B------:R-:W-:Y:S01]  /*3470*/  IMAD.HI.U32 R57, R16, R80, RZ ;  /* 0x0000005010397227 */ /* 0x000fe200078e00ff */
[----:B------:R-:W-:-:S03]  /*3480*/  IADD3 R55, PT, PT, -R55, RZ, RZ ;  /* 0x000000ff37377210 */ /* 0x000fc60007ffe1ff */
[----:B------:R-:W-:Y:S02]  /*3490*/  IMAD.MOV R57, RZ, RZ, -R57 ;  /* 0x000000ffff397224 */ /* 0x000fe400078e0a39 */
[--C-:B------:R-:W-:Y:S02]  /*34a0*/  @!P6 IMAD.IADD R56, R56, 0x1, -R5.reuse ;  /* 0x000000013838e824 */ /* 0x100fe400078e0a05 */
[----:B------:R-:W-:Y:S02]  /*34b0*/  @!P3 IMAD.IADD R58, R58, 0x1, -R5 ;  /* 0x000000013a3ab824 */ /* 0x000fe400078e0a05 */
[C---:B------:R-:W-:Y:S01]  /*34c0*/  IMAD R78, R5.reuse, R55, R78 ;  /* 0x00000037054e7224 */ /* 0x040fe200078e024e */
[C---:B------:R-:W-:Y:S01]  /*34d0*/  ISETP.GT.U32.AND P6, PT, R5.reuse, R56, PT ;  /* 0x000000380500720c */ /* 0x040fe20003fc4070 */
[C---:B------:R-:W-:Y:S01]  /*34e0*/  IMAD R80, R5.reuse, R57, R80 ;  /* 0x0000003905507224 */ /* 0x040fe200078e0250 */
[----:B------:R-:W-:Y:S01]  /*34f0*/  ISETP.GT.U32.AND P3, PT, R5, R58, PT ;  /* 0x0000003a0500720c */ /* 0x000fe20003f64070 */
[----:B------:R-:W-:-:S04]  /*3500*/  IMAD.HI.U32 R55, R16, R84, RZ ;  /* 0x0000005410377227 */ /* 0x000fc800078e00ff */
[C---:B------:R-:W-:Y:S02]  /*3510*/  IMAD R82, R5.reuse, R59, R82 ;  /* 0x0000003b05527224 */ /* 0x040fe400078e0252 */
[----:B------:R-:W-:Y:S02]  /*3520*/  IMAD.MOV R55, RZ, RZ, -R55 ;  /* 0x000000ffff377224 */ /* 0x000fe400078e0a37 */
[----:B------:R-:W-:Y:S02]  /*3530*/  IMAD.MOV.U32 R72, RZ, RZ, R54 ;  /* 0x000000ffff487224 */ /* 0x000fe400078e0036 */
[--C-:B------:R-:W-:Y:S01]  /*3540*/  @!P6 IMAD.IADD R56, R56, 0x1, -R5.reuse ;  /* 0x000000013838e824 */ /* 0x100fe200078e0a05 */
[C---:B------:R-:W-:Y:S01]  /*3550*/  ISETP.GT.U32.AND P6, PT, R5.reuse, R78, PT ;  /* 0x0000004e0500720c */ /* 0x040fe20003fc4070 */
[----:B------:R-:W-:Y:S01]  /*3560*/  @!P3 IMAD.IADD R58, R58, 0x1, -R5 ;  /* 0x000000013a3ab824 */ /* 0x000fe200078e0a05 */
[C---:B------:R-:W-:Y:S01]  /*3570*/  ISETP.GT.U32.AND P3, PT, R5.reuse, R80, PT ;  /* 0x000000500500720c */ /* 0x040fe20003f64070 */
[----:B------:R-:W-:Y:S01]  /*3580*/  IMAD R84, R5, R55, R84 ;  /* 0x0000003705547224 */ /* 0x000fe200078e0254 */
[----:B------:R-:W-:Y:S01]  /*3590*/  @!P4 IADD3 R72, PT, PT, -R72, RZ, RZ ;  /* 0x000000ff4848c210 */ /* 0x000fe20007ffe1ff */
[----:B------:R-:W-:Y:S01]  /*35a0*/  IMAD.HI.U32 R57, R16, R90, RZ ;  /* 0x0000005a10397227 */ /* 0x000fe200078e00ff */
[----:B------:R-:W-:-:S02]  /*35b0*/  MOV R76, R58 ;  /* 0x0000003a004c7202 */ /* 0x000fc40000000f00 */
[----:B------:R-:W-:Y:S01]  /*35c0*/  IABS R58, R73 ;  /* 0x00000049003a7213 */ /* 0x000fe20000000000 */
[----:B------:R-:W-:-:S04]  /*35d0*/  IMAD.HI.U32 R59, R16, R92, RZ ;  /* 0x0000005c103b7227 */ /* 0x000fc800078e00ff */
[--C-:B------:R-:W-:Y:S01]  /*35e0*/  @!P6 IMAD.IADD R78, R78, 0x1, -R5.reuse ;  /* 0x000000014e4ee824 */ /* 0x100fe200078e0a05 */
[C---:B------:R-:W-:Y:S01]  /*35f0*/  ISETP.GT.U32.AND P6, PT, R5.reuse, R82, PT ;  /* 0x000000520500720c */ /* 0x040fe20003fc4070 */
[----:B------:R-:W-:Y:S01]  /*3600*/  @!P3 IMAD.IADD R80, R80, 0x1, -R5 ;  /* 0x000000015050b824 */ /* 0x000fe200078e0a05 */
[----:B------:R-:W-:Y:S01]  /*3610*/  ISETP.GT.U32.AND P3, PT, R5, R84, PT ;  /* 0x000000540500720c */ /* 0x000fe20003f64070 */
[----:B------:R-:W-:Y:S01]  /*3620*/  IMAD.MOV R57, RZ, RZ, -R57 ;  /* 0x000000ffff397224 */ /* 0x000fe200078e0a39 */
[----:B------:R-:W-:Y:S01]  /*3630*/  IADD3 R59, PT, PT, -R59, RZ, RZ ;  /* 0x000000ff3b3b7210 */ /* 0x000fe20007ffe1ff */
[----:B------:R-:W-:Y:S01]  /*3640*/  IMAD.HI.U32 R55, R16, R86, RZ ;  /* 0x0000005610377227 */ /* 0x000fe200078e00ff */
[----:B------:R-:W-:-:S03]  /*3650*/  ISETP.GT.U32.AND P4, PT, R5, R80, PT ;  /* 0x000000500500720c */ /* 0x000fc60003f84070 */
[----:B------:R-:W-:Y:S01]  /*3660*/  IMAD R90, R5, R57, R90 ;  /* 0x00000039055a7224 */ /* 0x000fe200078e025a */
[----:B------:R-:W-:Y:S01]  /*3670*/  IADD3 R55, PT, PT, -R55, RZ, RZ ;  /* 0x000000ff37377210 */ /* 0x000fe20007ffe1ff */
[C---:B------:R-:W-:Y:S01]  /*3680*/  IMAD R92, R5.reuse, R59, R92 ;  /* 0x0000003b055c7224 */ /* 0x040fe200078e025c */
[----:B------:R-:W-:Y:S01]  /*3690*/  IABS R59, R104 ;  /* 0x00000068003b7213 */ /* 0x000fe20000000000 */
[--C-:B------:R-:W-:Y:S01]  /*36a0*/  @!P6 IMAD.IADD R82, R82, 0x1, -R5.reuse ;  /* 0x000000015252e824 */ /* 0x100fe200078e0a05 */
[C---:B------:R-:W-:Y:S01]  /*36b0*/  ISETP.GT.U32.AND P6, PT, R5.reuse, R78, PT ;  /* 0x0000004e0500720c */ /* 0x040fe20003fc4070 */
[--C-:B------:R-:W-:Y:S02]  /*36c0*/  @!P3 IMAD.IADD R84, R84, 0x1, -R5.reuse ;  /* 0x000000015454b824 */ /* 0x100fe400078e0a05 */
[C---:B------:R-:W-:Y:S01]  /*36d0*/  IMAD R86, R5.reuse, R55, R86 ;  /* 0x0000003705567224 */ /* 0x040fe200078e0256 */
[C---:B------:R-:W-:Y:S01]  /*36e0*/  ISETP.GT.U32.AND P3, PT, R5.reuse, R82, PT ;  /* 0x000000520500720c */ /* 0x040fe20003f64070 */
[----:B------:R-:W-:Y:S01]  /*36f0*/  @!P4 IMAD.IADD R80, R80, 0x1, -R5 ;  /* 0x000000015050c824 */ /* 0x000fe200078e0a05 */
[----:B------:R-:W-:Y:S01]  /*3700*/  ISETP.GT.U32.AND P4, PT, R5, R90, PT ;  /* 0x0000005a0500720c */ /* 0x000fe20003f84070 */
[----:B------:R-:W-:-:S03]  /*3710*/  IMAD.HI.U32 R55, R16, R88, RZ ;  /* 0x0000005810377227 */ /* 0x000fc600078e00ff */
[----:B------:R-:W-:Y:S01]  /*3720*/  @!P1 IADD3 R80, PT, PT, -R80, RZ, RZ ;  /* 0x000000ff50509210 */ /* 0x000fe20007ffe1ff */
[----:B------:R-:W-:Y:S01]  /*3730*/  IMAD.HI.U32 R16, R16, R58, RZ ;  /* 0x0000003a10107227 */ /* 0x000fe200078e00ff */
[----:B------:R-:W-:Y:S02]  /*3740*/  IADD3 R55, PT, PT, -R55, RZ, RZ ;  /* 0x000000ff37377210 */ /* 0x000fe40007ffe1ff */
[----:B------:R-:W-:Y:S01]  /*3750*/  @!P6 IADD3 R78, PT, PT, R78, -R5, RZ ;  /* 0x800000054e4ee210 */ /* 0x000fe20007ffe0ff */
[----:B------:R-:W-:Y:S02]  /*3760*/  IMAD.MOV R16, RZ, RZ, -R16 ;  /* 0x000000ffff107224 */ /* 0x000fe400078e0a10 */
[----:B------:R-:W-:Y:S01]  /*3770*/  @!P3 IMAD.IADD R82, R82, 0x1, -R5 ;  /* 0x000000015252b824 */ /* 0x000fe200078e0a05 */
[C---:B------:R-:W-:Y:S01]  /*3780*/  ISETP.GT.U32.AND P3, PT, R5.reuse, R92, PT ;  /* 0x0000005c0500720c */ /* 0x040fe20003f64070 */
[----:B------:R-:W-:Y:S01]  /*3790*/  IMAD R88, R5, R55, R88 ;  /* 0x0000003705587224 */ /* 0x000fe200078e0258 */
[----:B------:R-:W-:Y:S01]  /*37a0*/  @!P4 IADD3 R90, PT, PT, R90, -R5, RZ ;  /* 0x800000055a5ac210 */ /* 0x000fe20007ffe0ff */
[----:B------:R-:W-:-:S02]  /*37b0*/  IMAD.MOV.U32 R74, RZ, RZ, R56 ;  /* 0x000000ffff4a7224 */ /* 0x000fc400078e0038 */
[C---:B------:R-:W-:Y:S01]  /*37c0*/  IMAD R58, R5.reuse, R16, R58 ;  /* 0x00000010053a7224 */ /* 0x040fe200078e023a */
[C---:B------:R-:W-:Y:S01]  /*37d0*/  ISETP.GT.U32.AND P6, PT, R5.reuse, R88, PT ;  /* 0x000000580500720c */ /* 0x040fe20003fc4070 */
[----:B------:R-:W-:Y:S01]  /*37e0*/  @!P2 IMAD.MOV R76, RZ, RZ, -R76 ;  /* 0x000000ffff4ca224 */ /* 0x000fe200078e0a4c */
[C---:B------:R-:W-:Y:S01]  /*37f0*/  ISETP.GT.U32.AND P2, PT, R5.reuse, R86, PT ;  /* 0x000000560500720c */ /* 0x040fe20003f44070 */
[----:B------:R-:W-:Y:S01]  /*3800*/  @!P0 IMAD.MOV R74, RZ, RZ, -R74 ;  /* 0x000000ffff4a8224 */ /* 0x000fe200078e0a4a */
[----:B------:R-:W-:Y:S01]  /*3810*/  ISETP.GT.U32.AND P0, PT, R5, R84, PT ;  /* 0x000000540500720c */ /* 0x000fe20003f04070 */
[----:B------:R-:W-:Y:S01]  /*3820*/  IMAD.SHL.U32 R16, R17, 0x100, RZ ;  /* 0x0000010011107824 */ /* 0x000fe200078e00ff */
[----:B------:R-:W-:Y:S01]  /*3830*/  IABS R17, R106 ;  /* 0x0000006a00117213 */ /* 0x000fe20000000000 */
[----:B------:R-:W-:Y:S01]  /*3840*/  @!P3 IMAD.IADD R92, R92, 0x1, -R5 ;  /* 0x000000015c5cb824 */ /* 0x000fe200078e0a05 */
[----:B------:R-:W-:Y:S01]  /*3850*/  ISETP.GT.U32.AND P3, PT, R5, R90, PT ;  /* 0x0000005a0500720c */ /* 0x000fe20003f64070 */
[----:B------:R-:W-:Y:S01]  /*3860*/  IMAD.HI.U32 R54, R7, R59, RZ ;  /* 0x0000003b07367227 */ /* 0x000fe200078e00ff */
[----:B------:R-:W-:-:S02]  /*3870*/  LOP3.LUT R105, R16, 0x20, R191, 0xfe, !PT ;  /* 0x0000002010697812 */ /* 0x000fc400078efebf */
[----:B------:R-:W-:Y:S01]  /*3880*/  ISETP.GT.U32.AND P1, PT, R5, R92, PT ;  /* 0x0000005c0500720c */ /* 0x000fe20003f24070 */
[--C-:B------:R-:W-:Y:S01]  /*3890*/  @!P6 IMAD.IADD R88, R88, 0x1, -R5.reuse ;  /* 0x000000015858e824 */ /* 0x100fe200078e0a05 */
[----:B------:R-:W-:Y:S01]  /*38a0*/  IABS R57, R105 ;  /* 0x0000006900397213 */ /* 0x000fe20000000000 */
[--C-:B------:R-:W-:Y:S01]  /*38b0*/  @!P2 IMAD.IADD R86, R86, 0x1, -R5.reuse ;  /* 0x000000015656a824 */ /* 0x100fe200078e0a05 */
[----:B------:R-:W-:Y:S01]  /*38c0*/  ISETP.GE.AND P2, PT, R63, RZ, PT ;  /* 0x000000ff3f00720c */ /* 0x000fe20003f46270 */
[----:B------:R-:W-:Y:S01]  /*38d0*/  IMAD.HI.U32 R16, R7, R17, RZ ;  /* 0x0000001107107227 */ /* 0x000fe200078e00ff */
[----:B------:R-:W-:Y:S01]  /*38e0*/  @!P0 IADD3 R84, PT, PT, R84, -R5, RZ ;  /* 0x8000000554548210 */ /* 0x000fe20007ffe0ff */
[----:B------:R-:W-:Y:S01]  /*38f0*/  STL [R1+0xe4c], R105 ;  /* 0x000e4c6901007387 */ /* 0x000fe20000100800 */
[----:B------:R-:W-:Y:S01]  /*3900*/  ISETP.GE.AND P0, PT, R61, RZ, PT ;  /* 0x000000ff3d00720c */ /* 0x000fe20003f06270 */
[----:B------:R-:W-:Y:S01]  /*3910*/  @!P3 IMAD.IADD R90, R90, 0x1, -R5 ;  /* 0x000000015a5ab824 */ /* 0x000fe200078e0a05 */
[C---:B------:R-:W-:Y:S01]  /*3920*/  ISETP.GT.U32.AND P3, PT, R5.reuse, R58, PT ;  /* 0x0000003a0500720c */ /* 0x040fe20003f64070 */
[----:B------:R-:W-:Y:S01]  /*3930*/  IMAD.MOV R56, RZ, RZ, -R16 ;  /* 0x000000ffff387224 */ /* 0x000fe200078e0a10 */
[----:B------:R-:W-:Y:S01]  /*3940*/  ISETP.GT.U32.AND P4, PT, R5, R88, PT ;  /* 0x000000580500720c */ /* 0x000fe20003f84070 */
[----:B------:R-:W-:Y:S01]  /*3950*/  IMAD.HI.U32 R16, R7, R57, RZ ;  /* 0x0000003907107227 */ /* 0x000fe200078e00ff */
[----:B------:R-:W-:Y:S01]  /*3960*/  ISETP.GT.U32.AND P6, PT, R5, R86, PT ;  /* 0x000000560500720c */ /* 0x000fe20003fc4070 */
[----:B------:R2:W-:Y:S01]  /*3970*/  STL [R1+0xe64], R104 ;  /* 0x000e646801007387 */ /* 0x0005e20000100800 */
[----:B------:R-:W-:Y:S01]  /*3980*/  IABS R61, R103 ;  /* 0x00000067003d7213 */ /* 0x000fe20000000000 */
[----:B------:R-:W-:Y:S01]  /*3990*/  IMAD.MOV R54, RZ, RZ, -R54 ;  /* 0x000000ffff367224 */ /* 0x000fe200078e0a36 */
[----:B------:R-:W-:Y:S01]  /*39a0*/  IADD3 R16, PT, PT, -R16, RZ, RZ ;  /* 0x000000ff10107210 */ /* 0x000fe20007ffe1ff */
[----:B------:R-:W-:Y:S01]  /*39b0*/  IMAD R17, R0, R56, R17 ;  /* 0x0000003800117224 */ /* 0x000fe200078e0211 */
[----:B------:R-:W-:Y:S01]  /*39c0*/  @!P1 IADD3 R92, PT, PT, R92, -R5, RZ ;  /* 0x800000055c5c9210 */ /* 0x000fe20007ffe0ff */
[----:B------:R-:W-:Y:S01]  /*39d0*/  IMAD.HI.U32 R55, R7, R61, RZ ;  /* 0x0000003d07377227 */ /* 0x000fe200078e00ff */
[----:B------:R-:W-:Y:S01]  /*39e0*/  ISETP.GE.AND P1, PT, R71, RZ, PT ;  /* 0x000000ff4700720c */ /* 0x000fe20003f26270 */
[----:B------:R-:W-:Y:S01]  /*39f0*/  STL [R1+0xe50], R103 ;  /* 0x000e506701007387 */ /* 0x000fe20000100800 */
[----:B------:R-:W-:Y:S01]  /*3a00*/  IABS R63, R101 ;  /* 0x00000065003f7213 */ /* 0x000fe20000000000 */
[----:B------:R-:W-:Y:S01]  /*3a10*/  @!P3 IMAD.IADD R58, R58, 0x1, -R5 ;  /* 0x000000013a3ab824 */ /* 0x000fe200078e0a05 */
[----:B------:R-:W-:Y:S01]  /*3a20*/  @!P4 IADD3 R88, PT, PT, R88, -R5, RZ ;  /* 0x800000055858c210 */ /* 0x000fe20007ffe0ff */
[----:B------:R-:W-:Y:S01]  /*3a30*/  IMAD.MOV R56, RZ, RZ, -R55 ;  /* 0x000000ffff387224 */ /* 0x000fe200078e0a37 */
[----:B------:R-:W-:Y:S01]  /*3a40*/  ISETP.GE.AND P4, PT, R69, RZ, PT ;  /* 0x000000ff4500720c */ /* 0x000fe20003f86270 */
[----:B------:R-:W-:Y:S01]  /*3a50*/  IMAD R55, R0, R54, R59 ;  /* 0x0000003600377224 */ /* 0x000fe200078e023b */
[----:B------:R-:W-:Y:S01]  /*3a60*/  ISETP.GT.U32.AND P3, PT, R5, R58, PT ;  /* 0x0000003a0500720c */ /* 0x000fe20003f64070 */
[----:B------:R-:W-:Y:S01]  /*3a70*/  @!P0 IMAD.MOV R82, RZ, RZ, -R82 ;  /* 0x000000ffff528224 */ /* 0x000fe200078e0a52 */
[----:B------:R-:W-:Y:S01]  /*3a80*/  IABS R59, R102 ;  /* 0x00000066003b7213 */ /* 0x000fe20000000000 */
[----:B------:R-:W-:Y:S01]  /*3a90*/  @!P5 IMAD.MOV R78, RZ, RZ, -R78 ;  /* 0x000000ffff4ed224 */ /* 0x000fe200078e0a4e */
[----:B------:R-:W-:Y:S01]  /*3aa0*/  ISETP.GE.AND P0, PT, R73, RZ, PT ;  /* 0x000000ff4900720c */ /* 0x000fe20003f06270 */
[----:B------:R-:W-:Y:S01]  /*3ab0*/  @!P6 IMAD.IADD R86, R86, 0x1, -R5 ;  /* 0x000000015656e824 */ /* 0x000fe200078e0a05 */
[----:B------:R-:W-:Y:S01]  /*3ac0*/  ISETP.GE.AND P5, PT, R65, RZ, PT ;  /* 0x000000ff4100720c */ /* 0x000fe20003fa6270 */
[----:B------:R-:W-:Y:S01]  /*3ad0*/  IMAD.HI.U32 R54, R7, R63, RZ ;  /* 0x0000003f07367227 */ /* 0x000fe200078e00ff */
[----:B------:R-:W-:Y:S01]  /*3ae0*/  ISETP.GE.AND P6, PT, R67, RZ, PT ;  /* 0x000000ff4300720c */ /* 0x000fe20003fc6270 */
[----:B------:R4:W-:Y:S01]  /*3af0*/  STL [R1+0xe60], R102 ;  /* 0x000e606601007387 */ /* 0x0009e20000100800 */
[----:B------:R-:W-:Y:S01]  /*3b00*/  IABS R65, R100 ;  /* 0x0000006400417213 */ /* 0x000fe20000000000 */
[----:B------:R-:W-:Y:S01]  /*3b10*/  IMAD.MOV R54, RZ, RZ, -R54 ;  /* 0x000000ffff367224 */ /* 0x000fe200078e0a36 */
[----:B------:R-:W-:Y:S01]  /*3b20*/  IABS R67, R99 ;  /* 0x0000006300437213 */ /* 0x000fe20000000000 */
[----:B------:R-:W-:Y:S01]  /*3b30*/  @!P4 IMAD.MOV R90, RZ, RZ, -R90 ;  /* 0x000000ffff5ac224 */ /* 0x000fe200078e0a5a */
[----:B------:R-:W-:Y:S01]  /*3b40*/  @!P3 IADD3 R58, PT, PT, R58, -R5, RZ ;  /* 0x800000053a3ab210 */ /* 0x000fe20007ffe0ff */
[----:B------:R-:W-:Y:S01]  /*3b50*/  IMAD R5, R0, R16, R57 ;  /* 0x0000001000057224 */ /* 0x000fe200078e0239 */
[----:B------:R-:W-:Y:S01]  /*3b60*/  @!P2 IADD3 R84, PT, PT, -R84, RZ, RZ ;  /* 0x000000ff5454a210 */ /* 0x000fe20007ffe1ff */
[----:B------:R-:W-:Y:S01]  /*3b70*/  IMAD.HI.U32 R16, R7, R59, RZ ;  /* 0x0000003b07107227 */ /* 0x000fe200078e00ff */
[----:B------:R-:W-:Y:S01]  /*3b80*/  ISETP.NE.AND P2, PT, R3, RZ, PT ;  /* 0x000000ff0300720c */ /* 0x000fe20003f45270 */
[----:B------:R-:W-:Y:S01]  /*3b90*/  STL [R1+0xe5c], R101 ;  /* 0x000e5c6501007387 */ /* 0x000fe20000100800 */
[----:B------:R-:W-:Y:S01]  /*3ba0*/  LOP3.LUT R3, RZ, R3, RZ, 0x33, !PT ;  /* 0x00000003ff037212 */ /* 0x000fe200078e33ff */
[----:B------:R-:W-:Y:S01]  /*3bb0*/  IMAD R57, R0, R56, R61 ;  /* 0x0000003800397224 */ /* 0x000fe200078e023d */
[----:B------:R-:W-:Y:S01]  /*3bc0*/  @!P6 IADD3 R88, PT, PT, -R88, RZ, RZ ;  /* 0x000000ff5858e210 */ /* 0x000fe20007ffe1ff */
[----:B------:R-:W-:Y:S01]  /*3bd0*/  IMAD.HI.U32 R56, R7, R65, RZ ;  /* 0x0000004107387227 */ /* 0x000fe200078e00ff */
[----:B------:R-:W-:Y:S01]  /*3be0*/  @!P1 IADD3 R92, PT, PT, -R92, RZ, RZ ;  /* 0x000000ff5c5c9210 */ /* 0x000fe20007ffe1ff */
[----:B------:R-:W-:Y:S01]  /*3bf0*/  STL [R1+0xe58], R100 ;  /* 0x000e586401007387 */ /* 0x000fe20000100800 */
[----:B------:R-:W-:Y:S01]  /*3c00*/  SEL R83, R3, R14, !P2 ;  /* 0x0000000e03537207 */ /* 0x000fe20005000000 */
[----:B------:R-:W-:Y:S01]  /*3c10*/  IMAD.MOV R61, RZ, RZ, -R16 ;  /* 0x000000ffff3d7224 */ /* 0x000fe200078e0a10 */
[----:B------:R-:W-:Y:S01]  /*3c20*/  IADD3 R56, PT, PT, -R56, RZ, RZ ;  /* 0x000000ff38387210 */ /* 0x000fe20007ffe1ff */
[----:B------:R-:W-:Y:S01]  /*3c30*/  IMAD.HI.U32 R16, R7, R67, RZ ;  /* 0x0000004307107227 */ /* 0x000fe200078e00ff */
[C---:B------:R-:W-:Y:S01]  /*3c40*/  SEL R79, R3.reuse, R15, !P2 ;  /* 0x0000000f034f7207 */ /* 0x040fe20005000000 */
[----:B------:R1:W-:Y:S01]  /*3c50*/  STL [R1+0xe54], R99 ;  /* 0x000e546301007387 */ /* 0x0003e20000100800 */
[C---:B------:R-:W-:Y:S01]  /*3c60*/  SEL R85, R3.reuse, R24, !P2 ;  /* 0x0000001803557207 */ /* 0x040fe20005000000 */
[----:B------:R-:W-:Y:S01]  /*3c70*/  @!P0 IMAD.MOV R58, RZ, RZ, -R58 ;  /* 0x000000ffff3a8224 */ /* 0x000fe200078e0a3a */
[C---:B------:R-:W-:Y:S01]  /*3c80*/  SEL R81, R3.reuse, R25, !P2 ;  /* 0x0000001903517207 */ /* 0x040fe20005000000 */
[----:B------:R-:W-:Y:S01]  /*3c90*/  IMAD.MOV R16, RZ, RZ, -R16 ;  /* 0x000000ffff107224 */ /* 0x000fe200078e0a10 */
[C---:B------:R-:W-:Y:S01]  /*3ca0*/  SEL R87, R3.reuse, R32, !P2 ;  /* 0x0000002003577207 */ /* 0x040fe20005000000 */
[----:B------:R-:W-:Y:S01]  /*3cb0*/  @!P5 IMAD.MOV R86, RZ, RZ, -R86 ;  /* 0x000000ffff56d224 */ /* 0x000fe200078e0a56 */
[C---:B------:R-:W-:Y:S01]  /*3cc0*/  ISETP.GT.U32.AND P5, PT, R0.reuse, R5, PT ;  /* 0x000000050000720c */ /* 0x040fe20003fa4070 */
[C---:B------:R-:W-:Y:S01]  /*3cd0*/  IMAD R7, R0.reuse, R61, R59 ;  /* 0x0000003d00077224 */ /* 0x040fe200078e023b */
[C---:B------:R-:W-:Y:S01]  /*3ce0*/  SEL R95, R3.reuse, R58, !P2 ;  /* 0x0000003a035f7207 */ /* 0x040fe20005000000 */
[C---:B------:R-:W-:Y:S01]  /*3cf0*/  IMAD R59, R0.reuse, R54, R63 ;  /* 0x00000036003b7224 */ /* 0x040fe200078e023f */
[C---:B------:R-:W-:Y:S01]  /*3d00*/  SEL R75, R3.reuse, R33, !P2 ;  /* 0x00000021034b7207 */ /* 0x040fe20005000000 */
[C---:B------:R-:W-:Y:S01]  /*3d10*/  IMAD R61, R0.reuse, R56, R65 ;  /* 0x00000038003d7224 */ /* 0x040fe200078e0241 */
[----:B------:R-:W-:Y:S01]  /*3d20*/  SEL R89, R3, R40, !P2 ;  /* 0x0000002803597207 */ /* 0x000fe20005000000 */
[C---:B------:R-:W-:Y:S01]  /*3d30*/  IMAD R63, R0.reuse, R16, R67 ;  /* 0x00000010003f7224 */ /* 0x040fe200078e0243 */
[----:B------:R-:W-:Y:S01]  /*3d40*/  ISETP.GE.AND P3, PT, R191, UR5, PT ;  /* 0x00000005bf007c0c */ /* 0x000fe2000bf66270 */
[----:B------:R-:W-:Y:S01]  /*3d50*/  IMAD R95, R95, UR6, RZ ;  /* 0x000000065f5f7c24 */ /* 0x000fe2000f8e02ff */
[----:B------:R-:W-:Y:S01]  /*3d60*/  ISETP.GT.U32.AND P0, PT, R0, R55, PT ;  /* 0x000000370000720c */ /* 0x000fe20003f04070 */
[----:B------:R-:W-:Y:S01]  /*3d70*/  IMAD R83, R83, UR62, RZ ;  /* 0x0000003e53537c24 */ /* 0x000fe2000f8e02ff */
[----:B------:R-:W-:Y:S01]  /*3d80*/  SEL R77, R3, R6, !P2 ;  /* 0x00000006034d7207 */ /* 0x000fe20005000000 */
[----:B------:R-:W-:Y:S01]  /*3d90*/  @!P5 IMAD.IADD R5, R5, 0x1, -R0 ;  /* 0x000000010505d824 */ /* 0x000fe200078e0a00 */
[----:B------:R-:W-:Y:S01]  /*3da0*/  SEL R65, R3, R8, !P2 ;  /* 0x0000000803417207 */ /* 0x000fe20005000000 */
[----:B------:R-:W-:Y:S01]  /*3db0*/  IMAD R85, R85, UR54, RZ ;  /* 0x0000003655557c24 */ /* 0x000fe2000f8e02ff */
        /* <DEDUP_REMOVED lines=14> */
[C---:B------:R-:W-:Y:S01]  /*3ea0*/  SEL R14, R3.reuse, R20, !P2 ;  /* 0x00000014030e7207 */ /* 0x040fe20005000000 */
[----:B------:R-:W1:Y:S01]  /*3eb0*/  LDCU UR6, c[0x0][0x3a0] ;  /* 0x00007400ff0677ac */ /* 0x000e620008000800 */
[C---:B------:R-:W-:Y:S01]  /*3ec0*/  SEL R21, R3.reuse, R21, !P2 ;  /* 0x0000001503157207 */ /* 0x040fe20005000000 */
[----:B------:R-:W1:Y:S01]  /*3ed0*/  LDC R20, c[0x0][0x3ac] ;  /* 0x0000eb00ff147b82 */ /* 0x000e620000000800 */
[----:B------:R-:W-:-:S02]  /*3ee0*/  SEL R22, R3, R22, !P2 ;  /* 0x0000001603167207 */ /* 0x000fc40005000000 */
[C---:B------:R-:W-:Y:S02]  /*3ef0*/  SEL R23, R3.reuse, R23, !P2 ;  /* 0x0000001703177207 */ /* 0x040fe40005000000 */
[C---:B------:R-:W-:Y:S02]  /*3f00*/  SEL R26, R3.reuse, R26, !P2 ;  /* 0x0000001a031a7207 */ /* 0x040fe40005000000 */
[----:B------:R-:W-:Y:S01]  /*3f10*/  SEL R15, R3, R27, !P2 ;  /* 0x0000001b030f7207 */ /* 0x000fe20005000000 */
[----:B------:R-:W-:Y:S01]  /*3f20*/  IMAD R27, R21, UR57, RZ ;  /* 0x00000039151b7c24 */ /* 0x000fe2000f8e02ff */
[----:B------:R-:W-:Y:S01]  /*3f30*/  SEL R24, R3, R28, !P2 ;  /* 0x0000001c03187207 */ /* 0x000fe20005000000 */
[----:B------:R-:W-:Y:S01]  /*3f40*/  IMAD R28, R11, UR65, RZ ;  /* 0x000000410b1c7c24 */ /* 0x000fe2000f8e02ff */
[----:B------:R-:W-:Y:S01]  /*3f50*/  SEL R29, R3, R29, !P2 ;  /* 0x0000001d031d7207 */ /* 0x000fe20005000000 */
[----:B------:R-:W-:Y:S01]  /*3f60*/  IMAD R11, R23, UR55, RZ ;  /* 0x00000037170b7c24 */ /* 0x000fe2000f8e02ff */
[----:B------:R-:W-:-:S02]  /*3f70*/  SEL R30, R3, R30, !P2 ;  /* 0x0000001e031e7207 */ /* 0x000fc40005000000 */
[C---:B------:R-:W-:Y:S02]  /*3f80*/  SEL R31, R3.reuse, R31, !P2 ;  /* 0x0000001f031f7207 */ /* 0x040fe40005000000 */
[C---:B------:R-:W-:Y:S01]  /*3f90*/  SEL R25, R3.reuse, R34, !P2 ;  /* 0x0000002203197207 */ /* 0x040fe20005000000 */
[----:B------:R-:W-:Y:S01]  /*3fa0*/  IMAD R34, R24, UR50, RZ ;  /* 0x0000003218227c24 */ /* 0x000fe2000f8e02ff */
[C---:B------:R-:W-:Y:S01]  /*3fb0*/  SEL R32, R3.reuse, R35, !P2 ;  /* 0x0000002303207207 */ /* 0x040fe20005000000 */
[----:B------:R-:W-:Y:S01]  /*3fc0*/  IMAD R35, R14, UR58, RZ ;  /* 0x0000003a0e237c24 */ /* 0x000fe2000f8e02ff */
[C---:B------:R-:W-:Y:S01]  /*3fd0*/  SEL R33, R3.reuse, R36, !P2 ;  /* 0x0000002403217207 */ /* 0x040fe20005000000 */
[----:B------:R-:W-:Y:S01]  /*3fe0*/  IMAD R36, R10, UR66, RZ ;  /* 0x000000420a247c24 */ /* 0x000fe2000f8e02ff */
[C---:B------:R-:W-:Y:S01]  /*3ff0*/  SEL R37, R3.reuse, R37, !P2 ;  /* 0x0000002503257207 */ /* 0x040fe20005000000 */
[----:B-1----:R-:W-:Y:S01]  /*4000*/  IMAD R9, R20, 0x20, R247 ;  /* 0x0000002014097824 */ /* 0x002fe200078e02f7 */
[----:B------:R-:W-:Y:S01]  /*4010*/  SEL R38, R3, R38, !P2 ;  /* 0x0000002603267207 */ /* 0x000fe20005000000 */
[----:B------:R-:W-:Y:S01]  /*4020*/  IMAD R10, R31, UR47, RZ ;  /* 0x0000002f1f0a7c24 */ /* 0x000fe2000f8e02ff */
[----:B------:R-:W-:Y:S01]  /*4030*/  SEL R54, R3, R39, !P2 ;  /* 0x0000002703367207 */ /* 0x000fe20005000000 */
[----:B------:R-:W-:Y:S01]  /*4040*/  IMAD R33, R33, UR42, RZ ;  /* 0x0000002a21217c24 */ /* 0x000fe2000f8e02ff */
[C---:B---3--:R-:W-:Y:S01]  /*4050*/  SEL R73, R3.reuse, R41, !P2 ;  /* 0x0000002903497207 */ /* 0x048fe20005000000 */
[----:B------:R-:W-:Y:S01]  /*4060*/  IMAD R20, R12, UR64, RZ ;  /* 0x000000400c147c24 */ /* 0x000fe2000f8e02ff */
[----:B------:R-:W-:Y:S01]  /*4070*/  SEL R42, R3, R42, !P2 ;  /* 0x0000002a032a7207 */ /* 0x000fe20005000000 */
[----:B------:R-:W-:Y:S01]  /*4080*/  IMAD R12, R13, UR63, RZ ;  /* 0x0000003f0d0c7c24 */ /* 0x000fe2000f8e02ff */
[----:B------:R-:W-:Y:S01]  /*4090*/  SEL R40, R3, R43, !P2 ;  /* 0x0000002b03287207 */ /* 0x000fe20005000000 */
[----:B------:R-:W-:Y:S01]  /*40a0*/  IMAD R73, R73, UR37, RZ ;  /* 0x0000002549497c24 */ /* 0x000fe2000f8e02ff */
[C---:B------:R-:W-:Y:S01]  /*40b0*/  SEL R58, R3.reuse, R44, !P2 ;  /* 0x0000002c033a7207 */ /* 0x040fe20005000000 */
[----:B------:R-:W-:Y:S01]  /*40c0*/  IMAD R43, R32, UR43, RZ ;  /* 0x0000002b202b7c24 */ /* 0x000fe2000f8e02ff */
[C---:B------:R-:W-:Y:S01]  /*40d0*/  SEL R67, R3.reuse, R45, !P2 ;  /* 0x0000002d03437207 */ /* 0x040fe20005000000 */
[----:B------:R-:W1:Y:S01]  /*40e0*/  LDC R39, c[0x0][0x3a0] ;  /* 0x0000e800ff277b82 */ /* 0x000e620000000800 */
[----:B------:R-:W-:Y:S01]  /*40f0*/  SEL R69, R3, R46, !P2 ;  /* 0x0000002e03457207 */ /* 0x000fe20005000000 */
[----:B------:R-:W-:Y:S01]  /*4100*/  IMAD R46, R15, UR51, RZ ;  /* 0x000000330f2e7c24 */ /* 0x000fe2000f8e02ff */
[----:B------:R-:W-:Y:S01]  /*4110*/  SEL R71, R3, R48, !P2 ;  /* 0x0000003003477207 */ /* 0x000fe20005000000 */
[----:B------:R-:W-:Y:S01]  /*4120*/  IMAD R24, R67, UR33, RZ ;  /* 0x0000002143187c24 */ /* 0x000fe2000f8e02ff */
[----:B------:R-:W-:Y:S01]  /*4130*/  SEL R91, R3, R47, !P2 ;  /* 0x0000002f035b7207 */ /* 0x000fe20005000000 */
[----:B------:R-:W-:Y:S01]  /*4140*/  IMAD R48, R19, UR59, RZ ;  /* 0x0000003b13307c24 */ /* 0x000fe2000f8e02ff */
[C---:B------:R-:W-:Y:S01]  /*4150*/  SEL R93, R3.reuse, R49, !P2 ;  /* 0x00000031035d7207 */ /* 0x040fe20005000000 */
        /* <DEDUP_REMOVED lines=13> */
[C---:B------:R-:W-:Y:S01]  /*4230*/  SEL R64, R3.reuse, R64, !P2 ;  /* 0x0000004003407207 */ /* 0x040fe20005000000 */
[----:B------:R-:W-:Y:S01]  /*4240*/  IMAD R15, R60, UR24, RZ ;  /* 0x000000183c0f7c24 */ /* 0x000fe2000f8e02ff */
[C---:B------:R-:W-:Y:S01]  /*4250*/  SEL R66, R3.reuse, R66, !P2 ;  /* 0x0000004203427207 */ /* 0x040fe20005000000 */
[----:B------:R-:W3:Y:S01]  /*4260*/  LDC R47, c[0x0][0x3a0] ;  /* 0x0000e800ff2f7b82 */ /* 0x000ee20000000800 */
[----:B------:R-:W-:Y:S01]  /*4270*/  SEL R68, R3, R68, !P2 ;  /* 0x0000004403447207 */ /* 0x000fe20005000000 */
[----:B-1----:R-:W-:Y:S01]  /*4280*/  VIADD R39, R39, 0xffffffff ;  /* 0xffffffff27277836 */ /* 0x002fe20000000000 */
[C---:B------:R-:W-:Y:S01]  /*4290*/  SEL R70, R3.reuse, R70, !P2 ;  /* 0x0000004603467207 */ /* 0x040fe20005000000 */
[----:B------:R-:W-:Y:S01]  /*42a0*/  IMAD R69, R66, UR21, RZ ;  /* 0x0000001542457c24 */ /* 0x000fe2000f8e02ff */
[----:B------:R-:W-:-:S02]  /*42b0*/  SEL R72, R3, R72, !P2 ;  /* 0x0000004803487207 */ /* 0x000fc40005000000 */
[C---:B------:R-:W-:Y:S01]  /*42c0*/  SEL R74, R3.reuse, R74, !P2 ;  /* 0x0000004a034a7207 */ /* 0x040fe20005000000 */
[----:B------:R-:W1:Y:S01]  /*42d0*/  LDC R51, c[0x0][0x3a0] ;  /* 0x0000e800ff337b82 */ /* 0x000e620000000800 */
[C---:B------:R-:W-:Y:S02]  /*42e0*/  SEL R76, R3.reuse, R76, !P2 ;  /* 0x0000004c034c7207 */ /* 0x040fe40005000000 */
[C---:B------:R-:W-:Y:S01]  /*42f0*/  SEL R78, R3.reuse, R78, !P2 ;  /* 0x0000004e034e7207 */ /* 0x040fe20005000000 */
[----:B------:R-:W-:Y:S01]  /*4300*/  IMAD R22, R74, UR17, RZ ;  /* 0x000000114a167c24 */ /* 0x000fe2000f8e02ff */
[C---:B------:R-:W-:Y:S01]  /*4310*/  SEL R80, R3.reuse, R80, !P2 ;  /* 0x0000005003507207 */ /* 0x040fe20005000000 */
[----:B------:R-:W-:Y:S01]  /*4320*/  IMAD R14, R76, UR16, RZ ;  /* 0x000000104c0e7c24 */ /* 0x000fe2000f8e02ff */
[C---:B------:R-:W-:Y:S01]  /*4330*/  SEL R82, R3.reuse, R82, !P2 ;  /* 0x0000005203527207 */ /* 0x040fe20005000000 */
[----:B------:R-:W1:Y:S01]  /*4340*/  LDC R41, c[0x0][0x3a0] ;  /* 0x0000e800ff297b82 */ /* 0x000e620000000800 */
[C---:B------:R-:W-:Y:S01]  /*4350*/  SEL R84, R3.reuse, R84, !P2 ;  /* 0x0000005403547207 */ /* 0x040fe20005000000 */
[----:B------:R-:W-:Y:S01]  /*4360*/  IMAD R97, R80, UR14, RZ ;  /* 0x0000000e50617c24 */ /* 0x000fe2000f8e02ff */
[C---:B------:R-:W-:Y:S01]  /*4370*/  SEL R86, R3.reuse, R86, !P2 ;  /* 0x0000005603567207 */ /* 0x040fe20005000000 */
[----:B------:R-:W-:Y:S01]  /*4380*/  IMAD R67, R82, UR13, RZ ;  /* 0x0000000d52437c24 */ /* 0x000fe2000f8e02ff */
[C---:B------:R-:W-:Y:S01]  /*4390*/  SEL R88, R3.reuse, R88, !P2 ;  /* 0x0000005803587207 */ /* 0x040fe20005000000 */
[----:B------:R-:W-:Y:S01]  /*43a0*/  IMAD R52, R84, UR12, RZ ;  /* 0x0000000c54347c24 */ /* 0x000fe2000f8e02ff */
[C---:B------:R-:W-:Y:S01]  /*43b0*/  SEL R90, R3.reuse, R90, !P2 ;  /* 0x0000005a035a7207 */ /* 0x040fe20005000000 */
[----:B------:R-:W1:Y:S01]  /*43c0*/  LDC R49, c[0x0][0x3a0] ;  /* 0x0000e800ff317b82 */ /* 0x000e620000000800 */
[----:B------:R-:W-:-:S02]  /*43d0*/  SEL R92, R3, R92, !P2 ;  /* 0x0000005c035c7207 */ /* 0x000fc40005000000 */
[----:B------:R-:W-:Y:S01]  /*43e0*/  SEL R56, R3, R4, !P2 ;  /* 0x0000000403387207 */ /* 0x000fe20005000000 */
[----:B------:R-:W-:Y:S01]  /*43f0*/  IMAD R21, R90, UR73, RZ ;  /* 0x000000495a157c24 */ /* 0x000fe2000f8e02ff */
[----:B------:R-:W-:Y:S01]  /*4400*/  ISETP.GT.U32.AND P6, PT, R0, R17, PT ;  /* 0x000000110000720c */ /* 0x000fe20003fc4070 */
[----:B------:R-:W-:Y:S01]  /*4410*/  IMAD R13, R92, UR74, RZ ;  /* 0x0000004a5c0d7c24 */ /* 0x000fe2000f8e02ff */
[C---:B------:R-:W-:Y:S01]  /*4420*/  ISETP.GT.U32.AND P1, PT, R0.reuse, R57, PT ;  /* 0x000000390000720c */ /* 0x040fe20003f24070 */
[----:B------:R-:W1:Y:S01]  /*4430*/  LDC R53, c[0x0][0x3a0] ;  /* 0x0000e800ff357b82 */ /* 0x000e620000000800 */
[----:B------:R-:W-:Y:S02]  /*4440*/  ISETP.GT.U32.AND P2, PT, R0, R7, PT ;  /* 0x000000070000720c */ /* 0x000fe40003f44070 */
[----:B------:R-:W-:Y:S02]  /*4450*/  SEL R3, R98, RZ, !P3 ;  /* 0x000000ff62037207 */ /* 0x000fe40005800000 */
[----:B------:R-:W-:-:S02]  /*4460*/  ISETP.GT.U32.AND P3, PT, R0, R59, PT ;  /* 0x0000003b0000720c */ /* 0x000fc40003f64070 */
[C---:B------:R-:W-:Y:S02]  /*4470*/  ISETP.GT.U32.AND P4, PT, R0.reuse, R61, PT ;  /* 0x0000003d0000720c */ /* 0x040fe40003f84070 */
[C---:B------:R-:W-:Y:S01]  /*4480*/  ISETP.GT.U32.AND P5, PT, R0.reuse, R63, PT ;  /* 0x0000003f0000720c */ /* 0x040fe20003fa4070 */
[--C-:B------:R-:W-:Y:S01]  /*4490*/  @!P6 IMAD.IADD R17, R17, 0x1, -R0.reuse ;  /* 0x000000011111e824 */ /* 0x100fe200078e0a00 */
[----:B------:R-:W-:Y:S01]  /*44a0*/  @!P0 IADD3 R55, PT, PT, R55, -R0, RZ ;  /* 0x8000000037378210 */ /* 0x000fe20007ffe0ff */
[--C-:B------:R-:W-:Y:S01]  /*44b0*/  @!P1 IMAD.IADD R57, R57, 0x1, -R0.reuse ;  /* 0x0000000139399824 */ /* 0x100fe200078e0a00 */
[C---:B------:R-:W-:Y:S01]  /*44c0*/  ISETP.GT.U32.AND P6, PT, R0.reuse, R5, PT ;  /* 0x000000050000720c */ /* 0x040fe20003fc4070 */
[----:B------:R-:W-:Y:S01]  /*44d0*/  @!P2 IMAD.IADD R7, R7, 0x1, -R0 ;  /* 0x000000010707a824 */ /* 0x000fe200078e0a00 */
[C---:B------:R-:W-:Y:S02]  /*44e0*/  ISETP.GT.U32.AND P2, PT, R0.reuse, R55, PT ;  /* 0x000000370000720c */ /* 0x040fe40003f44070 */
[----:B------:R-:W-:-:S02]  /*44f0*/  ISETP.GT.U32.AND P0, PT, R0, R17, PT ;  /* 0x000000110000720c */ /* 0x000fc40003f04070 */
[----:B------:R-:W-:Y:S01]  /*4500*/  @!P3 IADD3 R59, PT, PT, R59, -R0, RZ ;  /* 0x800000003b3bb210 */ /* 0x000fe20007ffe0ff */
[--C-:B------:R-:W-:Y:S01]  /*4510*/  @!P4 IMAD.IADD R61, R61, 0x1, -R0.reuse ;  /* 0x000000013d3dc824 */ /* 0x100fe200078e0a00 */
[C---:B------:R-:W-:Y:S01]  /*4520*/  ISETP.GT.U32.AND P3, PT, R0.reuse, R57, PT ;  /* 0x000000390000720c */ /* 0x040fe20003f64070 */
[--C-:B------:R-:W-:Y:S01]  /*4530*/  @!P5 IMAD.IADD R63, R63, 0x1, -R0.reuse ;  /* 0x000000013f3fd824 */ /* 0x100fe200078e0a00 */
[C---:B------:R-:W-:Y:S02]  /*4540*/  ISETP.GT.U32.AND P4, PT, R0.reuse, R7, PT ;  /* 0x000000070000720c */ /* 0x040fe40003f84070 */
[C---:B------:R-:W-:Y:S01]  /*4550*/  ISETP.GT.U32.AND P5, PT, R0.reuse, R61, PT ;  /* 0x0000003d0000720c */ /* 0x040fe20003fa4070 */
[--C-:B------:R-:W-:Y:S01]  /*4560*/  @!P6 IMAD.IADD R5, R5, 0x1, -R0.reuse ;  /* 0x000000010505e824 */ /* 0x100fe200078e0a00 */
[----:B------:R-:W-:Y:S01]  /*4570*/  ISETP.GE.AND P6, PT, R187, UR4, PT ;  /* 0x00000004bb007c0c */ /* 0x000fe2000bfc6270 */
[----:B------:R-:W-:Y:S01]  /*4580*/  @!P2 IMAD.IADD R55, R55, 0x1, -R0 ;  /* 0x000000013737a824 */ /* 0x000fe200078e0a00 */
[----:B------:R-:W-:Y:S01]  /*4590*/  ISETP.GT.U32.AND P2, PT, R0, R63, PT ;  /* 0x0000003f0000720c */ /* 0x000fe20003f44070 */
[----:B------:R-:W1:Y:S01]  /*45a0*/  LDCU.64 UR4, c[0x0][0x388] ;  /* 0x00007100ff0477ac */ /* 0x000e620008000a00 */
[----:B------:R-:W-:-:S02]  /*45b0*/  ISETP.NE.U32.AND P1, PT, R3, RZ, PT ;  /* 0x000000ff0300720c */ /* 0x000fc40003f25070 */
[----:B------:R-:W-:Y:S02]  /*45c0*/  SEL R3, R98, RZ, !P6 ;  /* 0x000000ff62037207 */ /* 0x000fe40007000000 */
[-C--:B------:R-:W-:Y:S01]  /*45d0*/  @!P3 IADD3 R57, PT, PT, R57, -R0.reuse, RZ ;  /* 0x800000003939b210 */ /* 0x080fe20007ffe0ff */
[--C-:B------:R-:W-:Y:S01]  /*45e0*/  @!P4 IMAD.IADD R7, R7, 0x1, -R0.reuse ;  /* 0x000000010707c824 */ /* 0x100fe200078e0a00 */
[----:B------:R-:W-:Y:S02]  /*45f0*/  ISETP.GE.AND P3, PT, R106, RZ, PT ;  /* 0x000000ff6a00720c */ /* 0x000fe40003f66270 */
[----:B------:R-:W-:Y:S02]  /*4600*/  ISETP.GE.AND P4, PT, R105, RZ, PT ;  /* 0x000000ff6900720c */ /* 0x000fe40003f86270 */
[----:B------:R-:W-:Y:S01]  /*4610*/  ISETP.GE.AND P6, PT, R104, RZ, PT ;  /* 0x000000ff6800720c */ /* 0x000fe20003fc6270 */
[----:B------:R-:W-:Y:S01]  /*4620*/  @!P2 IMAD.IADD R63, R63, 0x1, -R0 ;  /* 0x000000013f3fa824 */ /* 0x000fe200078e0a00 */
[-C--:B------:R-:W-:Y:S01]  /*4630*/  @!P0 IADD3 R17, PT, PT, R17, -R0.reuse, RZ ;  /* 0x8000000011118210 */ /* 0x080fe20007ffe0ff */
[----:B--2---:R-:W2:Y:S01]  /*4640*/  LDC R104, c[0x0][0x3a0] ;  /* 0x0000e800ff687b82 */ /* 0x004ea20000000800 */
[----:B------:R-:W-:-:S02]  /*4650*/  @!P5 IADD3 R61, PT, PT, R61, -R0, RZ ;  /* 0x800000003d3dd210 */ /* 0x000fc40007ffe0ff */
[----:B------:R-:W-:Y:S02]  /*4660*/  ISETP.GE.AND P5, PT, R103, RZ, PT ;  /* 0x000000ff6700720c */ /* 0x000fe40003fa6270 */
[----:B------:R-:W-:Y:S01]  /*4670*/  ISETP.GT.U32.AND P0, PT, R0, R59, PT ;  /* 0x0000003b0000720c */ /* 0x000fe20003f04070 */
[----:B------:R-:W-:Y:S01]  /*4680*/  @!P3 IMAD.MOV R17, RZ, RZ, -R17 ;  /* 0x000000ffff11b224 */ /* 0x000fe200078e0a11 */
[----:B------:R-:W-:Y:S01]  /*4690*/  ISETP.GE.AND P2, PT, R102, RZ, PT ;  /* 0x000000ff6600720c */ /* 0x000fe20003f46270 */
[----:B----4-:R-:W-:Y:S01]  /*46a0*/  IMAD R102, R246, 0x39, RZ ;  /* 0x00000039f6667824 */ /* 0x010fe200078e02ff */
[----:B------:R-:W-:Y:S01]  /*46b0*/  @!P4 IADD3 R5, PT, PT, -R5, RZ, RZ ;  /* 0x000000ff0505c210 */ /* 0x000fe20007ffe1ff */
[----:B------:R-:W-:Y:S01]  /*46c0*/  @!P6 IMAD.MOV R55, RZ, RZ, -R55 ;  /* 0x000000ffff37e224 */ /* 0x000fe200078e0a37 */
[----:B------:R-:W-:Y:S02]  /*46d0*/  ISETP.GE.AND P3, PT, R101, RZ, PT ;  /* 0x000000ff6500720c */ /* 0x000fe40003f66270 */
[----:B------:R-:W-:-:S02]  /*46e0*/  ISETP.GE.AND P4, PT, R100, RZ, PT ;  /* 0x000000ff6400720c */ /* 0x000fc40003f86270 */
[----:B------:R-:W-:Y:S01]  /*46f0*/  ISETP.GE.AND P6, PT, R99, RZ, PT ;  /* 0x000000ff6300720c */ /* 0x000fe20003fc6270 */
[----:B------:R-:W-:Y:S01]  /*4700*/  @!P5 IMAD.MOV R57, RZ, RZ, -R57 ;  /* 0x000000ffff39d224 */ /* 0x000fe200078e0a39 */
[----:B------:R-:W-:Y:S01]  /*4710*/  ISETP.NE.AND P5, PT, R2, RZ, PT ;  /* 0x000000ff0200720c */ /* 0x000fe20003fa5270 */
[----:B------:R-:W-:Y:S01]  /*4720*/  @!P0 IMAD.IADD R59, R59, 0x1, -R0 ;  /* 0x000000013b3b8824 */ /* 0x000fe200078e0a00 */
[----:B------:R-:W-:Y:S02]  /*4730*/  LOP3.LUT R2, RZ, R2, RZ, 0x33, !PT ;  /* 0x00000002ff027212 */ /* 0x000fe400078e33ff */
[----:B------:R-:W-:Y:S02]  /*4740*/  @!P2 IADD3 R7, PT, PT, -R7, RZ, RZ ;  /* 0x000000ff0707a210 */ /* 0x000fe40007ffe1ff */
[C---:B------:R-:W-:Y:S01]  /*4750*/  SEL R5, R2.reuse, R5, !P5 ;  /* 0x0000000502057207 */ /* 0x040fe20006800000 */
[----:B------:R-:W-:Y:S01]  /*4760*/  @!P3 IMAD.MOV R59, RZ, RZ, -R59 ;  /* 0x000000ffff3bb224 */ /* 0x000fe200078e0a3b */
[----:B------:R-:W-:Y:S01]  /*4770*/  SEL R7, R2, R7, !P5 ;  /* 0x0000000702077207 */ /* 0x000fe20006800000 */
[----:B------:R-:W-:Y:S01]  /*4780*/  @!P4 IMAD.MOV R61, RZ, RZ, -R61 ;  /* 0x000000ffff3dc224 */ /* 0x000fe200078e0a3d */
[----:B------:R-:W-:-:S02]  /*4790*/  ISETP.NE.U32.AND P0, PT, R3, RZ, PT ;  /* 0x000000ff0300720c */ /* 0x000fc40003f05070 */
[----:B------:R-:W-:Y:S02]  /*47a0*/  @!P6 IADD3 R63, PT, PT, -R63, RZ, RZ ;  /* 0x000000ff3f3fe210 */ /* 0x000fe40007ffe1ff */
        /* <DEDUP_REMOVED lines=10> */
[----:B------:R-:W-:Y:S01]  /*4850*/  SEL R8, R2, R63, !P5 ;  /* 0x0000003f02087207 */ /* 0x000fe20006800000 */
[----:B------:R-:W-:Y:S01]  /*4860*/  IMAD R2, R5, UR71, RZ ;  /* 0x0000004705027c24 */ /* 0x000fe2000f8e02ff */
[----:B------:R-:W-:Y:S01]  /*4870*/  LEA R44, P2, R247, UR10, 0x2 ;  /* 0x0000000af72c7c11 */ /* 0x000fe2000f8410ff */
[----:B------:R-:W-:Y:S01]  /*4880*/  IMAD R5, R7, UR71, RZ ;  /* 0x0000004707057c24 */ /* 0x000fe2000f8e02ff */
[----:B------:R-:W-:Y:S01]  /*4890*/  LEA R216, P6, R3, UR8, 0x2 ;  /* 0x0000000803d87c11 */ /* 0x000fe2000f8c10ff */
[----:B------:R-:W-:Y:S01]  /*48a0*/  IMAD R8, R8, UR71, RZ ;  /* 0x0000004708087c24 */ /* 0x000fe2000f8e02ff */
[----:B------:R-:W-:Y:S01]  /*48b0*/  LEA R210, P5, R2, UR8, 0x2 ;  /* 0x0000000802d27c11 */ /* 0x000fe2000f8a10ff */
[----:B------:R-:W-:Y:S01]  /*48c0*/  IMAD R7, R61, UR71, RZ ;  /* 0x000000473d077c24 */ /* 0x000fe2000f8e02ff */
[C---:B------:R-:W-:Y:S01]  /*48d0*/  LEA R228, P4, R5.reuse, UR8, 0x2 ;  /* 0x0000000805e47c11 */ /* 0x040fe2000f8810ff */
[----:B------:R-:W-:Y:S01]  /*48e0*/  IMAD R63, R18, UR60, RZ ;  /* 0x0000003c123f7c24 */ /* 0x000fe2000f8e02ff */
[----:B------:R-:W-:Y:S01]  /*48f0*/  LEA.HI.X.SX32 R211, R2, UR9, 0x2, P5 ;  /* 0x0000000902d37c11 */ /* 0x000fe2000a8f16ff */
[----:B------:R-:W-:Y:S01]  /*4900*/  IMAD R61, R26, UR52, RZ ;  /* 0x000000341a3d7c24 */ /* 0x000fe2000f8e02ff */
[----:B------:R-:W-:Y:S01]  /*4910*/  LEA.HI.X.SX32 R229, R5, UR9, 0x2, P4 ;  /* 0x0000000905e57c11 */ /* 0x000fe2000a0f16ff */
[----:B------:R-:W-:Y:S01]  /*4920*/  IMAD R59, R25, UR44, RZ ;  /* 0x0000002c193b7c24 */ /* 0x000fe2000f8e02ff */
[----:B------:R-:W-:Y:S01]  /*4930*/  LEA R204, P3, R0, UR8, 0x2 ;  /* 0x0000000800cc7c11 */ /* 0x000fe2000f8610ff */
[----:B------:R-:W-:Y:S01]  /*4940*/  IMAD R57, R42, UR36, RZ ;  /* 0x000000242a397c24 */ /* 0x000fe2000f8e02ff */
[----:B-1----:R-:W-:Y:S01]  /*4950*/  LEA R2, P4, R9, UR4, 0x2 ;  /* 0x0000000409027c11 */ /* 0x002fe2000f8810ff */
[----:B------:R-:W-:Y:S01]  /*4960*/  IMAD R42, R40, UR35, RZ ;  /* 0x00000023282a7c24 */ /* 0x000fe2000f8e02ff */
[----:B------:R-:W-:Y:S01]  /*4970*/  LEA.HI.X.SX32 R217, R3, UR9, 0x2, P6 ;  /* 0x0000000903d97c11 */ /* 0x000fe2000b0f16ff */
[----:B------:R-:W-:Y:S01]  /*4980*/  IMAD R40, R96, UR27, RZ ;  /* 0x0000001b60287c24 */ /* 0x000fe2000f8e02ff */
[----:B------:R-:W-:Y:S01]  /*4990*/  LEA.HI.X.SX32 R45, R247, UR11, 0x2, P2 ;  /* 0x0000000bf72d7c11 */ /* 0x000fe200090f16ff */
[----:B------:R-:W-:Y:S01]  /*49a0*/  IMAD R38, R70, UR19, RZ ;  /* 0x0000001346267c24 */ /* 0x000fe2000f8e02ff */
[----:B------:R-:W-:Y:S01]  /*49b0*/  LEA.HI.X.SX32 R205, R0, UR9, 0x2, P3 ;  /* 0x0000000900cd7c11 */ /* 0x000fe200098f16ff */
[----:B------:R-:W-:Y:S01]  /*49c0*/  IMAD R25, R37, UR41, RZ ;  /* 0x0000002925197c24 */ /* 0x000fe2000f8e02ff */
[----:B------:R-:W-:Y:S01]  /*49d0*/  LEA.HI.X.SX32 R3, R9, UR5, 0x2, P4 ;  /* 0x0000000509037c11 */ /* 0x000fe2000a0f16ff */
[----:B------:R-:W-:Y:S01]  /*49e0*/  IMAD.WIDE R98, R95, 0x4, R44 ;  /* 0x000000045f627825 */ /* 0x000fe200078e022c */
[C---:B------:R-:W-:Y:S01]  /*49f0*/  LEA R222, P3, R4.reuse, UR8, 0x2 ;  /* 0x0000000804de7c11 */ /* 0x040fe2000f8610ff */
[----:B------:R-:W1:Y:S01]  /*4a00*/  LDCU UR5, c[0x0][0x3b0] ;  /* 0x00007600ff0577ac */ /* 0x000e620008000800 */
[----:B------:R-:W-:Y:S01]  /*4a10*/  LEA R240, P6, R7, UR8, 0x2 ;  /* 0x0000000807f07c11 */ /* 0x000fe2000f8c10ff */
[----:B------:R-:W-:Y:S01]  /*4a20*/  IMAD.WIDE R94, R95, 0x4, R2 ;  /* 0x000000045f5e7825 */ /* 0x000fe200078e0202 */
[----:B------:R-:W-:Y:S01]  /*4a30*/  LEA.HI.X.SX32 R223, R4, UR9, 0x2, P3 ;  /* 0x0000000904df7c11 */ /* 0x000fe200098f16ff */
[----:B------:R4:W-:Y:S01]  /*4a40*/  STL.64 [R1+0x12c8], R98 ;  /* 0x0012c86201007387 */ /* 0x0009e20000100a00 */
[C---:B------:R-:W-:Y:S01]  /*4a50*/  LEA R4, P3, R8.reuse, UR8, 0x2 ;  /* 0x0000000808047c11 */ /* 0x040fe2000f8610ff */
[--C-:B------:R-:W-:Y:S01]  /*4a60*/  IMAD.WIDE R100, R83, 0x4, R44.reuse ;  /* 0x0000000453647825 */ /* 0x100fe200078e022c */
[----:B------:R-:W-:Y:S01]  /*4a70*/  LEA.HI.X.SX32 R241, R7, UR9, 0x2, P6 ;  /* 0x0000000907f17c11 */ /* 0x000fe2000b0f16ff */
[----:B------:R1:W-:Y:S01]  /*4a80*/  STL.64 [R1+0x12c0], R94 ;  /* 0x0012c05e01007387 */ /* 0x0003e20000100a00 */
[----:B------:R-:W-:Y:S01]  /*4a90*/  LEA.HI.X.SX32 R5, R8, UR9, 0x2, P3 ;  /* 0x0000000908057c11 */ /* 0x000fe200098f16ff */
[----:B------:R-:W-:Y:S01]  /*4aa0*/  IMAD R8, R71, UR31, RZ ;  /* 0x0000001f47087c24 */ /* 0x000fe2000f8e02ff */
[----:B------:R-:W2:Y:S01]  /*4ab0*/  S2UR UR4, SR_CgaCtaId ;  /* 0x00000000000479c3 */ /* 0x000ea20000008800 */
[----:B------:R-:W-:Y:S01]  /*4ac0*/  IMAD R71, R93, UR29, RZ ;  /* 0x0000001d5d477c24 */ /* 0x000fe2000f8e02ff */
[----:B------:R3:W-:Y:S01]  /*4ad0*/  STL.64 [R1+0x1238], R100 ;  /* 0x0012386401007387 */ /* 0x0007e20000100a00 */
[----:B------:R-:W-:Y:S01]  /*4ae0*/  IMAD R93, R64, UR22, RZ ;  /* 0x00000016405d7c24 */ /* 0x000fe2000f8e02ff */
[----:B------:R-:W-:Y:S01]  /*4af0*/  ISETP.GE.U32.AND P2, PT, R39, 0x7fffffc0, PT ;  /* 0x7fffffc02700780c */ /* 0x000fe20003f46070 */
[----:B----4-:R-:W-:-:S04]  /*4b00*/  IMAD.WIDE R98, R85, 0x4, R44 ;  /* 0x0000000455627825 */ /* 0x010fc800078e022c */
[--C-:B-1----:R-:W-:Y:S01]  /*4b10*/  IMAD.WIDE R94, R87, 0x4, R44.reuse ;  /* 0x00000004575e7825 */ /* 0x102fe200078e022c */
[----:B------:R1:W-:Y:S03]  /*4b20*/  STL.64 [R1+0x11a8], R98 ;  /* 0x0011a86201007387 */ /* 0x0003e60000100a00 */
[----:B------:R-:W-:Y:S01]  /*4b30*/  IMAD R9, R54, UR39, RZ ;  /* 0x0000002736097c24 */ /* 0x000fe2000f8e02ff */
[----:B------:R4:W-:Y:S01]  /*4b40*/  STL.64 [R1+0x1128], R94 ;  /* 0x0011285e01007387 */ /* 0x0009e20000100a00 */
[----:B---3--:R-:W-:-:S04]  /*4b50*/  IMAD.WIDE R100, R89, 0x4, R44 ;  /* 0x0000000459647825 */ /* 0x008fc800078e022c */
[----:B------:R-:W-:Y:S01]  /*4b60*/  IMAD R54, R68, UR20, RZ ;  /* 0x0000001444367c24 */ /* 0x000fe2000f8e02ff */
[----:B------:R3:W-:Y:S01]  /*4b70*/  STL.64 [R1+0x10a8], R100 ;  /* 0x0010a86401007387 */ /* 0x0007e20000100a00 */
[----:B------:R-:W-:Y:S02]  /*4b80*/  IMAD R37, R86, UR70, RZ ;  /* 0x0000004656257c24 */ /* 0x000fe4000f8e02ff */
[----:B-1----:R-:W-:-:S04]  /*4b90*/  IMAD.WIDE R98, R91, 0x4, R44 ;  /* 0x000000045b627825 */ /* 0x002fc800078e022c */
[--C-:B----4-:R-:W-:Y:S01]  /*4ba0*/  IMAD.WIDE R94, R93, 0x4, R44.reuse ;  /* 0x000000045d5e7825 */ /* 0x110fe200078e022c */
        /* <DEDUP_REMOVED lines=12> */
[----:B---3--:R-:W-:Y:S01]  /*4c70*/  IMAD.WIDE R100, R81, 0x4, R44 ;  /* 0x0000000451647825 */ /* 0x008fe200078e022c */
[----:B------:R-:W3:Y:S03]  /*4c80*/  LDC R88, c[0x0][0x3a0] ;  /* 0x0000e800ff587b82 */ /* 0x000ee60000000800 */
[----:B------:R-:W-:Y:S01]  /*4c90*/  IMAD R6, R6, UR71, RZ ;  /* 0x0000004706067c24 */ /* 0x000fe2000f8e02ff */
[----:B------:R2:W-:Y:S01]  /*4ca0*/  STL.64 [R1+0x1198], R100 ;  /* 0x0011986401007387 */ /* 0x0005e20000100a00 */
[----:B------:R-:W-:-:S02]  /*4cb0*/  IMAD R7, R62, UR23, RZ ;  /* 0x000000173e077c24 */ /* 0x000fc4000f8e02ff */
[----:B-1----:R-:W-:Y:S01]  /*4cc0*/  IMAD.WIDE R98, R75, 0x4, R44 ;  /* 0x000000044b627825 */ /* 0x002fe200078e022c */
[----:B------:R-:W-:-:S03]  /*4cd0*/  LEA R234, P5, R6, UR8, 0x2 ;  /* 0x0000000806ea7c11 */ /* 0x000fc6000f8a10ff */
[--C-:B----4-:R-:W-:Y:S01]  /*4ce0*/  IMAD.WIDE R94, R73, 0x4, R44.reuse ;  /* 0x00000004495e7825 */ /* 0x110fe200078e022c */
[----:B------:R1:W-:Y:S01]  /*4cf0*/  STL.64 [R1+0x1118], R98 ;  /* 0x0011186201007387 */ /* 0x0003e20000100a00 */
[----:B------:R-:W-:Y:S01]  /*4d00*/  LEA.HI.X.SX32 R235, R6, UR9, 0x2, P5 ;  /* 0x0000000906eb7c11 */ /* 0x000fe2000a8f16ff */
[----:B------:R-:W4:Y:S01]  /*4d10*/  LDCU.64 UR8, c[0x0][0x3a8] ;  /* 0x00007500ff0877ac */ /* 0x000f220008000a00 */
[----:B------:R-:W-:Y:S01]  /*4d20*/  IMAD R6, R78, UR15, RZ ;  /* 0x0000000f4e067c24 */ /* 0x000fe2000f8e02ff */
[----:B------:R1:W-:Y:S01]  /*4d30*/  STL.64 [R1+0x1098], R94 ;  /* 0x0010985e01007387 */ /* 0x0003e20000100a00 */
[----:B--2---:R-:W-:Y:S01]  /*4d40*/  IMAD.WIDE R100, R71, 0x4, R44 ;  /* 0x0000000447647825 */ /* 0x004fe200078e022c */
[----:B------:R-:W2:Y:S03]  /*4d50*/  LDCU.64 UR14, c[0x0][0x358] ;  /* 0x00006b00ff0e77ac */ /* 0x000ea60008000a00 */
[----:B------:R-:W-:Y:S01]  /*4d60*/  IMAD R0, R56, UR5, RZ ;  /* 0x0000000538007c24 */ /* 0x000fe2000f8e02ff */
[----:B------:R2:W-:Y:S01]  /*4d70*/  STL.64 [R1+0x1018], R100 ;  /* 0x0010186401007387 */ /* 0x0005e20000100a00 */
[----:B------:R-:W-:Y:S01]  /*4d80*/  IMAD.WIDE R74, R75, 0x4, R2 ;  /* 0x000000044b4a7825 */ /* 0x000fe200078e0202 */
[----:B------:R-:W-:-:S02]  /*4d90*/  UMOV UR5, 0x400 ;  /* 0x0000040000057882 */ /* 0x000fc40000000000 */
[----:B------:R-:W-:Y:S01]  /*4da0*/  ULEA UR5, UR4, UR5, 0x18 ;  /* 0x0000000504057291 */ /* 0x000fe2000f8ec0ff */
[----:B-1----:R-:W-:-:S04]  /*4db0*/  IMAD.WIDE R98, R69, 0x4, R44 ;  /* 0x0000000445627825 */ /* 0x002fc800078e022c */
[--C-:B------:R-:W-:Y:S01]  /*4dc0*/  IMAD.WIDE R94, R67, 0x4, R44.reuse ;  /* 0x00000004435e7825 */ /* 0x100fe200078e022c */
[----:B------:R1:W-:Y:S01]  /*4dd0*/  STL.64 [R1+0xf98], R98 ;  /* 0x000f986201007387 */ /* 0x0003e20000100a00 */
[----:B----4-:R-:W-:Y:S02]  /*4de0*/  USHF.L.U32 UR8, UR8, 0x6, URZ ;  /* 0x0000000608087899 */ /* 0x010fe400080006ff */
[----:B--2---:R-:W-:Y:S01]  /*4df0*/  IMAD.WIDE R100, R65, 0x4, R44 ;  /* 0x0000000441647825 */ /* 0x004fe200078e022c */
[----:B------:R2:W-:Y:S03]  /*4e00*/  STL.64 [R1+0xf18], R94 ;  /* 0x000f185e01007387 */ /* 0x0005e60000100a00 */
[--C-:B------:R-:W-:Y:S01]  /*4e10*/  IMAD.WIDE R72, R73, 0x4, R2.reuse ;  /* 0x0000000449487825 */ /* 0x100fe200078e0202 */
[----:B------:R4:W-:Y:S03]  /*4e20*/  STL.64 [R1+0x12a0], R100 ;  /* 0x0012a06401007387 */ /* 0x0009e60000100a00 */
[----:B------:R-:W-:-:S04]  /*4e30*/  IMAD.WIDE R68, R69, 0x4, R2 ;  /* 0x0000000445447825 */ /* 0x000fc800078e0202 */
[----:B-1----:R-:W-:-:S04]  /*4e40*/  IMAD.WIDE R98, R63, 0x4, R44 ;  /* 0x000000043f627825 */ /* 0x002fc800078e022c */
[--C-:B--2---:R-:W-:Y:S01]  /*4e50*/  IMAD.WIDE R94, R61, 0x4, R44.reuse ;  /* 0x000000043d5e7825 */ /* 0x104fe200078e022c */
[----:B------:R1:W-:Y:S03]  /*4e60*/  STL.64 [R1+0x1210], R98 ;  /* 0x0012106201007387 */ /* 0x0003e60000100a00 */
[----:B----4-:R-:W-:Y:S01]  /*4e70*/  IMAD.WIDE R100, R59, 0x4, R44 ;  /* 0x000000043b647825 */ /* 0x010fe200078e022c */
        /* <DEDUP_REMOVED lines=17> */
[----:B------:R-:W-:Y:S01]  /*4f90*/  IMAD R86, R246, 0x35, RZ ;  /* 0x00000035f6567824 */ /* 0x000fe200078e02ff */
[----:B------:R4:W-:Y:S01]  /*4fa0*/  STL.64 [R1+0x1200], R100 ;  /* 0x0012006401007387 */ /* 0x0009e20000100a00 */
[----:B------:R-:W-:-:S04]  /*4fb0*/  IMAD.WIDE R106, R118, 0x4, R210 ;  /* 0x00000004766a7825 */ /* 0x000fc800078e02d2 */
[----:B-1----:R-:W-:-:S04]  /*4fc0*/  IMAD.WIDE R98, R46, 0x4, R44 ;  /* 0x000000042e627825 */ /* 0x002fc800078e022c */
[--C-:B--2---:R-:W-:Y:S01]  /*4fd0*/  IMAD.WIDE R94, R43, 0x4, R44.reuse ;  /* 0x000000042b5e7825 */ /* 0x104fe200078e022c */
[----:B------:R1:W-:Y:S03]  /*4fe0*/  STL.64 [R1+0x1178], R98 ;  /* 0x0011786201007387 */ /* 0x0003e60000100a00 */
[----:B----4-:R-:W-:Y:S01]  /*4ff0*/  IMAD.WIDE R100, R42, 0x4, R44 ;  /* 0x000000042a647825 */ /* 0x010fe200078e022c */
[----:B------:R2:W-:Y:S03]  /*5000*/  STL.64 [R1+0x10f8], R94 ;  /* 0x0010f85e01007387 */ /* 0x0005e60000100a00 */
[C---:B------:R-:W-:Y:S01]  /*5010*/  IMAD.WIDE R108, R118.reuse, 0x4, R216 ;  /* 0x00000004766c7825 */ /* 0x040fe200078e02d8 */
[----:B------:R4:W-:Y:S03]  /*5020*/  STL.64 [R1+0x1078], R100 ;  /* 0x0010786401007387 */ /* 0x0009e60000100a00 */
        /* <DEDUP_REMOVED lines=14> */
[----:B------:R-:W-:Y:S01]  /*5110*/  IMAD.WIDE R116, R118, 0x4, R240 ;  /* 0x0000000476747825 */ /* 0x000fe200078e02f0 */
        /* <DEDUP_REMOVED lines=72> */
[----:B------:R-:W-:Y:S03]  /*55a0*/  STL.64 [R1+0xfb8], R100 ;  /* 0x000fb86401007387 */ /* 0x000fe60000100a00 */
[----:B------:R-:W-:-:S04]  /*55b0*/  IMAD.WIDE R172, R182, 0x4, R216 ;  /* 0x00000004b6ac7825 */ /* 0x000fc800078e02d8 */
[----:B-1----:R-:W-:-:S04]  /*55c0*/  IMAD.WIDE R98, R6, 0x4, R44 ;  /* 0x0000000406627825 */ /* 0x002fc800078e022c */
[----:B--2---:R-:W-:Y:S01]  /*55d0*/  IMAD.WIDE R94, R0, 0x4, R44 ;  /* 0x00000004005e7825 */ /* 0x004fe200078e022c */
[----:B------:R1:W-:Y:S03]  /*55e0*/  STL.64 [R1+0xf38], R98 ;  /* 0x000f386201007387 */ /* 0x0003e60000100a00 */
[--C-:B------:R-:W-:Y:S01]  /*55f0*/  IMAD.WIDE R44, R83, 0x4, R2.reuse ;  /* 0x00000004532c7825 */ /* 0x100fe200078e0202 */
[----:B------:R2:W-:Y:S03]  /*5600*/  STL.64 [R1+0xeb8], R94 ;  /* 0x000eb85e01007387 */ /* 0x0005e60000100a00 */
[--C-:B------:R-:W-:Y:S01]  /*5610*/  IMAD.WIDE R82, R85, 0x4, R2.reuse ;  /* 0x0000000455527825 */ /* 0x100fe200078e0202 */
[----:B------:R4:W-:Y:S03]  /*5620*/  STL.64 [R1+0x1228], R44 ;  /* 0x0012282c01007387 */ /* 0x0009e60000100a00 */
[----:B------:R-:W-:Y:S01]  /*5630*/  IMAD.WIDE R84, R87, 0x4, R2 ;  /* 0x0000000457547825 */ /* 0x000fe200078e0202 */
[----:B------:R3:W-:Y:S03]  /*5640*/  STL.64 [R1+0x11a0], R82 ;  /* 0x0011a05201007387 */ /* 0x0007e60000100a00 */
[C---:B-1----:R-:W-:Y:S01]  /*5650*/  IMAD.WIDE R98, R102.reuse, 0x4, R234 ;  /* 0x0000000466627825 */ /* 0x042fe200078e02ea */
[----:B------:R1:W-:Y:S03]  /*5660*/  STL.64 [R1+0x1120], R84 ;  /* 0x0011205401007387 */ /* 0x0003e60000100a00 */
[----:B--2---:R-:W-:-:S04]  /*5670*/  IMAD.WIDE R94, R102, 0x4, R222 ;  /* 0x00000004665e7825 */ /* 0x004fc800078e02de */
[----:B----4-:R-:W-:-:S04]  /*5680*/  IMAD.WIDE R44, R89, 0x4, R2 ;  /* 0x00000004592c7825 */ /* 0x010fc800078e0202 */
[--C-:B---3--:R-:W-:Y:S01]  /*5690*/  IMAD.WIDE R82, R91, 0x4, R2.reuse ;  /* 0x000000045b527825 */ /* 0x108fe200078e0202 */
[----:B------:R2:W-:Y:S03]  /*56a0*/  STL.64 [R1+0x10a0], R44 ;  /* 0x0010a02c01007387 */ /* 0x0005e60000100a00 */
[----:B-1----:R-:W-:Y:S01]  /*56b0*/  IMAD.WIDE R84, R93, 0x4, R2 ;  /* 0x000000045d547825 */ /* 0x002fe200078e0202 */
[----:B------:R1:W-:Y:S03]  /*56c0*/  STL.64 [R1+0x1020], R82 ;  /* 0x0010205201007387 */ /* 0x0003e60000100a00 */
[C---:B------:R-:W-:Y:S01]  /*56d0*/  IMAD.WIDE R90, R102.reuse, 0x4, R210 ;  /* 0x00000004665a7825 */ /* 0x040fe200078e02d2 */
[----:B------:R3:W-:Y:S03]  /*56e0*/  STL.64 [R1+0xfa0], R84 ;  /* 0x000fa05401007387 */ /* 0x0007e60000100a00 */
[----:B------:R-:W-:-:S04]  /*56f0*/  IMAD.WIDE R92, R102, 0x4, R216 ;  /* 0x00000004665c7825 */ /* 0x000fc800078e02d8 */
[----:B--2---:R-:W-:-:S04]  /*5700*/  IMAD.WIDE R44, R97, 0x4, R2 ;  /* 0x00000004612c7825 */ /* 0x004fc800078e0202 */
[--C-:B-1----:R-:W-:Y:S01]  /*5710*/  IMAD.WIDE R82, R77, 0x4, R2.reuse ;  /* 0x000000044d527825 */ /* 0x102fe200078e0202 */
[----:B------:R1:W-:Y:S03]  /*5720*/  STL.64 [R1+0xf20], R44 ;  /* 0x000f202c01007387 */ /* 0x0003e60000100a00 */
[----:B------:R-:W-:Y:S01]  /*5730*/  IMAD.WIDE R76, R79, 0x4, R2 ;  /* 0x000000044f4c7825 */ /* 0x000fe200078e0202 */
[----:B------:R-:W-:Y:S03]  /*5740*/  STL.64 [R1+0x12a8], R82 ;  /* 0x0012a85201007387 */ /* 0x000fe60000100a00 */
[C---:B------:R-:W-:Y:S01]  /*5750*/  IMAD.WIDE R78, R86.reuse, 0x4, R222 ;  /* 0x00000004564e7825 */ /* 0x040fe200078e02de */
[----:B------:R2:W-:Y:S03]  /*5760*/  STL.64 [R1+0x1218], R76 ;  /* 0x0012184c01007387 */ /* 0x0005e60000100a00 */
[----:B---3--:R-:W-:-:S04]  /*5770*/  IMAD.WIDE R84, R86, 0x4, R240 ;  /* 0x0000000456547825 */ /* 0x008fc800078e02f0 */
[----:B-1----:R-:W-:-:S04]  /*5780*/  IMAD.WIDE R44, R81, 0x4, R2 ;  /* 0x00000004512c7825 */ /* 0x002fc800078e0202 */
[C---:B------:R-:W-:Y:S01]  /*5790*/  IMAD.WIDE R80, R86.reuse, 0x4, R228 ;  /* 0x0000000456507825 */ /* 0x040fe200078e02e4 */
[----:B------:R1:W-:Y:S03]  /*57a0*/  STL.64 [R1+0x1190], R44 ;  /* 0x0011902c01007387 */ /* 0x0003e60000100a00 */
[C---:B--2---:R-:W-:Y:S01]  /*57b0*/  IMAD.WIDE R76, R86.reuse, 0x4, R216 ;  /* 0x00000004564c7825 */ /* 0x044fe200078e02d8 */
[----:B------:R2:W-:Y:S03]  /*57c0*/  STL.64 [R1+0x1110], R74 ;  /* 0x0011104a01007387 */ /* 0x0005e60000100a00 */
[----:B------:R-:W-:Y:S01]  /*57d0*/  IMAD.WIDE R82, R86, 0x4, R234 ;  /* 0x0000000456527825 */ /* 0x000fe200078e02ea */
[----:B------:R3:W-:Y:S03]  /*57e0*/  STL.64 [R1+0x1090], R72 ;  /* 0x0010904801007387 */ /* 0x0007e60000100a00 */
[----:B------:R-:W-:-:S04]  /*57f0*/  IMAD.WIDE R96, R102, 0x4, R228 ;  /* 0x0000000466607825 */ /* 0x000fc800078e02e4 */
[----:B-1----:R-:W-:-:S04]  /*5800*/  IMAD.WIDE R44, R71, 0x4, R2 ;  /* 0x00000004472c7825 */ /* 0x002fc800078e0202 */
[C---:B--2---:R-:W-:Y:S01]  /*5810*/  IMAD.WIDE R74, R246.reuse, 0x4, R204 ;  /* 0x00000004f64a7825 */ /* 0x044fe200078e02cc */
[----:B------:R1:W-:Y:S03]  /*5820*/  STL.64 [R1+0x1010], R44 ;  /* 0x0010102c01007387 */ /* 0x0003e60000100a00 */
[C---:B---3--:R-:W-:Y:S01]  /*5830*/  IMAD.WIDE R72, R246.reuse, 0x4, R210 ;  /* 0x00000004f6487825 */ /* 0x048fe200078e02d2 */
        /* <DEDUP_REMOVED lines=13> */
[----:B------:R-:W-:Y:S01]  /*5910*/  IMAD.WIDE R58, R55, 0x4, R2 ;  /* 0x00000004373a7825 */ /* 0x000fe200078e0202 */
[----:B------:R1:W-:Y:S03]  /*5920*/  STL.64 [R1+0x1100], R44 ;  /* 0x0011002c01007387 */ /* 0x0003e60000100a00 */
[C---:B--2---:R-:W-:Y:S01]  /*5930*/  IMAD.WIDE R62, R246.reuse, 0x4, R240 ;  /* 0x00000004f63e7825 */ /* 0x044fe200078e02f0 */
[----:B------:R2:W-:Y:S03]  /*5940*/  STL.64 [R1+0x1080], R56 ;  /* 0x0010803801007387 */ /* 0x0005e60000100a00 */
[----:B---3--:R-:W-:Y:S01]  /*5950*/  IMAD.WIDE R60, R246, 0x4, R4 ;  /* 0x00000004f63c7825 */ /* 0x008fe200078e0204 */
[----:B------:R3:W-:Y:S03]  /*5960*/  STL.64 [R1+0x1000], R58 ;  /* 0x0010003a01007387 */ /* 0x0007e60000100a00 */
[----:B------:R-:W-:-:S04]  /*5970*/  IMAD.WIDE R176, R182, 0x4, R228 ;  /* 0x00000004b6b07825 */ /* 0x000fc800078e02e4 */
[----:B-1----:R-:W-:-:S04]  /*5980*/  IMAD.WIDE R44, R54, 0x4, R2 ;  /* 0x00000004362c7825 */ /* 0x002fc800078e0202 */
[--C-:B--2---:R-:W-:Y:S01]  /*5990*/  IMAD.WIDE R56, R52, 0x4, R2.reuse ;  /* 0x0000000434387825 */ /* 0x104fe200078e0202 */
[----:B------:R1:W-:Y:S01]  /*59a0*/  STL.64 [R1+0xf80], R44 ;  /* 0x000f802c01007387 */ /* 0x0003e20000100a00 */
[----:B---3--:R-:W2:Y:S02]  /*59b0*/  LDC R58, c[0x0][0x3a0] ;  /* 0x0000e800ff3a7b82 */ /* 0x008ea40000000800 */
[----:B------:R-:W-:Y:S01]  /*59c0*/  IMAD.WIDE R54, R50, 0x4, R2 ;  /* 0x0000000432367825 */ /* 0x000fe200078e0202 */
[----:B------:R3:W-:Y:S03]  /*59d0*/  STL.64 [R1+0xf00], R56 ;  /* 0x000f003801007387 */ /* 0x0007e60000100a00 */
[C---:B------:R-:W-:Y:S01]  /*59e0*/  IMAD.WIDE R178, R182.reuse, 0x4, R234 ;  /* 0x00000004b6b27825 */ /* 0x040fe200078e02ea */
[----:B------:R4:W-:Y:S01]  /*59f0*/  STL.64 [R1+0x1288], R54 ;  /* 0x0012883601007387 */ /* 0x0009e20000100a00 */
[----:B------:R-:W2:Y:S02]  /*5a00*/  LDC R59, c[0x0][0x3a0] ;  /* 0x0000e800ff3b7b82 */ /* 0x000ea40000000800 */
[----:B------:R-:W-:-:S04]  /*5a10*/  IMAD.WIDE R180, R182, 0x4, R240 ;  /* 0x00000004b6b47825 */ /* 0x000fc800078e02f0 */
[----:B-1----:R-:W-:-:S04]  /*5a20*/  IMAD.WIDE R44, R48, 0x4, R2 ;  /* 0x00000004302c7825 */ /* 0x002fc800078e0202 */
[--C-:B---3--:R-:W-:Y:S01]  /*5a30*/  IMAD.WIDE R56, R46, 0x4, R2.reuse ;  /* 0x000000042e387825 */ /* 0x108fe200078e0202 */
[----:B------:R1:W-:Y:S03]  /*5a40*/  STL.64 [R1+0x11f8], R44 ;  /* 0x0011f82c01007387 */ /* 0x0003e60000100a00 */
[----:B----4-:R-:W-:Y:S01]  /*5a50*/  IMAD.WIDE R54, R43, 0x4, R2 ;  /* 0x000000042b367825 */ /* 0x010fe200078e0202 */
[----:B------:R3:W-:Y:S03]  /*5a60*/  STL.64 [R1+0x1170], R56 ;  /* 0x0011703801007387 */ /* 0x0007e60000100a00 */
[----:B------:R-:W-:Y:S01]  /*5a70*/  VIADD R248, R248, UR5 ;  /* 0x00000005f8f87c36 */ /* 0x000fe20008000000 */
[----:B------:R4:W-:Y:S01]  /*5a80*/  STL.64 [R1+0x10f0], R54 ;  /* 0x0010f03601007387 */ /* 0x0009e20000100a00 */
[----:B------:R-:W-:-:S02]  /*5a90*/  IMAD.U32 R251, RZ, RZ, UR8 ;  /* 0x00000008fffb7e24 */ /* 0x000fc4000f8e00ff */
[----:B------:R-:W-:-:S04]  /*5aa0*/  IMAD.WIDE R192, R198, 0x4, R228 ;  /* 0x00000004c6c07825 */ /* 0x000fc800078e02e4 */
[--C-:B-1----:R-:W-:Y:S01]  /*5ab0*/  IMAD.WIDE R44, R42, 0x4, R2.reuse ;  /* 0x000000042a2c7825 */ /* 0x102fe200078e0202 */
[----:B---3--:R-:W1:Y:S03]  /*5ac0*/  LDC R56, c[0x0][0x3a0] ;  /* 0x0000e800ff387b82 */ /* 0x008e660000000800 */
[--C-:B------:R-:W-:Y:S01]  /*5ad0*/  IMAD.WIDE R42, R40, 0x4, R2.reuse ;  /* 0x00000004282a7825 */ /* 0x100fe200078e0202 */
[----:B------:R3:W-:Y:S03]  /*5ae0*/  STL.64 [R1+0x1070], R44 ;  /* 0x0010702c01007387 */ /* 0x0007e60000100a00 */
[----:B----4-:R-:W-:Y:S01]  /*5af0*/  IMAD.WIDE R54, R38, 0x4, R2 ;  /* 0x0000000426367825 */ /* 0x010fe200078e0202 */
[----:B------:R4:W-:Y:S01]  /*5b00*/  STL.64 [R1+0xff0], R42 ;  /* 0x000ff02a01007387 */ /* 0x0009e20000100a00 */
[----:B------:R-:W2:Y:S02]  /*5b10*/  LDC R40, c[0x0][0x3a0] ;  /* 0x0000e800ff287b82 */ /* 0x000ea40000000800 */
[----:B------:R-:W-:Y:S01]  /*5b20*/  IMAD R38, R246, 0x38, RZ ;  /* 0x00000038f6267824 */ /* 0x000fe200078e02ff */
[----:B------:R4:W-:Y:S01]  /*5b30*/  STL.64 [R1+0xf70], R54 ;  /* 0x000f703601007387 */ /* 0x0009e20000100a00 */
[----:B------:R-:W-:-:S04]  /*5b40*/  IMAD.WIDE R194, R198, 0x4, R234 ;  /* 0x00000004c6c27825 */ /* 0x000fc800078e02ea */
[--C-:B---3--:R-:W-:Y:S01]  /*5b50*/  IMAD.WIDE R44, R37, 0x4, R2.reuse ;  /* 0x00000004252c7825 */ /* 0x108fe200078e0202 */
[----:B------:R-:W3:Y:S03]  /*5b60*/  LDC R57, c[0x0][0x3a0] ;  /* 0x0000e800ff397b82 */ /* 0x000ee60000000800 */
[--C-:B----4-:R-:W-:Y:S01]  /*5b70*/  IMAD.WIDE R42, R36, 0x4, R2.reuse ;  /* 0x00000004242a7825 */ /* 0x110fe200078e0202 */
[----:B------:R4:W-:Y:S03]  /*5b80*/  STL.64 [R1+0xef0], R44 ;  /* 0x000ef02c01007387 */ /* 0x0009e60000100a00 */
[--C-:B------:R-:W-:Y:S01]  /*5b90*/  IMAD.WIDE R36, R35, 0x4, R2.reuse ;  /* 0x0000000423247825 */ /* 0x100fe200078e0202 */
[----:B------:R1:W-:Y:S03]  /*5ba0*/  STL.64 [R1+0x1278], R42 ;  /* 0x0012782a01007387 */ /* 0x0003e60000100a00 */
[----:B------:R-:W-:Y:S01]  /*5bb0*/  IMAD.WIDE R34, R34, 0x4, R2 ;  /* 0x0000000422227825 */ /* 0x000fe200078e0202 */
[----:B------:R1:W-:Y:S03]  /*5bc0*/  STL.64 [R1+0x11e0], R36 ;  /* 0x0011e02401007387 */ /* 0x0003e60000100a00 */
[----:B------:R-:W-:Y:S01]  /*5bd0*/  IMAD R54, R246, 0x3c, RZ ;  /* 0x0000003cf6367824 */ /* 0x000fe200078e02ff */
[----:B------:R1:W-:Y:S02]  /*5be0*/  STL.64 [R1+0x1160], R34 ;  /* 0x0011602201007387 */ /* 0x0003e40000100a00 */
[----:B-1----:R-:W-:-:S02]  /*5bf0*/  VIADD R56, R56, 0xffffffea ;  /* 0xffffffea38387836 */ /* 0x002fc40000000000 */
[----:B----4-:R-:W-:-:S04]  /*5c00*/  IMAD.WIDE R44, R54, 0x4, R216 ;  /* 0x00000004362c7825 */ /* 0x010fc800078e02d8 */
[----:B------:R-:W-:-:S04]  /*5c10*/  IMAD.WIDE R42, R33, 0x4, R2 ;  /* 0x00000004212a7825 */ /* 0x000fc800078e0202 */
[--C-:B------:R-:W-:Y:S01]  /*5c20*/  IMAD.WIDE R36, R32, 0x4, R2.reuse ;  /* 0x0000000420247825 */ /* 0x100fe200078e0202 */
[----:B------:R-:W-:Y:S03]  /*5c30*/  STL.64 [R1+0x10e0], R42 ;  /* 0x0010e02a01007387 */ /* 0x000fe60000100a00 */
[--C-:B------:R-:W-:Y:S01]  /*5c40*/  IMAD.WIDE R34, R31, 0x4, R2.reuse ;  /* 0x000000041f227825 */ /* 0x100fe200078e0202 */
        /* <DEDUP_REMOVED lines=9> */
[----:B----4-:R-:W-:-:S04]  /*5ce0*/  IMAD.WIDE R34, R38, 0x4, R234 ;  /* 0x0000000426227825 */ /* 0x010fc800078e02ea */
[----:B--2---:R-:W-:-:S04]  /*5cf0*/  IMAD.WIDE R32, R27, 0x4, R2 ;  /* 0x000000041b207825 */ /* 0x004fc800078e0202 */
[--C-:B---3--:R-:W-:Y:S01]  /*5d00*/  IMAD.WIDE R30, R26, 0x4, R2.reuse ;  /* 0x000000041a1e7825 */ /* 0x108fe200078e0202 */
[----:B------:R-:W-:Y:S03]  /*5d10*/  STL.64 [R1+0x11d0], R32 ;  /* 0x0011d02001007387 */ /* 0x000fe60000100a00 */
[--C-:B-1----:R-:W-:Y:S01]  /*5d20*/  IMAD.WIDE R28, R25, 0x4, R2.reuse ;  /* 0x00000004191c7825 */ /* 0x102fe200078e0202 */
        /* <DEDUP_REMOVED lines=10> */
[----:B---3--:R-:W-:-:S04]  /*5dd0*/  IMAD.WIDE R26, R21, 0x4, R2 ;  /* 0x00000004151a7825 */ /* 0x008fc800078e0202 */
[--C-:B----4-:R-:W-:Y:S01]  /*5de0*/  IMAD.WIDE R24, R20, 0x4, R2.reuse ;  /* 0x0000000414187825 */ /* 0x110fe200078e0202 */
[----:B------:R2:W-:Y:S03]  /*5df0*/  STL.64 [R1+0xed0], R26 ;  /* 0x000ed01a01007387 */ /* 0x0005e60000100a00 */
[--C-:B-1----:R-:W-:Y:S01]  /*5e00*/  IMAD.WIDE R22, R19, 0x4, R2.reuse ;  /* 0x0000000413167825 */ /* 0x102fe200078e0202 */
[----:B------:R-:W-:Y:S03]  /*5e10*/  STL.64 [R1+0x1250], R24 ;  /* 0x0012501801007387 */ /* 0x000fe60000100a00 */
[--C-:B------:R-:W-:Y:S01]  /*5e20*/  IMAD.WIDE R20, R18, 0x4, R2.reuse ;  /* 0x0000000412147825 */ /* 0x100fe200078e0202 */
[----:B------:R-:W-:Y:S03]  /*5e30*/  STL.64 [R1+0x11c0], R22 ;  /* 0x0011c01601007387 */ /* 0x000fe60000100a00 */
[--C-:B------:R-:W-:Y:S01]  /*5e40*/  IMAD.WIDE R18, R17, 0x4, R2.reuse ;  /* 0x0000000411127825 */ /* 0x100fe200078e0202 */
[----:B------:R1:W-:Y:S03]  /*5e50*/  STL.64 [R1+0x1140], R20 ;  /* 0x0011401401007387 */ /* 0x0003e60000100a00 */
[----:B------:R-:W-:Y:S01]  /*5e60*/  IMAD.WIDE R16, R16, 0x4, R2 ;  /* 0x0000000410107825 */ /* 0x000fe200078e0202 */
[----:B------:R3:W-:Y:S03]  /*5e70*/  STL.64 [R1+0x10c0], R18 ;  /* 0x0010c01201007387 */ /* 0x0007e60000100a00 */
[C---:B--2---:R-:W-:Y:S01]  /*5e80*/  IMAD.WIDE R26, R38.reuse, 0x4, R210 ;  /* 0x00000004261a7825 */ /* 0x044fe200078e02d2 */
[----:B------:R2:W-:Y:S03]  /*5e90*/  STL.64 [R1+0x1040], R16 ;  /* 0x0010401001007387 */ /* 0x0005e60000100a00 */
[----:B------:R-:W-:-:S04]  /*5ea0*/  IMAD.WIDE R32, R38, 0x4, R228 ;  /* 0x0000000426207825 */ /* 0x000fc800078e02e4 */
[----:B-1----:R-:W-:-:S04]  /*5eb0*/  IMAD.WIDE R20, R15, 0x4, R2 ;  /* 0x000000040f147825 */ /* 0x002fc800078e0202 */
[--C-:B---3--:R-:W-:Y:S01]  /*5ec0*/  IMAD.WIDE R18, R14, 0x4, R2.reuse ;  /* 0x000000040e127825 */ /* 0x108fe200078e0202 */
[----:B------:R-:W-:Y:S03]  /*5ed0*/  STL.64 [R1+0xfc0], R20 ;  /* 0x000fc01401007387 */ /* 0x000fe60000100a00 */
[--C-:B--2---:R-:W-:Y:S01]  /*5ee0*/  IMAD.WIDE R16, R13, 0x4, R2.reuse ;  /* 0x000000040d107825 */ /* 0x104fe200078e0202 */
[----:B------:R-:W-:Y:S03]  /*5ef0*/  STL.64 [R1+0xf40], R18 ;  /* 0x000f401201007387 */ /* 0x000fe60000100a00 */
[--C-:B------:R-:W-:Y:S01]  /*5f00*/  IMAD.WIDE R14, R12, 0x4, R2.reuse ;  /* 0x000000040c0e7825 */ /* 0x100fe200078e0202 */
[----:B------:R-:W-:Y:S03]  /*5f10*/  STL.64 [R1+0xec0], R16 ;  /* 0x000ec01001007387 */ /* 0x000fe60000100a00 */
[--C-:B------:R-:W-:Y:S01]  /*5f20*/  IMAD.WIDE R12, R11, 0x4, R2.reuse ;  /* 0x000000040b0c7825 */ /* 0x100fe200078e0202 */
[----:B------:R1:W-:Y:S03]  /*5f30*/  STL.64 [R1+0x1240], R14 ;  /* 0x0012400e01007387 */ /* 0x0003e60000100a00 */
[----:B------:R-:W-:Y:S01]  /*5f40*/  IMAD.WIDE R10, R10, 0x4, R2 ;  /* 0x000000040a0a7825 */ /* 0x000fe200078e0202 */
[----:B------:R2:W-:Y:S03]  /*5f50*/  STL.64 [R1+0x11b0], R12 ;  /* 0x0011b00c01007387 */ /* 0x0005e60000100a00 */
[----:B------:R-:W-:Y:S01]  /*5f60*/  IMAD.WIDE R42, R54, 0x4, R210 ;  /* 0x00000004362a7825 */ /* 0x000fe200078e02d2 */
[----:B------:R3:W-:Y:S03]  /*5f70*/  STL.64 [R1+0x1130], R10 ;  /* 0x0011300a01007387 */ /* 0x0007e60000100a00 */
[----:B------:R-:W-:-:S04]  /*5f80*/  IMAD.WIDE R196, R198, 0x4, R240 ;  /* 0x00000004c6c47825 */ /* 0x000fc800078e02f0 */
[----:B-1----:R-:W-:-:S04]  /*5f90*/  IMAD.WIDE R14, R9, 0x4, R2 ;  /* 0x00000004090e7825 */ /* 0x002fc800078e0202 */
[--C-:B--2---:R-:W-:Y:S01]  /*5fa0*/  IMAD.WIDE R12, R8, 0x4, R2.reuse ;  /* 0x00000004080c7825 */ /* 0x104fe200078e0202 */
[----:B------:R-:W-:Y:S03]  /*5fb0*/  STL.64 [R1+0x10b0], R14 ;  /* 0x0010b00e01007387 */ /* 0x000fe60000100a00 */
[--C-:B---3--:R-:W-:Y:S01]  /*5fc0*/  IMAD.WIDE R10, R7, 0x4, R2.reuse ;  /* 0x00000004070a7825 */ /* 0x108fe200078e0202 */
[----:B------:R-:W-:Y:S03]  /*5fd0*/  STL.64 [R1+0x1030], R12 ;  /* 0x0010300c01007387 */ /* 0x000fe60000100a00 */
[--C-:B------:R-:W-:Y:S01]  /*5fe0*/  IMAD.WIDE R8, R6, 0x4, R2.reuse ;  /* 0x0000000406087825 */ /* 0x100fe200078e0202 */
[----:B------:R-:W-:Y:S03]  /*5ff0*/  STL.64 [R1+0xfb0], R10 ;  /* 0x000fb00a01007387 */ /* 0x000fe60000100a00 */
[----:B------:R-:W-:Y:S01]  /*6000*/  IMAD.WIDE R6, R0, 0x4, R2 ;  /* 0x0000000400067825 */ /* 0x000fe200078e0202 */
[----:B------:R-:W-:Y:S01]  /*6010*/  IADD3 R2, PT, PT, R41, -0x5, RZ ;  /* 0xfffffffb29027810 */ /* 0x000fe20007ffe0ff */
[----:B------:R1:W-:Y:S02]  /*6020*/  STL.64 [R1+0xf30], R8 ;  /* 0x000f300801007387 */ /* 0x0003e40000100a00 */
[----:B------:R-:W-:Y:S01]  /*6030*/  VIADD R0, R47, 0xfffffff7 ;  /* 0xfffffff72f007836 */ /* 0x000fe20000000000 */
[----:B------:R-:W-:Y:S01]  /*6040*/  ISETP.GE.U32.AND P4, PT, R2, 0x7fffffbc, PT ;  /* 0x7fffffbc0200780c */ /* 0x000fe20003f86070 */
[----:B------:R-:W-:Y:S01]  /*6050*/  VIADD R3, R49, 0xfffffff3 ;  /* 0xfffffff331037836 */ /* 0x000fe20000000000 */
[----:B------:R2:W-:Y:S01]  /*6060*/  STL.64 [R1+0xeb0], R6 ;  /* 0x000eb00601007387 */ /* 0x0005e20000100a00 */
[----:B------:R-:W-:Y:S01]  /*6070*/  IADD3 R2, PT, PT, R53, -0x15, RZ ;  /* 0xffffffeb35027810 */ /* 0x000fe20007ffe0ff */
[----:B------:R-:W-:Y:S01]  /*6080*/  IMAD.WIDE R46, R54, 0x4, R222 ;  /* 0x00000004362e7825 */ /* 0x000fe200078e02de */
[----:B------:R-:W-:-:S02]  /*6090*/  ISETP.GE.U32.AND P6, PT, R0, 0x7fffffb8, PT ;  /* 0x7fffffb80000780c */ /* 0x000fc40003fc6070 */
[----:B------:R-:W-:Y:S01]  /*60a0*/  IADD3 R0, PT, PT, R51, -0x11, RZ ;  /* 0xffffffef33007810 */ /* 0x000fe20007ffe0ff */
[----:B------:R-:W-:Y:S01]  /*60b0*/  IMAD.WIDE R48, R54, 0x4, R228 ;  /* 0x0000000436307825 */ /* 0x000fe200078e02e4 */
[----:B------:R-:W-:Y:S01]  /*60c0*/  ISETP.GE.U32.AND P3, PT, R3, 0x7fffffb4, PT ;  /* 0x7fffffb40300780c */ /* 0x000fe20003f66070 */
[----:B-1----:R-:W1:Y:S01]  /*60d0*/  LDC R9, c[0x0][0x3a0] ;  /* 0x0000e800ff097b82 */ /* 0x002e620000000800 */
[----:B------:R-:W-:Y:S01]  /*60e0*/  ISETP.GE.U32.AND P5, PT, R0, 0x7fffffb0, PT ;  /* 0x7fffffb00000780c */ /* 0x000fe20003fa6070 */
[----:B------:R-:W-:Y:S02]  /*60f0*/  VIADD R0, R249, UR5 ;  /* 0x00000005f9007c36 */ /* 0x000fe40008000000 */
[----:B------:R-:W-:Y:S02]  /*6100*/  IMAD.SHL.U32 R3, R246, 0x4, RZ ;  /* 0x00000004f6037824 */ /* 0x000fe400078e00ff */
[----:B------:R-:W-:Y:S01]  /*6110*/  IMAD.WIDE R50, R54, 0x4, R234 ;  /* 0x0000000436327825 */ /* 0x000fe200078e02ea */
[----:B------:R-:W-:Y:S01]  /*6120*/  @!PT LDS RZ, [RZ] ;  /* 0x00000000fffff984 */ /* 0x000fe20000000800 */
[----:B------:R-:W-:Y:S01]  /*6130*/  @!PT LDS RZ, [RZ] ;  /* 0x00000000fffff984 */ /* 0x000fe20000000800 */
[----:B------:R-:W-:Y:S01]  /*6140*/  @!PT LDS RZ, [RZ] ;  /* 0x00000000fffff984 */ /* 0x000fe20000000800 */
[----:B------:R-:W-:Y:S01]  /*6150*/  LDGSTS.E [R0], desc[UR14][R204.64], !P2 ;  /* 0x00000000cc007fae */ /* 0x000fe2000d1a100e */
[----:B--2---:R-:W2:Y:S02]  /*6160*/  LDC R7, c[0x0][0x3a0] ;  /* 0x0000e800ff077b82 */ /* 0x004ea40000000800 */
[C---:B------:R-:W-:Y:S01]  /*6170*/  IMAD.WIDE R24, R3.reuse, 0x4, R204 ;  /* 0x0000000403187825 */ /* 0x040fe200078e02cc */
[----:B------:R-:W-:Y:S03]  /*6180*/  LDGSTS.E [R0+0x80], desc[UR14][R210.64], !P2 ;  /* 0x00080000d2007fae */ /* 0x000fe6000d1a100e */
[C---:B------:R-:W-:Y:S01]  /*6190*/  IMAD.WIDE R22, R3.reuse, 0x4, R210 ;  /* 0x0000000403167825 */ /* 0x040fe200078e02d2 */
[----:B------:R-:W-:Y:S01]  /*61a0*/  LDGSTS.E [R0+0x100], desc[UR14][R216.64], !P2 ;  /* 0x00100000d8007fae */ /* 0x000fe2000d1a100e */
[----:B------:R-:W3:Y:S02]  /*61b0*/  LDC R6, c[0x0][0x3a0] ;  /* 0x0000e800ff067b82 */ /* 0x000ee40000000800 */
[C---:B------:R-:W-:Y:S01]  /*61c0*/  IMAD.WIDE R20, R3.reuse, 0x4, R216 ;  /* 0x0000000403147825 */ /* 0x040fe200078e02d8 */
[----:B------:R-:W-:Y:S03]  /*61d0*/  LDGSTS.E [R0+0x180], desc[UR14][R222.64], !P2 ;  /* 0x00180000de007fae */ /* 0x000fe6000d1a100e */
[C---:B------:R-:W-:Y:S01]  /*61e0*/  IMAD.WIDE R18, R3.reuse, 0x4, R222 ;  /* 0x0000000403127825 */ /* 0x040fe200078e02de */
[----:B------:R-:W-:Y:S01]  /*61f0*/  LDGSTS.E [R0+0x200], desc[UR14][R228.64], !P2 ;  /* 0x00200000e4007fae */ /* 0x000fe2000d1a100e */
[----:B------:R-:W4:Y:S02]  /*6200*/  LDC R8, c[0x0][0x3a0] ;  /* 0x0000e800ff087b82 */ /* 0x000f240000000800 */
[C---:B------:R-:W-:Y:S01]  /*6210*/  IMAD.WIDE R16, R3.reuse, 0x4, R228 ;  /* 0x0000000403107825 */ /* 0x040fe200078e02e4 */
[----:B------:R-:W-:Y:S03]  /*6220*/  LDGSTS.E [R0+0x280], desc[UR14][R234.64], !P2 ;  /* 0x00280000ea007fae */ /* 0x000fe6000d1a100e */
[C---:B------:R-:W-:Y:S01]  /*6230*/  IMAD.WIDE R14, R3.reuse, 0x4, R234 ;  /* 0x00000004030e7825 */ /* 0x040fe200078e02ea */
[----:B------:R-:W-:Y:S03]  /*6240*/  LDGSTS.E [R0+0x300], desc[UR14][R240.64], !P2 ;  /* 0x00300000f0007fae */ /* 0x000fe6000d1a100e */
[----:B------:R-:W-:Y:S01]  /*6250*/  IMAD.WIDE R12, R3, 0x4, R240 ;  /* 0x00000004030c7825 */ /* 0x000fe200078e02f0 */
[----:B------:R-:W-:Y:S01]  /*6260*/  LDGSTS.E [R0+0x380], desc[UR14][R4.64], !P2 ;  /* 0x0038000004007fae */ /* 0x000fe2000d1a100e */
[----:B------:R-:W-:-:S02]  /*6270*/  ISETP.GE.U32.AND P2, PT, R2, 0x7fffffac, PT ;  /* 0x7fffffac0200780c */ /* 0x000fc40003f46070 */
[----:B------:R-:W-:Y:S01]  /*6280*/  IMAD.SHL.U32 R2, R246, 0x8, RZ ;  /* 0x00000008f6027824 */ /* 0x000fe200078e00ff */
[----:B------:R1:W-:Y:S01]  /*6290*/  LDGSTS.E [R0+0x1000], desc[UR14][R24.64], !P4 ;  /* 0x0100000018007fae */ /* 0x0003e2000e1a100e */
[----:B------:R-:W-:Y:S01]  /*62a0*/  IMAD.WIDE R10, R3, 0x4, R4 ;  /* 0x00000004030a7825 */ /* 0x000fe200078e0204 */
[----:B---3--:R-:W-:Y:S02]  /*62b0*/  IADD3 R6, PT, PT, R6, -0x19, RZ ;  /* 0xffffffe706067810 */ /* 0x008fe40007ffe0ff */
[----:B------:R3:W-:Y:S01]  /*62c0*/  LDGSTS.E [R0+0x1080], desc[UR14][R22.64], !P4 ;  /* 0x0108000016007fae */ /* 0x0007e2000e1a100e */
[----:B--2---:R-:W-:Y:S02]  /*62d0*/  VIADD R3, R7, 0xffffffe3 ;  /* 0xffffffe307037836 */ /* 0x004fe40000000000 */
[----:B------:R-:W2:Y:S01]  /*62e0*/  LDC R7, c[0x0][0x3a0] ;  /* 0x0000e800ff077b82 */ /* 0x000ea20000000800 */
[----:B------:R1:W-:Y:S01]  /*62f0*/  STL.64 [R1+0xb38], R24 ;  /* 0x000b381801007387 */ /* 0x0003e20000100a00 */
[----:B------:R-:W-:-:S03]  /*6300*/  IMAD.WIDE R52, R54, 0x4, R240 ;  /* 0x0000000436347825 */ /* 0x000fc600078e02f0 */
[----:B------:R3:W-:Y:S01]  /*6310*/  LDGSTS.E [R0+0x1100], desc[UR14][R20.64], !P4 ;  /* 0x0110000014007fae */ /* 0x0007e2000e1a100e */
[----:B------:R-:W-:-:S03]  /*6320*/  IMAD.WIDE R202, R244, 0x4, R204 ;  /* 0x00000004f4ca7825 */ /* 0x000fc600078e02cc */
[----:B------:R3:W-:Y:S04]  /*6330*/  STL.64 [R1+0xb30], R22 ;  /* 0x000b301601007387 */ /* 0x0007e80000100a00 */
[----:B------:R4:W-:Y:S01]  /*6340*/  LDGSTS.E [R0+0x1180], desc[UR14][R18.64], !P4 ;  /* 0x0118000012007fae */ /* 0x0009e2000e1a100e */
[----:B-1----:R-:W-:-:S03]  /*6350*/  IMAD.WIDE R24, R2, 0x4, R204 ;  /* 0x0000000402187825 */ /* 0x002fc600078e02cc */
[----:B------:R1:W-:Y:S04]  /*6360*/  STL.64 [R1+0xb28], R20 ;  /* 0x000b281401007387 */ /* 0x0003e80000100a00 */
[----:B------:R4:W-:Y:S01]  /*6370*/  LDGSTS.E [R0+0x1200], desc[UR14][R16.64], !P4 ;  /* 0x0120000010007fae */ /* 0x0009e2000e1a100e */
[----:B---3--:R-:W-:-:S03]  /*6380*/  IMAD.WIDE R22, R2, 0x4, R210 ;  /* 0x0000000402167825 */ /* 0x008fc600078e02d2 */
[----:B------:R4:W-:Y:S04]  /*6390*/  STL.64 [R1+0xb20], R18 ;  /* 0x000b201201007387 */ /* 0x0009e80000100a00 */
[----:B------:R3:W-:Y:S01]  /*63a0*/  LDGSTS.E [R0+0x1280], desc[UR14][R14.64], !P4 ;  /* 0x012800000e007fae */ /* 0x0007e2000e1a100e */
[----:B-1----:R-:W-:-:S03]  /*63b0*/  IMAD.WIDE R20, R2, 0x4, R216 ;  /* 0x0000000402147825 */ /* 0x002fc600078e02d8 */
[----:B------:R1:W-:Y:S04]  /*63c0*/  STL.64 [R1+0xb18], R16 ;  /* 0x000b181001007387 */ /* 0x0003e80000100a00 */
[----:B------:R2:W-:Y:S01]  /*63d0*/  LDGSTS.E [R0+0x1300], desc[UR14][R12.64], !P4 ;  /* 0x013000000c007fae */ /* 0x0005e2000e1a100e */
[----:B----4-:R-:W-:-:S03]  /*63e0*/  IMAD.WIDE R18, R2, 0x4, R222 ;  /* 0x0000000402127825 */ /* 0x010fc600078e02de */
[----:B------:R3:W-:Y:S04]  /*63f0*/  STL.64 [R1+0xb10], R14 ;  /* 0x000b100e01007387 */ /* 0x0007e80000100a00 */
[----:B------:R4:W-:Y:S01]  /*6400*/  LDGSTS.E [R0+0x1380], desc[UR14][R10.64], !P4 ;  /* 0x013800000a007fae */ /* 0x0009e2000e1a100e */
[----:B-1----:R-:W-:Y:S01]  /*6410*/  IMAD.WIDE R16, R2, 0x4, R228 ;  /* 0x0000000402107825 */ /* 0x002fe200078e02e4 */
[----:B------:R-:W-:Y:S02]  /*6420*/  ISETP.GE.U32.AND P4, PT, R6, 0x7fffffa8, PT ;  /* 0x7fffffa80600780c */ /* 0x000fe40003f86070 */
[----:B------:R2:W-:Y:S01]  /*6430*/  STL.64 [R1+0xb08], R12 ;  /* 0x000b080c01007387 */ /* 0x0005e20000100a00 */
[----:B------:R-:W-:Y:S02]  /*6440*/  IADD3 R6, PT, PT, R8, -0x21, RZ ;  /* 0xffffffdf08067810 */ /* 0x000fe40007ffe0ff */
[----:B------:R-:W1:Y:S01]  /*6450*/  LDC R8, c[0x0][0x3a0] ;  /* 0x0000e800ff087b82 */ /* 0x000e620000000800 */
[C---:B---3--:R-:W-:Y:S01]  /*6460*/  IMAD.WIDE R14, R2.reuse, 0x4, R234 ;  /* 0x00000004020e7825 */ /* 0x048fe200078e02ea */
[----:B------:R3:W-:Y:S04]  /*6470*/  LDGSTS.E [R0+0x2000], desc[UR14][R24.64], !P6 ;  /* 0x0200000018007fae */ /* 0x0007e8000f1a100e */
[----:B------:R4:W-:Y:S01]  /*6480*/  STL.64 [R1+0xb00], R10 ;  /* 0x000b000a01007387 */ /* 0x0009e20000100a00 */
[----:B--2---:R-:W-:-:S03]  /*6490*/  IMAD.WIDE R12, R2, 0x4, R240 ;  /* 0x00000004020c7825 */ /* 0x004fc600078e02f0 */
[----:B------:R2:W-:Y:S04]  /*64a0*/  LDGSTS.E [R0+0x2080], desc[UR14][R22.64], !P6 ;  /* 0x0208000016007fae */ /* 0x0005e8000f1a100e */
[----:B------:R1:W-:Y:S01]  /*64b0*/  LDGSTS.E [R0+0x2100], desc[UR14][R20.64], !P6 ;  /* 0x0210000014007fae */ /* 0x0003e2000f1a100e */
[----:B----4-:R-:W-:-:S03]  /*64c0*/  IMAD.WIDE R10, R2, 0x4, R4 ;  /* 0x00000004020a7825 */ /* 0x010fc600078e0204 */
[----:B------:R4:W-:Y:S01]  /*64d0*/  LDGSTS.E [R0+0x2180], desc[UR14][R18.64], !P6 ;  /* 0x0218000012007fae */ /* 0x0009e2000f1a100e */
[----:B------:R-:W-:-:S03]  /*64e0*/  IMAD.SHL.U32 R2, R246, 0x10, RZ ;  /* 0x00000010f6027824 */ /* 0x000fc600078e00ff */
[----:B------:R1:W-:Y:S04]  /*64f0*/  LDGSTS.E [R0+0x2200], desc[UR14][R16.64], !P6 ;  /* 0x0220000010007fae */ /* 0x0003e8000f1a100e */
[----:B------:R1:W-:Y:S04]  /*6500*/  LDGSTS.E [R0+0x2280], desc[UR14][R14.64], !P6 ;  /* 0x022800000e007fae */ /* 0x0003e8000f1a100e */
[----:B------:R1:W-:Y:S04]  /*6510*/  LDGSTS.E [R0+0x2300], desc[UR14][R12.64], !P6 ;  /* 0x023000000c007fae */ /* 0x0003e8000f1a100e */
[----:B------:R1:W-:Y:S01]  /*6520*/  LDGSTS.E [R0+0x2380], desc[UR14][R10.64], !P6 ;  /* 0x023800000a007fae */ /* 0x0003e2000f1a100e */
[----:B------:R-:W-:Y:S01]  /*6530*/  ISETP.GE.U32.AND P6, PT, R3, 0x7fffffa4, PT ;  /* 0x7fffffa40300780c */ /* 0x000fe20003fc6070 */
[----:B------:R-:W-:-:S02]  /*6540*/  IMAD R3, R246, 0xc, RZ ;  /* 0x0000000cf6037824 */ /* 0x000fc400078e02ff */
[----:B------:R3:W-:Y:S04]  /*6550*/  STL.64 [R1+0xa38], R24 ;  /* 0x000a381801007387 */ /* 0x0007e80000100a00 */
[----:B------:R2:W-:Y:S04]  /*6560*/  STL.64 [R1+0xa30], R22 ;  /* 0x000a301601007387 */ /* 0x0005e80000100a00 */
[----:B------:R1:W-:Y:S01]  /*6570*/  STL.64 [R1+0xa28], R20 ;  /* 0x000a281401007387 */ /* 0x0003e20000100a00 */
[----:B---3--:R-:W-:-:S03]  /*6580*/  IMAD.WIDE R24, R3, 0x4, R204 ;  /* 0x0000000403187825 */ /* 0x008fc600078e02cc */
[----:B------:R4:W-:Y:S01]  /*6590*/  STL.64 [R1+0xa20], R18 ;  /* 0x000a201201007387 */ /* 0x0009e20000100a00 */
[----:B--2---:R-:W-:-:S03]  /*65a0*/  IMAD.WIDE R22, R3, 0x4, R210 ;  /* 0x0000000403167825 */ /* 0x004fc600078e02d2 */
[----:B------:R2:W-:Y:S01]  /*65b0*/  STL.64 [R1+0xa18], R16 ;  /* 0x000a181001007387 */ /* 0x0005e20000100a00 */
[----:B-1----:R-:W-:-:S03]  /*65c0*/  IMAD.WIDE R20, R3, 0x4, R216 ;  /* 0x0000000403147825 */ /* 0x002fc600078e02d8 */
[----:B------:R1:W-:Y:S01]  /*65d0*/  STL.64 [R1+0xa10], R14 ;  /* 0x000a100e01007387 */ /* 0x0003e20000100a00 */
[----:B----4-:R-:W-:-:S03]  /*65e0*/  IMAD.WIDE R18, R3, 0x4, R222 ;  /* 0x0000000403127825 */ /* 0x010fc600078e02de */
[----:B------:R3:W-:Y:S01]  /*65f0*/  STL.64 [R1+0xa08], R12 ;  /* 0x000a080c01007387 */ /* 0x0007e20000100a00 */
[----:B--2---:R-:W-:-:S03]  /*6600*/  IMAD.WIDE R16, R3, 0x4, R228 ;  /* 0x0000000403107825 */ /* 0x004fc600078e02e4 */
[----:B------:R2:W-:Y:S01]  /*6610*/  LDGSTS.E [R0+0x3000], desc[UR14][R24.64], !P3 ;  /* 0x0300000018007fae */ /* 0x0005e2000d9a100e */
[----:B-1----:R-:W-:-:S03]  /*6620*/  IMAD.WIDE R14, R3, 0x4, R234 ;  /* 0x00000004030e7825 */ /* 0x002fc600078e02ea */
[----:B------:R1:W-:Y:S01]  /*6630*/  STL.64 [R1+0xa00], R10 ;  /* 0x000a000a01007387 */ /* 0x0003e20000100a00 */
[----:B---3--:R-:W-:-:S03]  /*6640*/  IMAD.WIDE R12, R3, 0x4, R240 ;  /* 0x00000004030c7825 */ /* 0x008fc600078e02f0 */
[----:B------:R3:W-:Y:S04]  /*6650*/  LDGSTS.E [R0+0x3080], desc[UR14][R22.64], !P3 ;  /* 0x0308000016007fae */ /* 0x0007e8000d9a100e */
[----:B------:R2:W-:Y:S01]  /*6660*/  STL.64 [R1+0x930], R24 ;  /* 0x0009301801007387 */ /* 0x0005e20000100a00 */
[----:B-1----:R-:W-:-:S03]  /*6670*/  IMAD.WIDE R10, R3, 0x4, R4 ;  /* 0x00000004030a7825 */ /* 0x002fc600078e0204 */
[----:B------:R1:W-:Y:S01]  /*6680*/  LDGSTS.E [R0+0x3100], desc[UR14][R20.64], !P3 ;  /* 0x0310000014007fae */ /* 0x0003e2000d9a100e */
[----:B------:R-:W-:-:S03]  /*6690*/  VIADD R3, R9, 0xffffffdb ;  /* 0xffffffdb09037836 */ /* 0x000fc60000000000 */
[----:B------:R3:W-:Y:S01]  /*66a0*/  STL.64 [R1+0x928], R22 ;  /* 0x0009281601007387 */ /* 0x0007e20000100a00 */
[----:B------:R-:W4:Y:S03]  /*66b0*/  LDC R9, c[0x0][0x3a0] ;  /* 0x0000e800ff097b82 */ /* 0x000f260000000800 */
[----:B------:R1:W-:Y:S01]  /*66c0*/  LDGSTS.E [R0+0x3180], desc[UR14][R18.64], !P3 ;  /* 0x0318000012007fae */ /* 0x0003e2000d9a100e */
[----:B--2---:R-:W-:-:S03]  /*66d0*/  IMAD.WIDE R24, R2, 0x4, R204 ;  /* 0x0000000402187825 */ /* 0x004fc600078e02cc */
        /* <DEDUP_REMOVED lines=11> */
[----:B--2---:R-:W-:Y:S01]  /*6790*/  IMAD.WIDE R16, R2, 0x4, R228 ;  /* 0x0000000402107825 */ /* 0x004fe200078e02e4 */
[----:B------:R-:W-:Y:S02]  /*67a0*/  ISETP.GE.U32.AND P3, PT, R6, 0x7fffffa0, PT ;  /* 0x7fffffa00600780c */ /* 0x000fe40003f66070 */
[----:B------:R1:W-:Y:S01]  /*67b0*/  STL.64 [R1+0x900], R12 ;  /* 0x0009000c01007387 */ /* 0x0003e20000100a00 */
[----:B------:R-:W-:Y:S02]  /*67c0*/  VIADD R6, R7, 0xffffffd7 ;  /* 0xffffffd707067836 */ /* 0x000fe40000000000 */
[----:B------:R-:W2:Y:S01]  /*67d0*/  LDC R7, c[0x0][0x3a0] ;  /* 0x0000e800ff077b82 */ /* 0x000ea20000000800 */
[C---:B---3--:R-:W-:Y:S01]  /*67e0*/  IMAD.WIDE R14, R2.reuse, 0x4, R234 ;  /* 0x00000004020e7825 */ /* 0x048fe200078e02ea */
[----:B------:R3:W-:Y:S04]  /*67f0*/  LDGSTS.E [R0+0x4000], desc[UR14][R24.64], !P5 ;  /* 0x0400000018007fae */ /* 0x0007e8000e9a100e */
[----:B------:R3:W-:Y:S01]  /*6800*/  STL.64 [R1+0x8f8], R10 ;  /* 0x0008f80a01007387 */ /* 0x0007e20000100a00 */
[----:B-1----:R-:W-:-:S03]  /*6810*/  IMAD.WIDE R12, R2, 0x4, R240 ;  /* 0x00000004020c7825 */ /* 0x002fc600078e02f0 */
[----:B------:R1:W-:Y:S04]  /*6820*/  LDGSTS.E [R0+0x4080], desc[UR14][R22.64], !P5 ;  /* 0x0408000016007fae */ /* 0x0003e8000e9a100e */
[----:B------:R1:W-:Y:S01]  /*6830*/  LDGSTS.E [R0+0x4100], desc[UR14][R20.64], !P5 ;  /* 0x0410000014007fae */ /* 0x0003e2000e9a100e */
[----:B---3--:R-:W-:-:S03]  /*6840*/  IMAD.WIDE R10, R2, 0x4, R4 ;  /* 0x00000004020a7825 */ /* 0x008fc600078e0204 */
[----:B------:R3:W-:Y:S01]  /*6850*/  LDGSTS.E [R0+0x4180], desc[UR14][R18.64], !P5 ;  /* 0x0418000012007fae */ /* 0x0007e2000e9a100e */
[----:B------:R-:W-:-:S03]  /*6860*/  IMAD R2, R246, 0x18, RZ ;  /* 0x00000018f6027824 */ /* 0x000fc600078e02ff */
        /* <DEDUP_REMOVED lines=8> */
[----:B------:R3:W-:Y:S04]  /*68f0*/  STL.64 [R1+0x820], R20 ;  /* 0x0008201401007387 */ /* 0x0007e80000100a00 */
[----:B------:R4:W-:Y:S01]  /*6900*/  STL.64 [R1+0x818], R18 ;  /* 0x0008181201007387 */ /* 0x0009e20000100a00 */
[----:B-1----:R-:W-:-:S03]  /*6910*/  IMAD.WIDE R24, R3, 0x4, R204 ;  /* 0x0000000403187825 */ /* 0x002fc600078e02cc */
[----:B------:R1:W-:Y:S01]  /*6920*/  STL.64 [R1+0x810], R16 ;  /* 0x0008101001007387 */ /* 0x0003e20000100a00 */
[----:B--2---:R-:W-:-:S03]  /*6930*/  IMAD.WIDE R22, R3, 0x4, R210 ;  /* 0x0000000403167825 */ /* 0x004fc600078e02d2 */
[----:B------:R2:W-:Y:S01]  /*6940*/  STL.64 [R1+0x808], R14 ;  /* 0x0008080e01007387 */ /* 0x0005e20000100a00 */
[----:B---3--:R-:W-:-:S03]  /*6950*/  IMAD.WIDE R20, R3, 0x4, R216 ;  /* 0x0000000403147825 */ /* 0x008fc600078e02d8 */
[----:B------:R3:W-:Y:S01]  /*6960*/  STL.64 [R1+0x800], R12 ;  /* 0x0008000c01007387 */ /* 0x0007e20000100a00 */
[----:B----4-:R-:W-:-:S03]  /*6970*/  IMAD.WIDE R18, R3, 0x4, R222 ;  /* 0x0000000403127825 */ /* 0x010fc600078e02de */
[----:B------:R4:W-:Y:S01]  /*6980*/  STL.64 [R1+0x7f8], R10 ;  /* 0x0007f80a01007387 */ /* 0x0009e20000100a00 */
[----:B-1----:R-:W-:-:S03]  /*6990*/  IMAD.WIDE R16, R3, 0x4, R228 ;  /* 0x0000000403107825 */ /* 0x002fc600078e02e4 */
[----:B------:R1:W-:Y:S01]  /*69a0*/  STL.64 [R1+0x730], R24 ;  /* 0x0007301801007387 */ /* 0x0003e20000100a00 */
[----:B--2---:R-:W-:-:S03]  /*69b0*/  IMAD.WIDE R14, R3, 0x4, R234 ;  /* 0x00000004030e7825 */ /* 0x004fc600078e02ea */
[----:B------:R1:W-:Y:S01]  /*69c0*/  LDGSTS.E [R0+0x5000], desc[UR14][R24.64], !P2 ;  /* 0x0500000018007fae */ /* 0x0003e2000d1a100e */
[----:B---3--:R-:W-:-:S03]  /*69d0*/  IMAD.WIDE R12, R3, 0x4, R240 ;  /* 0x00000004030c7825 */ /* 0x008fc600078e02f0 */
[----:B------:R2:W-:Y:S01]  /*69e0*/  STL.64 [R1+0x728], R22 ;  /* 0x0007281601007387 */ /* 0x0005e20000100a00 */
[----:B----4-:R-:W-:Y:S01]  /*69f0*/  IMAD.WIDE R10, R3, 0x4, R4 ;  /* 0x00000004030a7825 */ /* 0x010fe200078e0204 */
[----:B------:R-:W-:Y:S02]  /*6a00*/  IADD3 R3, PT, PT, R8, -0x2d, RZ ;  /* 0xffffffd308037810 */ /* 0x000fe40007ffe0ff */
[----:B------:R2:W-:Y:S01]  /*6a10*/  LDGSTS.E [R0+0x5080], desc[UR14][R22.64], !P2 ;  /* 0x0508000016007fae */ /* 0x0005e2000d1a100e */
[----:B------:R-:W3:Y:S03]  /*6a20*/  LDC R8, c[0x0][0x3a0] ;  /* 0x0000e800ff087b82 */ /* 0x000ee60000000800 */
[----:B------:R4:W-:Y:S01]  /*6a30*/  STL.64 [R1+0x720], R20 ;  /* 0x0007201401007387 */ /* 0x0009e20000100a00 */
[----:B-1----:R-:W-:-:S03]  /*6a40*/  IMAD.WIDE R24, R2, 0x4, R204 ;  /* 0x0000000402187825 */ /* 0x002fc600078e02cc */
[----:B------:R4:W-:Y:S04]  /*6a50*/  LDGSTS.E [R0+0x5100], desc[UR14][R20.64], !P2 ;  /* 0x0510000014007fae */ /* 0x0009e8000d1a100e */
[----:B------:R1:W-:Y:S01]  /*6a60*/  STL.64 [R1+0x718], R18 ;  /* 0x0007181201007387 */ /* 0x0003e20000100a00 */
[----:B--2---:R-:W-:-:S03]  /*6a70*/  IMAD.WIDE R22, R2, 0x4, R210 ;  /* 0x0000000402167825 */ /* 0x004fc600078e02d2 */
[----:B------:R1:W-:Y:S04]  /*6a80*/  LDGSTS.E [R0+0x5180], desc[UR14][R18.64], !P2 ;  /* 0x0518000012007fae */ /* 0x0003e8000d1a100e */
[----:B------:R2:W-:Y:S01]  /*6a90*/  STL.64 [R1+0x710], R16 ;  /* 0x0007101001007387 */ /* 0x0005e20000100a00 */
[----:B----4-:R-:W-:-:S03]  /*6aa0*/  IMAD.WIDE R20, R2, 0x4, R216 ;  /* 0x0000000402147825 */ /* 0x010fc600078e02d8 */
[----:B------:R2:W-:Y:S04]  /*6ab0*/  LDGSTS.E [R0+0x5200], desc[UR14][R16.64], !P2 ;  /* 0x0520000010007fae */ /* 0x0005e8000d1a100e */
        /* <DEDUP_REMOVED lines=8> */
[----:B------:R2:W-:Y:S01]  /*6b40*/  LDGSTS.E [R0+0x5380], desc[UR14][R10.64], !P2 ;  /* 0x053800000a007fae */ /* 0x0005e2000d1a100e */
[----:B------:R-:W-:Y:S01]  /*6b50*/  ISETP.GE.U32.AND P2, PT, R6, 0x7fffff98, PT ;  /* 0x7fffff980600780c */ /* 0x000fe20003f46070 */
[----:B------:R-:W-:Y:S02]  /*6b60*/  VIADD R6, R9, 0xffffffcf ;  /* 0xffffffcf09067836 */ /* 0x000fe40000000000 */
[C---:B-1----:R-:W-:Y:S01]  /*6b70*/  IMAD.WIDE R12, R2.reuse, 0x4, R240 ;  /* 0x00000004020c7825 */ /* 0x042fe200078e02f0 */
[----:B------:R1:W-:Y:S01]  /*6b80*/  LDGSTS.E [R0+0x6000], desc[UR14][R24.64], !P4 ;  /* 0x0600000018007fae */ /* 0x0003e2000e1a100e */
[----:B------:R-:W4:Y:S03]  /*6b90*/  LDC R9, c[0x0][0x3a0] ;  /* 0x0000e800ff097b82 */ /* 0x000f260000000800 */
[----:B------:R1:W-:Y:S01]  /*6ba0*/  LDGSTS.E [R0+0x6080], desc[UR14][R22.64], !P4 ;  /* 0x0608000016007fae */ /* 0x0003e2000e1a100e */
[----:B--2---:R-:W-:-:S03]  /*6bb0*/  IMAD.WIDE R10, R2, 0x4, R4 ;  /* 0x00000004020a7825 */ /* 0x004fc600078e0204 */
[----:B------:R2:W-:Y:S01]  /*6bc0*/  LDGSTS.E [R0+0x6100], desc[UR14][R20.64], !P4 ;  /* 0x0610000014007fae */ /* 0x0005e2000e1a100e */
[----:B------:R-:W-:-:S03]  /*6bd0*/  IMAD R2, R246, 0x1c, RZ ;  /* 0x0000001cf6027824 */ /* 0x000fc600078e02ff */
[----:B------:R1:W-:Y:S04]  /*6be0*/  LDGSTS.E [R0+0x6180], desc[UR14][R18.64], !P4 ;  /* 0x0618000012007fae */ /* 0x0003e8000e1a100e */
[----:B------:R1:W-:Y:S04]  /*6bf0*/  STL.64 [R1+0x630], R24 ;  /* 0x0006301801007387 */ /* 0x0003e80000100a00 */
[----:B------:R2:W-:Y:S04]  /*6c00*/  LDGSTS.E [R0+0x6200], desc[UR14][R16.64], !P4 ;  /* 0x0620000010007fae */ /* 0x0005e8000e1a100e */
[----:B------:R2:W-:Y:S04]  /*6c10*/  STL.64 [R1+0x628], R22 ;  /* 0x0006281601007387 */ /* 0x0005e80000100a00 */
[----:B------:R3:W-:Y:S01]  /*6c20*/  LDGSTS.E [R0+0x6280], desc[UR14][R14.64], !P4 ;  /* 0x062800000e007fae */ /* 0x0007e2000e1a100e */
[----:B-1----:R-:W-:-:S03]  /*6c30*/  IMAD.WIDE R24, R2, 0x4, R204 ;  /* 0x0000000402187825 */ /* 0x002fc600078e02cc */
[----:B------:R1:W-:Y:S04]  /*6c40*/  STL.64 [R1+0x620], R20 ;  /* 0x0006201401007387 */ /* 0x0003e80000100a00 */
[----:B------:R3:W-:Y:S01]  /*6c50*/  LDGSTS.E [R0+0x6300], desc[UR14][R12.64], !P4 ;  /* 0x063000000c007fae */ /* 0x0007e2000e1a100e */
[----:B--2---:R-:W-:-:S03]  /*6c60*/  IMAD.WIDE R22, R2, 0x4, R210 ;  /* 0x0000000402167825 */ /* 0x004fc600078e02d2 */
[----:B------:R2:W-:Y:S04]  /*6c70*/  STL.64 [R1+0x618], R18 ;  /* 0x0006181201007387 */ /* 0x0005e80000100a00 */
[----:B------:R3:W-:Y:S01]  /*6c80*/  LDGSTS.E [R0+0x6380], desc[UR14][R10.64], !P4 ;  /* 0x063800000a007fae */ /* 0x0007e2000e1a100e */
[----:B-1----:R-:W-:Y:S01]  /*6c90*/  IMAD.WIDE R20, R2, 0x4, R216 ;  /* 0x0000000402147825 */ /* 0x002fe200078e02d8 */
[----:B------:R-:W-:Y:S02]  /*6ca0*/  ISETP.GE.U32.AND P4, PT, R3, 0x7fffff94, PT ;  /* 0x7fffff940300780c */ /* 0x000fe40003f86070 */
[----:B------:R1:W-:Y:S01]  /*6cb0*/  STL.64 [R1+0x610], R16 ;  /* 0x0006101001007387 */ /* 0x0003e20000100a00 */
[----:B------:R-:W-:Y:S02]  /*6cc0*/  IMAD.SHL.U32 R3, R246, 0x20, RZ ;  /* 0x00000020f6037824 */ /* 0x000fe400078e00ff */
[C---:B--2---:R-:W-:Y:S01]  /*6cd0*/  IMAD.WIDE R18, R2.reuse, 0x4, R222 ;  /* 0x0000000402127825 */ /* 0x044fe200078e02de */
[----:B------:R3:W-:Y:S04]  /*6ce0*/  STL.64 [R1+0x608], R14 ;  /* 0x0006080e01007387 */ /* 0x0007e80000100a00 */
[----:B------:R2:W-:Y:S01]  /*6cf0*/  STL.64 [R1+0x600], R12 ;  /* 0x0006000c01007387 */ /* 0x0005e20000100a00 */
[----:B-1----:R-:W-:-:S03]  /*6d00*/  IMAD.WIDE R16, R2, 0x4, R228 ;  /* 0x0000000402107825 */ /* 0x002fc600078e02e4 */
[----:B------:R1:W-:Y:S01]  /*6d10*/  LDGSTS.E [R0+0x7000], desc[UR14][R24.64], !P6 ;  /* 0x0700000018007fae */ /* 0x0003e2000f1a100e */
[----:B---3--:R-:W-:-:S03]  /*6d20*/  IMAD.WIDE R14, R2, 0x4, R234 ;  /* 0x00000004020e7825 */ /* 0x008fc600078e02ea */
[----:B------:R3:W-:Y:S01]  /*6d30*/  STL.64 [R1+0x5f8], R10 ;  /* 0x0005f80a01007387 */ /* 0x0007e20000100a00 */
[----:B--2---:R-:W-:-:S03]  /*6d40*/  IMAD.WIDE R12, R2, 0x4, R240 ;  /* 0x00000004020c7825 */ /* 0x004fc600078e02f0 */
[----:B------:R2:W-:Y:S04]  /*6d50*/  LDGSTS.E [R0+0x7080], desc[UR14][R22.64], !P6 ;  /* 0x0708000016007fae */ /* 0x0005e8000f1a100e */
[----:B------:R1:W-:Y:S01]  /*6d60*/  STL.64 [R1+0x530], R24 ;  /* 0x0005301801007387 */ /* 0x0003e20000100a00 */
[----:B---3--:R-:W-:-:S03]  /*6d70*/  IMAD.WIDE R10, R2, 0x4, R4 ;  /* 0x00000004020a7825 */ /* 0x008fc600078e0204 */
[----:B------:R3:W-:Y:S01]  /*6d80*/  LDGSTS.E [R0+0x7100], desc[UR14][R20.64], !P6 ;  /* 0x0710000014007fae */ /* 0x0007e2000f1a100e */
[----:B------:R-:W-:-:S03]  /*6d90*/  IMAD R2, R246, 0x24, RZ ;  /* 0x00000024f6027824 */ /* 0x000fc600078e02ff */
[----:B------:R2:W-:Y:S01]  /*6da0*/  STL.64 [R1+0x528], R22 ;  /* 0x0005281601007387 */ /* 0x0005e20000100a00 */
[----:B-1----:R-:W-:-:S03]  /*6db0*/  IMAD.WIDE R24, R3, 0x4, R204 ;  /* 0x0000000403187825 */ /* 0x002fc600078e02cc */
[----:B------:R1:W-:Y:S04]  /*6dc0*/  LDGSTS.E [R0+0x7180], desc[UR14][R18.64], !P6 ;  /* 0x0718000012007fae */ /* 0x0003e8000f1a100e */
[----:B------:R3:W-:Y:S04]  /*6dd0*/  STL.64 [R1+0x520], R20 ;  /* 0x0005201401007387 */ /* 0x0007e80000100a00 */
        /* <DEDUP_REMOVED lines=10> */
[----:B---3--:R-:W-:Y:S01]  /*6e80*/  IMAD.WIDE R16, R3, 0x4, R228 ;  /* 0x0000000403107825 */ /* 0x008fe200078e02e4 */
[----:B------:R-:W-:Y:S02]  /*6e90*/  ISETP.GE.U32.AND P6, PT, R6, 0x7fffff90, PT ;  /* 0x7fffff900600780c */ /* 0x000fe40003fc6070 */
[----:B------:R3:W-:Y:S01]  /*6ea0*/  STL.64 [R1+0x500], R12 ;  /* 0x0005000c01007387 */ /* 0x0007e20000100a00 */
[----:B------:R-:W-:Y:S02]  /*6eb0*/  IADD3 R6, PT, PT, R7, -0x35, RZ ;  /* 0xffffffcb07067810 */ /* 0x000fe40007ffe0ff */
[----:B------:R-:W4:Y:S01]  /*6ec0*/  LDC R7, c[0x0][0x3a0] ;  /* 0x0000e800ff077b82 */ /* 0x000f220000000800 */
[C---:B--2---:R-:W-:Y:S01]  /*6ed0*/  IMAD.WIDE R14, R3.reuse, 0x4, R234 ;  /* 0x00000004030e7825 */ /* 0x044fe200078e02ea */
[----:B------:R2:W-:Y:S04]  /*6ee0*/  LDGSTS.E [R0+0x8000], desc[UR14][R24.64], !P3 ;  /* 0x0800000018007fae */ /* 0x0005e8000d9a100e */
        /* <DEDUP_REMOVED lines=8> */
[----:B------:R-:W4:Y:S01]  /*6f70*/  LDC R8, c[0x0][0x3a0] ;  /* 0x0000e800ff087b82 */ /* 0x000f220000000800 */
[C---:B--2---:R-:W-:Y:S02]  /*6f80*/  IMAD.WIDE R24, R2.reuse, 0x4, R204 ;  /* 0x0000000402187825 */ /* 0x044fe400078e02cc */
[----:B------:R2:W-:Y:S04]  /*6f90*/  LDGSTS.E [R0+0x8180], desc[UR14][R18.64], !P3 ;  /* 0x0818000012007fae */ /* 0x0005e8000d9a100e */
        /* <DEDUP_REMOVED lines=14> */
[----:B----4-:R-:W-:Y:S02]  /*7080*/  VIADD R6, R9, 0xffffffc3 ;  /* 0xffffffc309067836 */ /* 0x010fe40000000000 */
[----:B------:R-:W4:Y:S01]  /*7090*/  LDC R9, c[0x0][0x3a0] ;  /* 0x0000e800ff097b82 */ /* 0x000f220000000800 */
[C---:B---3--:R-:W-:Y:S01]  /*70a0*/  IMAD.WIDE R14, R2.reuse, 0x4, R234 ;  /* 0x00000004020e7825 */ /* 0x048fe200078e02ea */
[----:B------:R3:W-:Y:S04]  /*70b0*/  LDGSTS.E [R0+0x9000], desc[UR14][R24.64], !P5 ;  /* 0x0900000018007fae */ /* 0x0007e8000e9a100e */
[----:B------:R2:W-:Y:S01]  /*70c0*/  STL.64 [R1+0x3f8], R10 ;  /* 0x0003f80a01007387 */ /* 0x0005e20000100a00 */
[----:B-1----:R-:W-:-:S03]  /*70d0*/  IMAD.WIDE R12, R2, 0x4, R240 ;  /* 0x00000004020c7825 */ /* 0x002fc600078e02f0 */
[----:B------:R1:W-:Y:S04]  /*70e0*/  LDGSTS.E [R0+0x9080], desc[UR14][R22.64], !P5 ;  /* 0x0908000016007fae */ /* 0x0003e8000e9a100e */
[----:B------:R1:W-:Y:S01]  /*70f0*/  LDGSTS.E [R0+0x9100], desc[UR14][R20.64], !P5 ;  /* 0x0910000014007fae */ /* 0x0003e2000e9a100e */
[----:B--2---:R-:W-:-:S03]  /*7100*/  IMAD.WIDE R10, R2, 0x4, R4 ;  /* 0x00000004020a7825 */ /* 0x004fc600078e0204 */
        /* <DEDUP_REMOVED lines=13> */
[----:B-1----:R-:W-:-:S03]  /*71e0*/  IMAD.WIDE R22, R3, 0x4, R210 ;  /* 0x0000000403167825 */ /* 0x002fc600078e02d2 */
[----:B------:R1:W-:Y:S01]  /*71f0*/  STL.64 [R1+0x310], R16 ;  /* 0x0003101001007387 */ /* 0x0003e20000100a00 */
[----:B--2---:R-:W-:-:S03]  /*7200*/  IMAD.WIDE R20, R3, 0x4, R216 ;  /* 0x0000000403147825 */ /* 0x004fc600078e02d8 */
[----:B------:R2:W-:Y:S01]  /*7210*/  STL.64 [R1+0x308], R14 ;  /* 0x0003080e01007387 */ /* 0x0005e20000100a00 */
[----:B---3--:R-:W-:-:S03]  /*7220*/  IMAD.WIDE R18, R3, 0x4, R222 ;  /* 0x0000000403127825 */ /* 0x008fc600078e02de */
[----:B------:R3:W-:Y:S01]  /*7230*/  STL.64 [R1+0x300], R12 ;  /* 0x0003000c01007387 */ /* 0x0007e20000100a00 */
[----:B-1----:R-:W-:-:S03]  /*7240*/  IMAD.WIDE R16, R3, 0x4, R228 ;  /* 0x0000000403107825 */ /* 0x002fc600078e02e4 */
[----:B------:R1:W-:Y:S01]  /*7250*/  LDGSTS.E [R0+0xa000], desc[UR14][R24.64], !P2 ;  /* 0x0a00000018007fae */ /* 0x0003e2000d1a100e */
[----:B--2---:R-:W-:-:S03]  /*7260*/  IMAD.WIDE R14, R3, 0x4, R234 ;  /* 0x00000004030e7825 */ /* 0x004fc600078e02ea */
[----:B------:R2:W-:Y:S01]  /*7270*/  STL.64 [R1+0x2f8], R10 ;  /* 0x0002f80a01007387 */ /* 0x0005e20000100a00 */
[----:B---3--:R-:W-:-:S03]  /*7280*/  IMAD.WIDE R12, R3, 0x4, R240 ;  /* 0x00000004030c7825 */ /* 0x008fc600078e02f0 */
[----:B------:R3:W-:Y:S04]  /*7290*/  LDGSTS.E [R0+0xa080], desc[UR14][R22.64], !P2 ;  /* 0x0a08000016007fae */ /* 0x0007e8000d1a100e */
[----:B------:R1:W-:Y:S01]  /*72a0*/  LDGSTS.E [R0+0xa100], desc[UR14][R20.64], !P2 ;  /* 0x0a10000014007fae */ /* 0x0003e2000d1a100e */
[----:B--2---:R-:W-:-:S03]  /*72b0*/  IMAD.WIDE R10, R3, 0x4, R4 ;  /* 0x00000004030a7825 */ /* 0x004fc600078e0204 */
[----:B------:R1:W-:Y:S01]  /*72c0*/  STL.64 [R1+0x230], R24 ;  /* 0x0002301801007387 */ /* 0x0003e20000100a00 */
[----:B------:R-:W-:-:S03]  /*72d0*/  IADD3 R3, PT, PT, R7, -0x2, RZ ;  /* 0xfffffffe07037810 */ /* 0x000fc60007ffe0ff */
[----:B------:R2:W-:Y:S04]  /*72e0*/  LDGSTS.E [R0+0xa180], desc[UR14][R18.64], !P2 ;  /* 0x0a18000012007fae */ /* 0x0005e8000d1a100e */
        /* <DEDUP_REMOVED lines=11> */
[----:B------:R-:W-:Y:S01]  /*73a0*/  ISETP.GE.U32.AND P2, PT, R6, 0x7fffff84, PT ;  /* 0x7fffff840600780c */ /* 0x000fe20003f46070 */
[----:B--2---:R-:W-:Y:S02]  /*73b0*/  IMAD.WIDE R18, R2, 0x4, R222 ;  /* 0x0000000402127825 */ /* 0x004fe400078e02de */
[----:B------:R2:W-:Y:S02]  /*73c0*/  STL.64 [R1+0x208], R14 ;  /* 0x0002080e01007387 */ /* 0x0005e40000100a00 */
[----:B------:R-:W-:-:S02]  /*73d0*/  IMAD R6, R246, 0x30, RZ ;  /* 0x00000030f6067824 */ /* 0x000fc400078e02ff */
[----:B------:R3:W-:Y:S01]  /*73e0*/  STL.64 [R1+0x200], R12 ;  /* 0x0002000c01007387 */ /* 0x0007e20000100a00 */
[----:B-1----:R-:W-:-:S03]  /*73f0*/  IMAD.WIDE R16, R2, 0x4, R228 ;  /* 0x0000000402107825 */ /* 0x002fc600078e02e4 */
[----:B------:R1:W-:Y:S01]  /*7400*/  STL.64 [R1+0x1f8], R10 ;  /* 0x0001f80a01007387 */ /* 0x0003e20000100a00 */
[----:B--2---:R-:W-:-:S03]  /*7410*/  IMAD.WIDE R14, R2, 0x4, R234 ;  /* 0x00000004020e7825 */ /* 0x004fc600078e02ea */
[----:B------:R2:W-:Y:S01]  /*7420*/  LDGSTS.E [R0+0xb000], desc[UR14][R24.64], !P4 ;  /* 0x0b00000018007fae */ /* 0x0005e2000e1a100e */
[----:B---3--:R-:W-:-:S03]  /*7430*/  IMAD.WIDE R12, R2, 0x4, R240 ;  /* 0x00000004020c7825 */ /* 0x008fc600078e02f0 */
[----:B------:R2:W-:Y:S01]  /*7440*/  STL.64 [R1+0x130], R24 ;  /* 0x0001301801007387 */ /* 0x0005e20000100a00 */
[----:B-1----:R-:W-:-:S03]  /*7450*/  IMAD.WIDE R10, R2, 0x4, R4 ;  /* 0x00000004020a7825 */ /* 0x002fc600078e0204 */
[----:B------:R1:W-:Y:S01]  /*7460*/  LDGSTS.E [R0+0xb080], desc[UR14][R22.64], !P4 ;  /* 0x0b08000016007fae */ /* 0x0003e2000e1a100e */
[----:B------:R-:W-:-:S03]  /*7470*/  VIADD R2, R8, 0xfffffffa ;  /* 0xfffffffa08027836 */ /* 0x000fc60000000000 */
[----:B------:R1:W-:Y:S04]  /*7480*/  STL.64 [R1+0x128], R22 ;  /* 0x0001281601007387 */ /* 0x0003e80000100a00 */
[----:B------:R3:W-:Y:S01]  /*7490*/  LDGSTS.E [R0+0xb100], desc[UR14][R20.64], !P4 ;  /* 0x0b10000014007fae */ /* 0x0007e2000e1a100e */
[----:B--2---:R-:W-:-:S03]  /*74a0*/  IMAD.WIDE R24, R6, 0x4, R204 ;  /* 0x0000000406187825 */ /* 0x004fc600078e02cc */
[----:B------:R3:W-:Y:S04]  /*74b0*/  STL.64 [R1+0x120], R20 ;  /* 0x0001201401007387 */ /* 0x0007e80000100a00 */
[----:B------:R2:W-:Y:S01]  /*74c0*/  LDGSTS.E [R0+0xb180], desc[UR14][R18.64], !P4 ;  /* 0x0b18000012007fae */ /* 0x0005e2000e1a100e */
[----:B-1----:R-:W-:-:S03]  /*74d0*/  IMAD R22, R246, 0x34, RZ ;  /* 0x00000034f6167824 */ /* 0x002fc600078e02ff */
[----:B------:R2:W-:Y:S04]  /*74e0*/  STL.64 [R1+0x118], R18 ;  /* 0x0001181201007387 */ /* 0x0005e80000100a00 */
[----:B------:R1:W-:Y:S01]  /*74f0*/  LDGSTS.E [R0+0xb200], desc[UR14][R16.64], !P4 ;  /* 0x0b20000010007fae */ /* 0x0003e2000e1a100e */
[----:B---3--:R-:W-:-:S03]  /*7500*/  IMAD.WIDE R20, R6, 0x4, R210 ;  /* 0x0000000406147825 */ /* 0x008fc600078e02d2 */
[----:B------:R1:W-:Y:S04]  /*7510*/  STL.64 [R1+0x110], R16 ;  /* 0x0001101001007387 */ /* 0x0003e80000100a00 */
[----:B------:R3:W-:Y:S01]  /*7520*/  LDGSTS.E [R0+0xb280], desc[UR14][R14.64], !P4 ;  /* 0x0b2800000e007fae */ /* 0x0007e2000e1a100e */
[----:B--2---:R-:W-:-:S03]  /*7530*/  IMAD.WIDE R18, R6, 0x4, R216 ;  /* 0x0000000406127825 */ /* 0x004fc600078e02d8 */
[----:B------:R3:W-:Y:S04]  /*7540*/  STL.64 [R1+0x108], R14 ;  /* 0x0001080e01007387 */ /* 0x0007e80000100a00 */
[----:B------:R2:W-:Y:S01]  /*7550*/  LDGSTS.E [R0+0xb300], desc[UR14][R12.64], !P4 ;  /* 0x0b3000000c007fae */ /* 0x0005e2000e1a100e */
[----:B-1----:R-:W-:-:S03]  /*7560*/  IMAD.WIDE R16, R6, 0x4, R222 ;  /* 0x0000000406107825 */ /* 0x002fc600078e02de */
[----:B------:R2:W-:Y:S04]  /*7570*/  STL.64 [R1+0x100], R12 ;  /* 0x0001000c01007387 */ /* 0x0005e80000100a00 */
[----:B------:R1:W-:Y:S01]  /*7580*/  LDGSTS.E [R0+0xb380], desc[UR14][R10.64], !P4 ;  /* 0x0b3800000a007fae */ /* 0x0003e2000e1a100e */
[C---:B---3--:R-:W-:Y:S01]  /*7590*/  IMAD.WIDE R14, R6.reuse, 0x4, R228 ;  /* 0x00000004060e7825 */ /* 0x048fe200078e02e4 */
[----:B------:R-:W-:Y:S02]  /*75a0*/  ISETP.GE.U32.AND P4, PT, R3, 0x7fffffbf, PT ;  /* 0x7fffffbf0300780c */ /* 0x000fe40003f86070 */
[----:B------:R1:W-:Y:S01]  /*75b0*/  STL.64 [R1+0xf8], R10 ;  /* 0x0000f80a01007387 */ /* 0x0003e20000100a00 */
[----:B------:R-:W3:Y:S01]  /*75c0*/  LDC R3, c[0x0][0x3a0] ;  /* 0x0000e800ff037b82 */ /* 0x000ee20000000800 */
[----:B--2---:R-:W-:-:S02]  /*75d0*/  IMAD.WIDE R12, R6, 0x4, R234 ;  /* 0x00000004060c7825 */ /* 0x004fc400078e02ea */
[----:B------:R2:W-:Y:S04]  /*75e0*/  LDGSTS.E [R0+0xc000], desc[UR14][R24.64], !P6 ;  /* 0x0c00000018007fae */ /* 0x0005e8000f1a100e */
[----:B------:R2:W-:Y:S01]  /*75f0*/  LDGSTS.E [R0+0xc080], desc[UR14][R20.64], !P6 ;  /* 0x0c08000014007fae */ /* 0x0005e2000f1a100e */
[----:B-1----:R-:W-:-:S03]  /*7600*/  IMAD.WIDE R10, R6, 0x4, R240 ;  /* 0x00000004060a7825 */ /* 0x002fc600078e02f0 */
[----:B------:R-:W-:Y:S01]  /*7610*/  LDGSTS.E [R0+0xc100], desc[UR14][R18.64], !P6 ;  /* 0x0c10000012007fae */ /* 0x000fe2000f1a100e */
[----:B------:R-:W-:-:S03]  /*7620*/  IMAD.WIDE R6, R6, 0x4, R4 ;  /* 0x0000000406067825 */ /* 0x000fc600078e0204 */
[----:B------:R1:W-:Y:S04]  /*7630*/  LDGSTS.E [R0+0xc180], desc[UR14][R16.64], !P6 ;  /* 0x0c18000010007fae */ /* 0x0003e8000f1a100e */
[----:B------:R2:W-:Y:S04]  /*7640*/  STL.64 [R1+0x30], R24 ;  /* 0x0000301801007387 */ /* 0x0005e80000100a00 */
[----:B------:R1:W-:Y:S04]  /*7650*/  LDGSTS.E [R0+0xc200], desc[UR14][R14.64], !P6 ;  /* 0x0c2000000e007fae */ /* 0x0003e8000f1a100e */
[----:B------:R1:W-:Y:S04]  /*7660*/  STL.64 [R1+0x28], R20 ;  /* 0x0000281401007387 */ /* 0x0003e80000100a00 */
[----:B------:R3:W-:Y:S01]  /*7670*/  LDGSTS.E [R0+0xc280], desc[UR14][R12.64], !P6 ;  /* 0x0c2800000c007fae */ /* 0x0007e2000f1a100e */
[----:B--2---:R-:W-:-:S03]  /*7680*/  IMAD.WIDE R24, R38, 0x4, R204 ;  /* 0x0000000426187825 */ /* 0x004fc600078e02cc */
[----:B------:R-:W-:Y:S01]  /*7690*/  STL.64 [R1+0x20], R18 ;  /* 0x0000201201007387 */ /* 0x000fe20000100a00 */
[----:B------:R-:W-:-:S03]  /*76a0*/  IMAD.WIDE R38, R38, 0x4, R4 ;  /* 0x0000000426267825 */ /* 0x000fc600078e0204 */
[----:B------:R2:W-:Y:S01]  /*76b0*/  LDGSTS.E [R0+0xc300], desc[UR14][R10.64], !P6 ;  /* 0x0c3000000a007fae */ /* 0x0005e2000f1a100e */
[----:B-1----:R-:W-:-:S03]  /*76c0*/  IMAD.WIDE R20, R22, 0x4, R240 ;  /* 0x0000000416147825 */ /* 0x002fc600078e02f0 */
[----:B------:R1:W-:Y:S04]  /*76d0*/  STL.64 [R1+0x18], R16 ;  /* 0x0000181001007387 */ /* 0x0003e80000100a00 */
[----:B------:R-:W-:Y:S01]  /*76e0*/  LDGSTS.E [R0+0xc380], desc[UR14][R6.64], !P6 ;  /* 0x0c38000006007fae */ /* 0x000fe2000f1a100e */
[----:B------:R-:W-:Y:S01]  /*76f0*/  ISETP.GE.U32.AND P6, PT, R2, 0x7fffffbb, PT ;  /* 0x7fffffbb0200780c */ /* 0x000fe20003fc6070 */
[----:B----4-:R-:W-:Y:S02]  /*7700*/  VIADD R2, R9, 0xfffffff6 ;  /* 0xfffffff609027836 */ /* 0x010fe40000000000 */
[----:B------:R4:W-:Y:S01]  /*7710*/  STL.64 [R1+0x10], R14 ;  /* 0x0000100e01007387 */ /* 0x0009e20000100a00 */
[----:B------:R-:W-:-:S03]  /*7720*/  IMAD.WIDE R8, R22, 0x4, R204 ;  /* 0x0000000416087825 */ /* 0x000fc600078e02cc */
[----:B------:R3:W-:Y:S01]  /*7730*/  STL.64 [R1+0x8], R12 ;  /* 0x0000080c01007387 */ /* 0x0007e20000100a00 */
[----:B-1----:R-:W-:-:S03]  /*7740*/  IMAD.WIDE R16, R22, 0x4, R228 ;  /* 0x0000000416107825 */ /* 0x002fc600078e02e4 */
[----:B------:R2:W-:Y:S01]  /*7750*/  STL.64 [R1], R10 ;  /* 0x0000000a01007387 */ /* 0x0005e20000100a00 */
[----:B------:R-:W-:-:S03]  /*7760*/  IMAD.WIDE R18, R22, 0x4, R234 ;  /* 0x0000000416127825 */ /* 0x000fc600078e02ea */
[----:B------:R1:W-:Y:S01]  /*7770*/  LDGSTS.E [R0+0xd000], desc[UR14][R8.64], !P3 ;  /* 0x0d00000008007fae */ /* 0x0003e2000d9a100e */
[----:B----4-:R-:W-:-:S03]  /*7780*/  IMAD.WIDE R14, R22, 0x4, R222 ;  /* 0x00000004160e7825 */ /* 0x010fc600078e02de */
[----:B------:R-:W-:Y:S01]  /*7790*/  STL.64 [R1+0x23a8], R6 ;  /* 0x0023a80601007387 */ /* 0x000fe20000100a00 */
[----:B---3--:R-:W-:-:S03]  /*77a0*/  IMAD.WIDE R12, R22, 0x4, R216 ;  /* 0x00000004160c7825 */ /* 0x008fc600078e02d8 */
[----:B------:R1:W-:Y:S01]  /*77b0*/  STL.64 [R1+0x2748], R8 ;  /* 0x0027480801007387 */ /* 0x0003e20000100a00 */
[----:B--2---:R-:W-:-:S04]  /*77c0*/  IMAD.WIDE R10, R22, 0x4, R210 ;  /* 0x00000004160a7825 */ /* 0x004fc800078e02d2 */
[----:B------:R-:W-:Y:S01]  /*77d0*/  IMAD.WIDE R22, R22, 0x4, R4 ;  /* 0x0000000416167825 */ /* 0x000fe200078e0204 */
[----:B------:R2:W-:Y:S04]  /*77e0*/  LDGSTS.E [R0+0xd080], desc[UR14][R10.64], !P3 ;  /* 0x0d0800000a007fae */ /* 0x0005e8000d9a100e */
[----:B------:R3:W-:Y:S04]  /*77f0*/  LDGSTS.E [R0+0xd100], desc[UR14][R12.64], !P3 ;  /* 0x0d1000000c007fae */ /* 0x0007e8000d9a100e */
[----:B------:R4:W-:Y:S04]  /*7800*/  LDGSTS.E [R0+0xd180], desc[UR14][R14.64], !P3 ;  /* 0x0d1800000e007fae */ /* 0x0009e8000d9a100e */
[----:B------:R1:W-:Y:S04]  /*7810*/  LDGSTS.E [R0+0xd200], desc[UR14][R16.64], !P3 ;  /* 0x0d20000010007fae */ /* 0x0003e8000d9a100e */
[----:B------:R1:W-:Y:S04]  /*7820*/  LDGSTS.E [R0+0xd280], desc[UR14][R18.64], !P3 ;  /* 0x0d28000012007fae */ /* 0x0003e8000d9a100e */
[----:B------:R1:W-:Y:S04]  /*7830*/  LDGSTS.E [R0+0xd300], desc[UR14][R20.64], !P3 ;  /* 0x0d30000014007fae */ /* 0x0003e8000d9a100e */
[----:B------:R-:W-:Y:S01]  /*7840*/  LDGSTS.E [R0+0xd380], desc[UR14][R22.64], !P3 ;  /* 0x0d38000016007fae */ /* 0x000fe2000d9a100e */
[----:B------:R-:W-:-:S02]  /*7850*/  ISETP.GE.U32.AND P3, PT, R2, 0x7fffffb7, PT ;  /* 0x7fffffb70200780c */ /* 0x000fc40003f66070 */
[----:B------:R-:W-:Y:S01]  /*7860*/  IADD3 R2, PT, PT, R3, -0xe, RZ ;  /* 0xfffffff203027810 */ /* 0x000fe20007ffe0ff */
[----:B------:R-:W-:Y:S01]  /*7870*/  LDGSTS.E [R0+0xe000], desc[UR14][R24.64], !P5 ;  /* 0x0e00000018007fae */ /* 0x000fe2000e9a100e */
[----:B------:R-:W-:-:S03]  /*7880*/  IMAD R3, R246, 0x5, RZ ;  /* 0x00000005f6037824 */ /* 0x000fc600078e02ff */
[----:B------:R-:W-:Y:S01]  /*7890*/  LDGSTS.E [R0+0xe080], desc[UR14][R26.64], !P5 ;  /* 0x0e0800001a007fae */ /* 0x000fe2000e9a100e */
[----:B-1----:R-:W-:-:S03]  /*78a0*/  IMAD.WIDE R8, R3, 0x4, R240 ;  /* 0x0000000403087825 */ /* 0x002fc600078e02f0 */
[----:B------:R-:W-:Y:S01]  /*78b0*/  LDGSTS.E [R0+0xe100], desc[UR14][R28.64], !P5 ;  /* 0x0e1000001c007fae */ /* 0x000fe2000e9a100e */
[----:B------:R-:W-:-:S03]  /*78c0*/  IMAD.WIDE R6, R3, 0x4, R4 ;  /* 0x0000000403067825 */ /* 0x000fc600078e0204 */
[----:B------:R-:W-:Y:S04]  /*78d0*/  LDGSTS.E [R0+0xe180], desc[UR14][R30.64], !P5 ;  /* 0x0e1800001e007fae */ /* 0x000fe8000e9a100e */
[----:B------:R-:W-:Y:S04]  /*78e0*/  LDGSTS.E [R0+0xe200], desc[UR14][R32.64], !P5 ;  /* 0x0e20000020007fae */ /* 0x000fe8000e9a100e */
[----:B------:R-:W-:Y:S04]  /*78f0*/  LDGSTS.E [R0+0xe280], desc[UR14][R34.64], !P5 ;  /* 0x0e28000022007fae */ /* 0x000fe8000e9a100e */
[----:B------:R-:W-:Y:S04]  /*7900*/  LDGSTS.E [R0+0xe300], desc[UR14][R36.64], !P5 ;  /* 0x0e30000024007fae */ /* 0x000fe8000e9a100e */
[----:B------:R-:W-:Y:S01]  /*7910*/  LDGSTS.E [R0+0xe380], desc[UR14][R38.64], !P5 ;  /* 0x0e38000026007fae */ /* 0x000fe2000e9a100e */
[----:B------:R-:W-:Y:S01]  /*7920*/  ISETP.GE.U32.AND P5, PT, R2, 0x7fffffb3, PT ;  /* 0x7fffffb30200780c */ /* 0x000fe20003fa6070 */
[----:B------:R-:W-:-:S02]  /*7930*/  VIADD R2, R40, 0xffffffee ;  /* 0xffffffee28027836 */ /* 0x000fc40000000000 */
[C---:B------:R-:W-:Y:S01]  /*7940*/  IMAD.WIDE R40, R54.reuse, 0x4, R204 ;  /* 0x0000000436287825 */ /* 0x040fe200078e02cc */
[----:B------:R2:W-:Y:S03]  /*7950*/  STL.64 [R1+0x23b0], R10 ;  /* 0x0023b00a01007387 */ /* 0x0005e60000100a00 */
[----:B------:R-:W-:Y:S01]  /*7960*/  IMAD.WIDE R54, R54, 0x4, R4 ;  /* 0x0000000436367825 */ /* 0x000fe200078e0204 */
[----:B------:R3:W-:Y:S04]  /*7970*/  STL.64 [R1+0x23b8], R12 ;  /* 0x0023b80c01007387 */ /* 0x0007e80000100a00 */
[----:B------:R-:W-:Y:S04]  /*7980*/  LDGSTS.E [R0+0xf000], desc[UR14][R40.64], !P2 ;  /* 0x0f00000028007fae */ /* 0x000fe8000d1a100e */
[----:B------:R4:W-:Y:S01]  /*7990*/  STL.64 [R1+0x23c0], R14 ;  /* 0x0023c00e01007387 */ /* 0x0009e20000100a00 */
[----:B--2---:R-:W-:-:S03]  /*79a0*/  IMAD.WIDE R10, R3, 0x4, R234 ;  /* 0x00000004030a7825 */ /* 0x004fc600078e02ea */
[----:B------:R-:W-:Y:S01]  /*79b0*/  LDGSTS.E [R0+0xf080], desc[UR14][R42.64], !P2 ;  /* 0x0f0800002a007fae */ /* 0x000fe2000d1a100e */
[----:B---3--:R-:W-:-:S03]  /*79c0*/  IMAD.WIDE R12, R3, 0x4, R228 ;  /* 0x00000004030c7825 */ /* 0x008fc600078e02e4 */
[----:B------:R1:W-:Y:S04]  /*79d0*/  STL.64 [R1+0x23c8], R16 ;  /* 0x0023c81001007387 */ /* 0x0003e80000100a00 */
[----:B------:R-:W-:Y:S01]  /*79e0*/  LDGSTS.E [R0+0xf100], desc[UR14][R44.64], !P2 ;  /* 0x0f1000002c007fae */ /* 0x000fe2000d1a100e */
[----:B----4-:R-:W-:-:S03]  /*79f0*/  IMAD.WIDE R14, R3, 0x4, R222 ;  /* 0x00000004030e7825 */ /* 0x010fc600078e02de */
[----:B------:R2:W-:Y:S04]  /*7a00*/  STL.64 [R1+0x23d0], R18 ;  /* 0x0023d01201007387 */ /* 0x0005e80000100a00 */
[----:B------:R-:W-:Y:S01]  /*7a10*/  LDGSTS.E [R0+0xf180], desc[UR14][R46.64], !P2 ;  /* 0x0f1800002e007fae */ /* 0x000fe2000d1a100e */
[----:B-1----:R-:W-:-:S03]  /*7a20*/  IMAD.WIDE R16, R3, 0x4, R216 ;  /* 0x0000000403107825 */ /* 0x002fc600078e02d8 */
[----:B------:R1:W-:Y:S04]  /*7a30*/  STL.64 [R1+0x23d8], R20 ;  /* 0x0023d81401007387 */ /* 0x0003e80000100a00 */
[----:B------:R-:W-:Y:S01]  /*7a40*/  LDGSTS.E [R0+0xf200], desc[UR14][R48.64], !P2 ;  /* 0x0f20000030007fae */ /* 0x000fe2000d1a100e */
[----:B--2---:R-:W-:-:S03]  /*7a50*/  IMAD.WIDE R18, R3, 0x4, R210 ;  /* 0x0000000403127825 */ /* 0x004fc600078e02d2 */
[----:B------:R-:W-:Y:S04]  /*7a60*/  STL.64 [R1+0x23e0], R22 ;  /* 0x0023e01601007387 */ /* 0x000fe80000100a00 */
[----:B------:R-:W-:Y:S01]  /*7a70*/  LDGSTS.E [R0+0xf280], desc[UR14][R50.64], !P2 ;  /* 0x0f28000032007fae */ /* 0x000fe2000d1a100e */
[----:B-1----:R-:W-:-:S03]  /*7a80*/  IMAD.WIDE R20, R3, 0x4, R204 ;  /* 0x0000000403147825 */ /* 0x002fc600078e02cc */
[----:B------:R-:W-:Y:S01]  /*7a90*/  STL.64 [R1+0x2740], R24 ;  /* 0x0027401801007387 */ /* 0x000fe20000100a00 */
[----:B------:R-:W-:-:S03]  /*7aa0*/  IMAD R3, R246, 0x9, RZ ;  /* 0x00000009f6037824 */ /* 0x000fc600078e02ff */
[----:B------:R-:W-:Y:S04]  /*7ab0*/  LDGSTS.E [R0+0xf300], desc[UR14][R52.64], !P2 ;  /* 0x0f30000034007fae */ /* 0x000fe8000d1a100e */
[----:B------:R-:W-:Y:S04]  /*7ac0*/  STL.64 [R1+0x23e8], R26 ;  /* 0x0023e81a01007387 */ /* 0x000fe80000100a00 */
[----:B------:R-:W-:Y:S01]  /*7ad0*/  LDGSTS.E [R0+0xf380], desc[UR14][R54.64], !P2 ;  /* 0x0f38000036007fae */ /* 0x000fe2000d1a100e */
[----:B------:R-:W-:Y:S02]  /*7ae0*/  ISETP.GE.U32.AND P2, PT, R2, 0x7fffffaf, PT ;  /* 0x7fffffaf0200780c */ /* 0x000fe40003f46070 */
[----:B------:R-:W-:Y:S01]  /*7af0*/  LOP3.LUT R2, R249, 0x20, RZ, 0x3c, !PT ;  /* 0x00000020f9027812 */ /* 0x000fe200078e3cff */
[----:B------:R-:W-:Y:S03]  /*7b00*/  STL.64 [R1+0x23f0], R28 ;  /* 0x0023f01c01007387 */ /* 0x000fe60000100a00 */
[----:B------:R-:W-:Y:S01]  /*7b10*/  IADD3 R2, PT, PT, R2, UR5, RZ ;  /* 0x0000000502027c10 */ /* 0x000fe2000fffe0ff */
[----:B------:R-:W-:Y:S04]  /*7b20*/  STL.64 [R1+0x23f8], R30 ;  /* 0x0023f81e01007387 */ /* 0x000fe80000100a00 */
        /* <DEDUP_REMOVED lines=9> */
[----:B------:R1:W-:Y:S04]  /*7bc0*/  LDGSTS.E [R2+0x400], desc[UR14][R74.64], !P4 ;  /* 0x004000004a027fae */ /* 0x0003e8000e1a100e */
[----:B------:R-:W-:Y:S04]  /*7bd0*/  STL.64 [R1+0x2440], R50 ;  /* 0x0024403201007387 */ /* 0x000fe80000100a00 */
[----:B------:R2:W-:Y:S04]  /*7be0*/  LDGSTS.E [R2+0x480], desc[UR14][R72.64], !P4 ;  /* 0x0048000048027fae */ /* 0x0005e8000e1a100e */
[----:B------:R-:W-:Y:S04]  /*7bf0*/  STL.64 [R1+0x2448], R52 ;  /* 0x0024483401007387 */ /* 0x000fe80000100a00 */
[----:B------:R3:W-:Y:S04]  /*7c00*/  LDGSTS.E [R2+0x500], desc[UR14][R70.64], !P4 ;  /* 0x0050000046027fae */ /* 0x0007e8000e1a100e */
[----:B------:R-:W-:Y:S04]  /*7c10*/  STL.64 [R1+0x2450], R54 ;  /* 0x0024503601007387 */ /* 0x000fe80000100a00 */
        /* <DEDUP_REMOVED lines=8> */
[----:B--2---:R-:W2:Y:S03]  /*7ca0*/  LDC R72, c[0x0][0x3a0] ;  /* 0x0000e800ff487b82 */ /* 0x004ea60000000800 */
[----:B------:R4:W-:Y:S04]  /*7cb0*/  STL.64 [R1+0xbe0], R68 ;  /* 0x000be04401007387 */ /* 0x0009e80000100a00 */
[----:B------:R1:W-:Y:S01]  /*7cc0*/  LDGSTS.E [R2+0x780], desc[UR14][R60.64], !P4 ;  /* 0x007800003c027fae */ /* 0x0003e2000e1a100e */
[----:B------:R-:W-:Y:S01]  /*7cd0*/  ISETP.GE.U32.AND P4, PT, R56, 0x7fffffab, PT ;  /* 0x7fffffab3800780c */ /* 0x000fe20003f86070 */
[----:B------:R-:W-:-:S02]  /*7ce0*/  VIADD R56, R57, 0xffffffe6 ;  /* 0xffffffe639387836 */ /* 0x000fc40000000000 */
[----:B------:R1:W-:Y:S01]  /*7cf0*/  STL.64 [R1+0xbd8], R66 ;  /* 0x000bd84201007387 */ /* 0x0003e20000100a00 */
[----:B------:R-:W-:Y:S02]  /*7d00*/  VIADD R57, R58, 0xffffffe2 ;  /* 0xffffffe23a397836 */ /* 0x000fe40000000000 */
[----:B------:R-:W2:Y:S01]  /*7d10*/  LDC R58, c[0x0][0x3a0] ;  /* 0x0000e800ff3a7b82 */ /* 0x000ea20000000800 */
[----:B------:R1:W-:Y:S01]  /*7d20*/  LDGSTS.E [R2+0x1400], desc[UR14][R20.64], !P6 ;  /* 0x0140000014027fae */ /* 0x0003e2000f1a100e */
[----:B---3--:R-:W-:-:S03]  /*7d30*/  IMAD R70, R246, 0x31, RZ ;  /* 0x00000031f6467824 */ /* 0x008fc600078e02ff */
[----:B------:R3:W-:Y:S01]  /*7d40*/  STL.64 [R1+0xbd0], R64 ;  /* 0x000bd04001007387 */ /* 0x0007e20000100a00 */
[----:B----4-:R-:W-:-:S03]  /*7d50*/  IMAD.WIDE R68, R70, 0x4, R240 ;  /* 0x0000000446447825 */ /* 0x010fc600078e02f0 */
        /* <DEDUP_REMOVED lines=10> */
[----:B---3--:R-:W3:Y:S03]  /*7e00*/  LDC R60, c[0x0][0x3a0] ;  /* 0x0000e800ff3c7b82 */ /* 0x008ee60000000800 */
        /* <DEDUP_REMOVED lines=8> */
[C---:B--2---:R-:W-:Y:S01]  /*7e90*/  IMAD.WIDE R16, R3.reuse, 0x4, R216 ;  /* 0x0000000403107825 */ /* 0x044fe200078e02d8 */
[----:B------:R-:W-:Y:S02]  /*7ea0*/  ISETP.GE.U32.AND P6, PT, R56, 0x7fffffa7, PT ;  /* 0x7fffffa73800780c */ /* 0x000fe40003fc6070 */
[----:B------:R2:W-:Y:S01]  /*7eb0*/  STL.64 [R1+0xad8], R12 ;  /* 0x000ad80c01007387 */ /* 0x0005e20000100a00 */
[----:B------:R-:W-:Y:S02]  /*7ec0*/  IMAD R56, R246, 0xd, RZ ;  /* 0x0000000df6387824 */ /* 0x000fe400078e02ff */
[C---:B----4-:R-:W-:Y:S01]  /*7ed0*/  IMAD.WIDE R14, R3.reuse, 0x4, R222 ;  /* 0x00000004030e7825 */ /* 0x050fe200078e02de */
[----:B------:R4:W-:Y:S04]  /*7ee0*/  STL.64 [R1+0xad0], R10 ;  /* 0x000ad00a01007387 */ /* 0x0009e80000100a00 */
[----:B------:R1:W-:Y:S01]  /*7ef0*/  STL.64 [R1+0xac8], R8 ;  /* 0x000ac80801007387 */ /* 0x0003e20000100a00 */
[----:B--2---:R-:W-:-:S03]  /*7f00*/  IMAD.WIDE R12, R3, 0x4, R228 ;  /* 0x00000004030c7825 */ /* 0x004fc600078e02e4 */
[----:B------:R2:W-:Y:S01]  /*7f10*/  LDGSTS.E [R2+0x2400], desc[UR14][R20.64], !P3 ;  /* 0x0240000014027fae */ /* 0x0005e2000d9a100e */
[----:B----4-:R-:W-:-:S03]  /*7f20*/  IMAD.WIDE R10, R3, 0x4, R234 ;  /* 0x00000004030a7825 */ /* 0x010fc600078e02ea */
[----:B------:R4:W-:Y:S01]  /*7f30*/  STL.64 [R1+0xac0], R6 ;  /* 0x000ac00601007387 */ /* 0x0009e20000100a00 */
[----:B-1----:R-:W-:-:S03]  /*7f40*/  IMAD.WIDE R8, R3, 0x4, R240 ;  /* 0x0000000403087825 */ /* 0x002fc600078e02f0 */
[----:B------:R1:W-:Y:S04]  /*7f50*/  LDGSTS.E [R2+0x2480], desc[UR14][R18.64], !P3 ;  /* 0x0248000012027fae */ /* 0x0003e8000d9a100e */
[----:B------:R2:W-:Y:S01]  /*7f60*/  STL.64 [R1+0x9f8], R20 ;  /* 0x0009f81401007387 */ /* 0x0005e20000100a00 */
[----:B----4-:R-:W-:-:S03]  /*7f70*/  IMAD.WIDE R6, R3, 0x4, R4 ;  /* 0x0000000403067825 */ /* 0x010fc600078e0204 */
[----:B------:R4:W-:Y:S01]  /*7f80*/  LDGSTS.E [R2+0x2500], desc[UR14][R16.64], !P3 ;  /* 0x0250000010027fae */ /* 0x0009e2000d9a100e */
[----:B------:R-:W-:Y:S02]  /*7f90*/  IADD3 R3, PT, PT, R59, -0x22, RZ ;  /* 0xffffffde3b037810 */ /* 0x000fe40007ffe0ff */
[----:B------:R-:W3:Y:S01]  /*7fa0*/  LDC R59, c[0x0][0x3a0] ;  /* 0x0000e800ff3b7b82 */ /* 0x000ee20000000800 */
[----:B------:R1:W-:Y:S01]  /*7fb0*/  STL.64 [R1+0x9f0], R18 ;  /* 0x0009f01201007387 */ /* 0x0003e20000100a00 */
[----:B--2---:R-:W-:-:S03]  /*7fc0*/  IMAD.WIDE R20, R56, 0x4, R204 ;  /* 0x0000000438147825 */ /* 0x004fc600078e02cc */
[----:B------:R2:W-:Y:S04]  /*7fd0*/  LDGSTS.E [R2+0x2580], desc[UR14][R14.64], !P3 ;  /* 0x025800000e027fae */ /* 0x0005e8000d9a100e */
        /* <DEDUP_REMOVED lines=8> */
[----:B--2---:R-:W-:-:S03]  /*8060*/  IMAD.WIDE R14, R56, 0x4, R222 ;  /* 0x00000004380e7825 */ /* 0x004fc600078e02de */
[----:B------:R1:W-:Y:S04]  /*8070*/  STL.64 [R1+0x9d0], R10 ;  /* 0x0009d00a01007387 */ /* 0x0003e80000100a00 */
[----:B------:R2:W-:Y:S01]  /*8080*/  LDGSTS.E [R2+0x2780], desc[UR14][R6.64], !P3 ;  /* 0x0278000006027fae */ /* 0x0005e2000d9a100e */
[----:B----4-:R-:W-:Y:S01]  /*8090*/  IMAD.WIDE R12, R56, 0x4, R228 ;  /* 0x00000004380c7825 */ /* 0x010fe200078e02e4 */
[----:B------:R-:W-:Y:S02]  /*80a0*/  ISETP.GE.U32.AND P3, PT, R57, 0x7fffffa3, PT ;  /* 0x7fffffa33900780c */ /* 0x000fe40003f66070 */
[----:B------:R4:W-:Y:S01]  /*80b0*/  STL.64 [R1+0x9c8], R8 ;  /* 0x0009c80801007387 */ /* 0x0009e20000100a00 */
[----:B---3--:R-:W-:Y:S02]  /*80c0*/  VIADD R57, R60, 0xffffffda ;  /* 0xffffffda3c397836 */ /* 0x008fe40000000000 */
[----:B------:R-:W3:Y:S01]  /*80d0*/  LDC R60, c[0x0][0x3a0] ;  /* 0x0000e800ff3c7b82 */ /* 0x000ee20000000800 */
[C---:B-1----:R-:W-:Y:S01]  /*80e0*/  IMAD.WIDE R10, R56.reuse, 0x4, R234 ;  /* 0x00000004380a7825 */ /* 0x042fe200078e02ea */
[----:B------:R1:W-:Y:S04]  /*80f0*/  LDGSTS.E [R2+0x3400], desc[UR14][R20.64], !P5 ;  /* 0x0340000014027fae */ /* 0x0003e8000e9a100e */
[----:B------:R2:W-:Y:S01]  /*8100*/  STL.64 [R1+0x9c0], R6 ;  /* 0x0009c00601007387 */ /* 0x0005e20000100a00 */
[----:B----4-:R-:W-:-:S03]  /*8110*/  IMAD.WIDE R8, R56, 0x4, R240 ;  /* 0x0000000438087825 */ /* 0x010fc600078e02f0 */
        /* <DEDUP_REMOVED lines=14> */
[----:B-1----:R-:W-:-:S03]  /*8200*/  IMAD.WIDE R20, R3, 0x4, R204 ;  /* 0x0000000403147825 */ /* 0x002fc600078e02cc */
[----:B------:R1:W-:Y:S01]  /*8210*/  STL.64 [R1+0x8d8], R14 ;  /* 0x0008d80e01007387 */ /* 0x0003e20000100a00 */
[----:B----4-:R-:W-:-:S03]  /*8220*/  IMAD.WIDE R18, R3, 0x4, R210 ;  /* 0x0000000403127825 */ /* 0x010fc600078e02d2 */
[----:B------:R4:W-:Y:S01]  /*8230*/  STL.64 [R1+0x8d0], R12 ;  /* 0x0008d00c01007387 */ /* 0x0009e20000100a00 */
[----:B--2---:R-:W-:-:S03]  /*8240*/  IMAD.WIDE R16, R3, 0x4, R216 ;  /* 0x0000000403107825 */ /* 0x004fc600078e02d8 */
[----:B------:R2:W-:Y:S01]  /*8250*/  STL.64 [R1+0x8c8], R10 ;  /* 0x0008c80a01007387 */ /* 0x0005e20000100a00 */
[----:B-1----:R-:W-:-:S03]  /*8260*/  IMAD.WIDE R14, R3, 0x4, R222 ;  /* 0x00000004030e7825 */ /* 0x002fc600078e02de */
[----:B------:R1:W-:Y:S01]  /*8270*/  STL.64 [R1+0x8c0], R8 ;  /* 0x0008c00801007387 */ /* 0x0003e20000100a00 */
[----:B----4-:R-:W-:-:S03]  /*8280*/  IMAD.WIDE R12, R3, 0x4, R228 ;  /* 0x00000004030c7825 */ /* 0x010fc600078e02e4 */
[----:B------:R4:W-:Y:S01]  /*8290*/  LDGSTS.E [R2+0x4400], desc[UR14][R20.64], !P2 ;  /* 0x0440000014027fae */ /* 0x0009e2000d1a100e */
[----:B--2---:R-:W-:-:S03]  /*82a0*/  IMAD.WIDE R10, R3, 0x4, R234 ;  /* 0x00000004030a7825 */ /* 0x004fc600078e02ea */
[----:B------:R2:W-:Y:S01]  /*82b0*/  STL.64 [R1+0x8b8], R6 ;  /* 0x0008b80601007387 */ /* 0x0005e20000100a00 */
[----:B-1----:R-:W-:-:S03]  /*82c0*/  IMAD.WIDE R8, R3, 0x4, R240 ;  /* 0x0000000403087825 */ /* 0x002fc600078e02f0 */
[----:B------:R1:W-:Y:S04]  /*82d0*/  LDGSTS.E [R2+0x4480], desc[UR14][R18.64], !P2 ;  /* 0x0448000012027fae */ /* 0x0003e8000d1a100e */
[----:B------:R4:W-:Y:S01]  /*82e0*/  STL.64 [R1+0x7f0], R20 ;  /* 0x0007f01401007387 */ /* 0x0009e20000100a00 */
[----:B--2---:R-:W-:-:S03]  /*82f0*/  IMAD.WIDE R6, R3, 0x4, R4 ;  /* 0x0000000403067825 */ /* 0x004fc600078e0204 */
[----:B------:R2:W-:Y:S01]  /*8300*/  LDGSTS.E [R2+0x4500], desc[UR14][R16.64], !P2 ;  /* 0x0450000010027fae */ /* 0x0005e2000d1a100e */
[----:B------:R-:W-:-:S03]  /*8310*/  VIADD R3, R58, 0xffffffd6 ;  /* 0xffffffd63a037836 */ /* 0x000fc60000000000 */
[----:B------:R1:W-:Y:S01]  /*8320*/  STL.64 [R1+0x7e8], R18 ;  /* 0x0007e81201007387 */ /* 0x0003e20000100a00 */
[----:B------:R-:W3:Y:S03]  /*8330*/  LDC R58, c[0x0][0x3a0] ;  /* 0x0000e800ff3a7b82 */ /* 0x000ee60000000800 */
[----:B------:R2:W-:Y:S01]  /*8340*/  LDGSTS.E [R2+0x4580], desc[UR14][R14.64], !P2 ;  /* 0x045800000e027fae */ /* 0x0005e2000d1a100e */
[----:B----4-:R-:W-:-:S03]  /*8350*/  IMAD.WIDE R20, R56, 0x4, R204 ;  /* 0x0000000438147825 */ /* 0x010fc600078e02cc */
        /* <DEDUP_REMOVED lines=11> */
[C---:B----4-:R-:W-:Y:S01]  /*8410*/  IMAD.WIDE R12, R56.reuse, 0x4, R228 ;  /* 0x00000004380c7825 */ /* 0x050fe200078e02e4 */
[----:B------:R-:W-:Y:S02]  /*8420*/  ISETP.GE.U32.AND P2, PT, R57, 0x7fffff9b, PT ;  /* 0x7fffff9b3900780c */ /* 0x000fe40003f46070 */
[----:B------:R2:W-:Y:S01]  /*8430*/  STL.64 [R1+0x7c0], R8 ;  /* 0x0007c00801007387 */ /* 0x0005e20000100a00 */
[----:B------:R-:W-:Y:S02]  /*8440*/  IADD3 R57, PT, PT, R59, -0x2e, RZ ;  /* 0xffffffd23b397810 */ /* 0x000fe40007ffe0ff */
[----:B------:R-:W4:Y:S01]  /*8450*/  LDC R59, c[0x0][0x3a0] ;  /* 0x0000e800ff3b7b82 */ /* 0x000f220000000800 */
[C---:B-1----:R-:W-:Y:S01]  /*8460*/  IMAD.WIDE R10, R56.reuse, 0x4, R234 ;  /* 0x00000004380a7825 */ /* 0x042fe200078e02ea */
[----:B------:R1:W-:Y:S04]  /*8470*/  LDGSTS.E [R2+0x5400], desc[UR14][R20.64], !P4 ;  /* 0x0540000014027fae */ /* 0x0003e8000e1a100e */
[----:B------:R1:W-:Y:S01]  /*8480*/  STL.64 [R1+0x7b8], R6 ;  /* 0x0007b80601007387 */ /* 0x0003e20000100a00 */
[----:B--2---:R-:W-:-:S03]  /*8490*/  IMAD.WIDE R8, R56, 0x4, R240 ;  /* 0x0000000438087825 */ /* 0x004fc600078e02f0 */
[----:B------:R2:W-:Y:S04]  /*84a0*/  LDGSTS.E [R2+0x5480], desc[UR14][R18.64], !P4 ;  /* 0x0548000012027fae */ /* 0x0005e8000e1a100e */
[----:B------:R2:W-:Y:S01]  /*84b0*/  LDGSTS.E [R2+0x5500], desc[UR14][R16.64], !P4 ;  /* 0x0550000010027fae */ /* 0x0005e2000e1a100e */
[----:B-1----:R-:W-:-:S03]  /*84c0*/  IMAD.WIDE R6, R56, 0x4, R4 ;  /* 0x0000000438067825 */ /* 0x002fc600078e0204 */
        /* <DEDUP_REMOVED lines=24> */
[----:B------:R1:W-:Y:S04]  /*8650*/  LDGSTS.E [R2+0x6480], desc[UR14][R18.64], !P6 ;  /* 0x0648000012027fae */ /* 0x0003e8000f1a100e */
[----:B------:R2:W-:Y:S01]  /*8660*/  STL.64 [R1+0x5f0], R20 ;  /* 0x0005f01401007387 */ /* 0x0005e20000100a00 */
[----:B---3--:R-:W-:-:S03]  /*8670*/  IMAD.WIDE R6, R3, 0x4, R4 ;  /* 0x0000000403067825 */ /* 0x008fc600078e0204 */
        /* <DEDUP_REMOVED lines=17> */
[----:B--2---:R-:W-:Y:S01]  /*8790*/  IMAD.WIDE R12, R56, 0x4, R228 ;  /* 0x00000004380c7825 */ /* 0x004fe200078e02e4 */
[----:B------:R-:W-:Y:S02]  /*87a0*/  ISETP.GE.U32.AND P6, PT, R57, 0x7fffff93, PT ;  /* 0x7fffff933900780c */ /* 0x000fe40003fc6070 */
[----:B------:R3:W-:Y:S01]  /*87b0*/  STL.64 [R1+0x5c0], R8 ;  /* 0x0005c00801007387 */ /* 0x0007e20000100a00 */
[----:B------:R-:W-:Y:S02]  /*87c0*/  VIADD R57, R58, 0xffffffca ;  /* 0xffffffca3a397836 */ /* 0x000fe40000000000 */
[----:B------:R-:W2:Y:S01]  /*87d0*/  LDC R58, c[0x0][0x3a0] ;  /* 0x0000e800ff3a7b82 */ /* 0x000ea20000000800 */
[C---:B-1----:R-:W-:Y:S01]  /*87e0*/  IMAD.WIDE R10, R56.reuse, 0x4, R234 ;  /* 0x00000004380a7825 */ /* 0x042fe200078e02ea */
[----:B------:R1:W-:Y:S04]  /*87f0*/  LDGSTS.E [R2+0x7400], desc[UR14][R20.64], !P3 ;  /* 0x0740000014027fae */ /* 0x0003e8000d9a100e */
[----:B------:R1:W-:Y:S01]  /*8800*/  STL.64 [R1+0x5b8], R6 ;  /* 0x0005b80601007387 */ /* 0x0003e20000100a00 */
[----:B---3--:R-:W-:-:S03]  /*8810*/  IMAD.WIDE R8, R56, 0x4, R240 ;  /* 0x0000000438087825 */ /* 0x008fc600078e02f0 */
        /* <DEDUP_REMOVED lines=16> */
[----:B---3--:R-:W-:-:S03]  /*8920*/  IMAD.WIDE R18, R3, 0x4, R210 ;  /* 0x0000000403127825 */ /* 0x008fc600078e02d2 */
[----:B------:R3:W-:Y:S01]  /*8930*/  STL.64 [R1+0x4d0], R12 ;  /* 0x0004d00c01007387 */ /* 0x0007e20000100a00 */
[----:B--2---:R-:W-:-:S03]  /*8940*/  IMAD.WIDE R16, R3, 0x4, R216 ;  /* 0x0000000403107825 */ /* 0x004fc600078e02d8 */
[----:B------:R2:W-:Y:S01]  /*8950*/  STL.64 [R1+0x4c8], R10 ;  /* 0x0004c80a01007387 */ /* 0x0005e20000100a00 */
[----:B-1----:R-:W-:-:S03]  /*8960*/  IMAD.WIDE R14, R3, 0x4, R222 ;  /* 0x00000004030e7825 */ /* 0x002fc600078e02de */
[----:B------:R1:W-:Y:S01]  /*8970*/  STL.64 [R1+0x4c0], R8 ;  /* 0x0004c00801007387 */ /* 0x0003e20000100a00 */
[----:B---3--:R-:W-:-:S03]  /*8980*/  IMAD.WIDE R12, R3, 0x4, R228 ;  /* 0x00000004030c7825 */ /* 0x008fc600078e02e4 */
        /* <DEDUP_REMOVED lines=8> */
[----:B----4-:R-:W-:Y:S02]  /*8a10*/  IADD3 R3, PT, PT, R59, -0x3a, RZ ;  /* 0xffffffc63b037810 */ /* 0x010fe40007ffe0ff */
[----:B------:R-:W4:Y:S01]  /*8a20*/  LDC R59, c[0x0][0x3a0] ;  /* 0x0000e800ff3b7b82 */ /* 0x000f220000000800 */
        /* <DEDUP_REMOVED lines=17> */
[----:B------:R-:W-:Y:S02]  /*8b40*/  VIADD R57, R60, 0xffffffc2 ;  /* 0xffffffc23c397836 */ /* 0x000fe40000000000 */
[----:B------:R-:W-:Y:S01]  /*8b50*/  IMAD.WIDE R60, R70, 0x4, R216 ;  /* 0x00000004463c7825 */ /* 0x000fe200078e02d8 */
[----:B------:R3:W-:Y:S03]  /*8b60*/  LDGSTS.E [R2+0x9400], desc[UR14][R20.64], !P2 ;  /* 0x0940000014027fae */ /* 0x0007e6000d1a100e */
[C---:B-1----:R-:W-:Y:S01]  /*8b70*/  IMAD.WIDE R10, R56.reuse, 0x4, R234 ;  /* 0x00000004380a7825 */ /* 0x042fe200078e02ea */
[----:B------:R1:W-:Y:S03]  /*8b80*/  STL.64 [R1+0x3b8], R6 ;  /* 0x0003b80601007387 */ /* 0x0003e60000100a00 */
[C---:B--2---:R-:W-:Y:S01]  /*8b90*/  IMAD.WIDE R8, R56.reuse, 0x4, R240 ;  /* 0x0000000438087825 */ /* 0x044fe200078e02f0 */
[----:B------:R2:W-:Y:S04]  /*8ba0*/  LDGSTS.E [R2+0x9480], desc[UR14][R18.64], !P2 ;  /* 0x0948000012027fae */ /* 0x0005e8000d1a100e */
[----:B------:R2:W-:Y:S01]  /*8bb0*/  LDGSTS.E [R2+0x9500], desc[UR14][R16.64], !P2 ;  /* 0x0950000010027fae */ /* 0x0005e2000d1a100e */
[----:B-1----:R-:W-:-:S03]  /*8bc0*/  IMAD.WIDE R6, R56, 0x4, R4 ;  /* 0x0000000438067825 */ /* 0x002fc600078e0204 */
[----:B------:R1:W-:Y:S01]  /*8bd0*/  LDGSTS.E [R2+0x9580], desc[UR14][R14.64], !P2 ;  /* 0x095800000e027fae */ /* 0x0003e2000d1a100e */
[----:B------:R-:W-:-:S03]  /*8be0*/  IMAD R56, R246, 0x2d, RZ ;  /* 0x0000002df6387824 */ /* 0x000fc600078e02ff */
[----:B------:R1:W-:Y:S01]  /*8bf0*/  LDGSTS.E [R2+0x9600], desc[UR14][R12.64], !P2 ;  /* 0x096000000c027fae */ /* 0x0003e2000d1a100e */
[----:B------:R-:W-:-:S03]  /*8c00*/  IMAD.WIDE R52, R56, 0x4, R210 ;  /* 0x0000000438347825 */ /* 0x000fc600078e02d2 */
[----:B------:R1:W-:Y:S01]  /*8c10*/  LDGSTS.E [R2+0x9680], desc[UR14][R10.64], !P2 ;  /* 0x096800000a027fae */ /* 0x0003e2000d1a100e */
[----:B------:R-:W-:-:S03]  /*8c20*/  IMAD.WIDE R50, R56, 0x4, R216 ;  /* 0x0000000438327825 */ /* 0x000fc600078e02d8 */
[----:B------:R1:W-:Y:S01]  /*8c30*/  LDGSTS.E [R2+0x9700], desc[UR14][R8.64], !P2 ;  /* 0x0970000008027fae */ /* 0x0003e2000d1a100e */
[----:B------:R-:W-:-:S03]  /*8c40*/  IMAD.WIDE R48, R56, 0x4, R222 ;  /* 0x0000000438307825 */ /* 0x000fc600078e02de */
[----:B------:R1:W-:Y:S01]  /*8c50*/  LDGSTS.E [R2+0x9780], desc[UR14][R6.64], !P2 ;  /* 0x0978000006027fae */ /* 0x0003e2000d1a100e */
[----:B------:R-:W-:Y:S01]  /*8c60*/  ISETP.GE.U32.AND P2, PT, R3, 0x7fffff87, PT ;  /* 0x7fffff870300780c */ /* 0x000fe20003f46070 */
[----:B------:R-:W-:Y:S02]  /*8c70*/  IMAD R3, R246, 0x29, RZ ;  /* 0x00000029f6037824 */ /* 0x000fe400078e02ff */
[----:B------:R3:W-:Y:S01]  /*8c80*/  STL.64 [R1+0x2f0], R20 ;  /* 0x0002f01401007387 */ /* 0x0007e20000100a00 */
[----:B------:R-:W-:-:S03]  /*8c90*/  IMAD.WIDE R46, R56, 0x4, R228 ;  /* 0x00000004382e7825 */ /* 0x000fc600078e02e4 */
[----:B------:R2:W-:Y:S01]  /*8ca0*/  STL.64 [R1+0x2e8], R18 ;  /* 0x0002e81201007387 */ /* 0x0005e20000100a00 */
[----:B------:R-:W-:-:S03]  /*8cb0*/  IMAD.WIDE R44, R56, 0x4, R234 ;  /* 0x00000004382c7825 */ /* 0x000fc600078e02ea */
[----:B------:R1:W-:Y:S01]  /*8cc0*/  STL.64 [R1+0x2e0], R16 ;  /* 0x0002e01001007387 */ /* 0x0003e20000100a00 */
[----:B------:R-:W-:-:S03]  /*8cd0*/  IMAD.WIDE R42, R56, 0x4, R240 ;  /* 0x00000004382a7825 */ /* 0x000fc600078e02f0 */
        /* <DEDUP_REMOVED lines=9> */
[----:B---3--:R-:W-:-:S03]  /*8d70*/  IMAD.WIDE R12, R3, 0x4, R228 ;  /* 0x00000004030c7825 */ /* 0x008fc600078e02e4 */
[----:B------:R3:W-:Y:S01]  /*8d80*/  STL.64 [R1+0x1f0], R20 ;  /* 0x0001f01401007387 */ /* 0x0007e20000100a00 */
[----:B--2---:R-:W-:-:S03]  /*8d90*/  IMAD.WIDE R10, R3, 0x4, R234 ;  /* 0x00000004030a7825 */ /* 0x004fc600078e02ea */
[----:B------:R3:W-:Y:S01]  /*8da0*/  LDGSTS.E [R2+0xa400], desc[UR14][R20.64], !P4 ;  /* 0x0a40000014027fae */ /* 0x0007e2000e1a100e */
[----:B-1----:R-:W-:-:S03]  /*8db0*/  IMAD.WIDE R8, R3, 0x4, R240 ;  /* 0x0000000403087825 */ /* 0x002fc600078e02f0 */
[----:B------:R1:W-:Y:S01]  /*8dc0*/  STL.64 [R1+0x1e8], R18 ;  /* 0x0001e81201007387 */ /* 0x0003e20000100a00 */
[----:B----4-:R-:W-:-:S03]  /*8dd0*/  IMAD.WIDE R6, R3, 0x4, R4 ;  /* 0x0000000403067825 */ /* 0x010fc600078e0204 */
[----:B------:R1:W-:Y:S01]  /*8de0*/  LDGSTS.E [R2+0xa480], desc[UR14][R18.64], !P4 ;  /* 0x0a48000012027fae */ /* 0x0003e2000e1a100e */
[----:B------:R-:W-:-:S03]  /*8df0*/  IMAD.WIDE R38, R56, 0x4, R4 ;  /* 0x0000000438267825 */ /* 0x000fc600078e0204 */
[----:B------:R2:W-:Y:S01]  /*8e00*/  STL.64 [R1+0x1e0], R16 ;  /* 0x0001e01001007387 */ /* 0x0005e20000100a00 */
[----:B------:R-:W-:Y:S02]  /*8e10*/  VIADD R3, R58, 0xfffffffd ;  /* 0xfffffffd3a037836 */ /* 0x000fe40000000000 */
[C---:B---3--:R-:W-:Y:S01]  /*8e20*/  IMAD.WIDE R20, R120.reuse, 0x4, R210 ;  /* 0x0000000478147825 */ /* 0x048fe200078e02d2 */
        /* <DEDUP_REMOVED lines=8> */
[----:B---3--:R-:W-:-:S03]  /*8eb0*/  IMAD.WIDE R14, R120, 0x4, R228 ;  /* 0x00000004780e7825 */ /* 0x008fc600078e02e4 */
[----:B------:R2:W-:Y:S04]  /*8ec0*/  LDGSTS.E [R2+0xa680], desc[UR14][R10.64], !P4 ;  /* 0x0a6800000a027fae */ /* 0x0005e8000e1a100e */
[----:B------:R3:W-:Y:S01]  /*8ed0*/  STL.64 [R1+0x1c0], R8 ;  /* 0x0001c00801007387 */ /* 0x0007e20000100a00 */
[----:B-1----:R-:W-:-:S03]  /*8ee0*/  IMAD.WIDE R12, R120, 0x4, R234 ;  /* 0x00000004780c7825 */ /* 0x002fc600078e02ea */
[----:B------:R3:W-:Y:S04]  /*8ef0*/  LDGSTS.E [R2+0xa700], desc[UR14][R8.64], !P4 ;  /* 0x0a70000008027fae */ /* 0x0007e8000e1a100e */
[----:B------:R1:W-:Y:S01]  /*8f00*/  LDGSTS.E [R2+0xa780], desc[UR14][R6.64], !P4 ;  /* 0x0a78000006027fae */ /* 0x0003e2000e1a100e */
[----:B------:R-:W-:Y:S01]  /*8f10*/  ISETP.GE.U32.AND P4, PT, R57, 0x7fffff83, PT ;  /* 0x7fffff833900780c */ /* 0x000fe20003f86070 */
[----:B--2---:R-:W-:Y:S02]  /*8f20*/  IMAD.WIDE R10, R120, 0x4, R240 ;  /* 0x00000004780a7825 */ /* 0x004fe400078e02f0 */
[----:B------:R1:W-:Y:S02]  /*8f30*/  STL.64 [R1+0x1b8], R6 ;  /* 0x0001b80601007387 */ /* 0x0003e40000100a00 */
[----:B---3--:R-:W-:-:S04]  /*8f40*/  IMAD.WIDE R8, R56, 0x4, R204 ;  /* 0x0000000438087825 */ /* 0x008fc800078e02cc */
[----:B------:R-:W-:Y:S01]  /*8f50*/  IMAD.WIDE R56, R70, 0x4, R204 ;  /* 0x0000000446387825 */ /* 0x000fe200078e02cc */
[----:B------:R2:W-:Y:S03]  /*8f60*/  LDGSTS.E [R2+0xb400], desc[UR14][R8.64], !P6 ;  /* 0x0b40000008027fae */ /* 0x0005e6000f1a100e */
[----:B-1----:R-:W-:Y:S01]  /*8f70*/  IMAD.WIDE R6, R120, 0x4, R4 ;  /* 0x0000000478067825 */ /* 0x002fe200078e0204 */
[----:B------:R-:W-:Y:S03]  /*8f80*/  LDGSTS.E [R2+0xb480], desc[UR14][R52.64], !P6 ;  /* 0x0b48000034027fae */ /* 0x000fe6000f1a100e */
[----:B------:R-:W-:Y:S01]  /*8f90*/  IMAD R120, R246, 0x6, RZ ;  /* 0x00000006f6787824 */ /* 0x000fe200078e02ff */
[----:B------:R-:W-:Y:S04]  /*8fa0*/  LDGSTS.E [R2+0xb500], desc[UR14][R50.64], !P6 ;  /* 0x0b50000032027fae */ /* 0x000fe8000f1a100e */
[----:B------:R-:W-:Y:S04]  /*8fb0*/  LDGSTS.E [R2+0xb580], desc[UR14][R48.64], !P6 ;  /* 0x0b58000030027fae */ /* 0x000fe8000f1a100e */
[----:B------:R-:W-:Y:S04]  /*8fc0*/  LDGSTS.E [R2+0xb600], desc[UR14][R46.64], !P6 ;  /* 0x0b6000002e027fae */ /* 0x000fe8000f1a100e */
[----:B------:R-:W-:Y:S04]  /*8fd0*/  LDGSTS.E [R2+0xb680], desc[UR14][R44.64], !P6 ;  /* 0x0b6800002c027fae */ /* 0x000fe8000f1a100e */
[----:B------:R-:W-:Y:S04]  /*8fe0*/  LDGSTS.E [R2+0xb700], desc[UR14][R42.64], !P6 ;  /* 0x0b7000002a027fae */ /* 0x000fe8000f1a100e */
[----:B------:R-:W-:Y:S01]  /*8ff0*/  LDGSTS.E [R2+0xb780], desc[UR14][R38.64], !P6 ;  /* 0x0b78000026027fae */ /* 0x000fe2000f1a100e */
[----:B------:R-:W-:-:S02]  /*9000*/  ISETP.GE.U32.AND P6, PT, R3, 0x7fffffbe, PT ;  /* 0x7fffffbe0300780c */ /* 0x000fc40003fc6070 */
[----:B------:R-:W-:Y:S01]  /*9010*/  IADD3 R3, PT, PT, R59, -0x7, RZ ;  /* 0xfffffff93b037810 */ /* 0x000fe20007ffe0ff */
[C---:B------:R-:W-:Y:S01]  /*9020*/  IMAD.WIDE R58, R70.reuse, 0x4, R210 ;  /* 0x00000004463a7825 */ /* 0x040fe200078e02d2 */
[----:B------:R-:W-:Y:S03]  /*9030*/  LDGSTS.E [R2+0xc400], desc[UR14][R56.64], !P3 ;  /* 0x0c40000038027fae */ /* 0x000fe6000d9a100e */
[----:B------:R-:W-:Y:S01]  /*9040*/  IMAD.WIDE R70, R70, 0x4, R4 ;  /* 0x0000000446467825 */ /* 0x000fe200078e0204 */
[----:B------:R-:W-:Y:S04]  /*9050*/  LDGSTS.E [R2+0xc480], desc[UR14][R58.64], !P3 ;  /* 0x0c4800003a027fae */ /* 0x000fe8000d9a100e */
[----:B------:R-:W-:Y:S04]  /*9060*/  LDGSTS.E [R2+0xc500], desc[UR14][R60.64], !P3 ;  /* 0x0c5000003c027fae */ /* 0x000fe8000d9a100e */
        /* <DEDUP_REMOVED lines=10> */
[----:B------:R-:W-:Y:S04]  /*9110*/  LDGSTS.E [R2+0xd400], desc[UR14][R72.64], !P5 ;  /* 0x0d40000048027fae */ /* 0x000fe8000e9a100e */
[----:B------:R-:W-:Y:S04]  /*9120*/  LDGSTS.E [R2+0xd480], desc[UR14][R74.64], !P5 ;  /* 0x0d4800004a027fae */ /* 0x000fe8000e9a100e */
[----:B------:R-:W-:Y:S01]  /*9130*/  LDGSTS.E [R2+0xd500], desc[UR14][R76.64], !P5 ;  /* 0x0d5000004c027fae */ /* 0x000fe2000e9a100e */
[----:B--2---:R-:W-:-:S03]  /*9140*/  IMAD.WIDE R8, R120, 0x4, R240 ;  /* 0x0000000478087825 */ /* 0x004fc600078e02f0 */
        /* <DEDUP_REMOVED lines=8> */
[----:B------:R-:W-:Y:S03]  /*91d0*/  STL.64 [R1+0x2458], R52 ;  /* 0x0024583401007387 */ /* 0x000fe60000100a00 */
[----:B------:R-:W-:Y:S01]  /*91e0*/  IMAD.WIDE R102, R102, 0x4, R4 ;  /* 0x0000000466667825 */ /* 0x000fe200078e0204 */
[----:B------:R-:W-:Y:S04]  /*91f0*/  STL.64 [R1+0x2460], R50 ;  /* 0x0024603201007387 */ /* 0x000fe80000100a00 */
[----:B------:R-:W-:Y:S04]  /*9200*/  STL.64 [R1+0x2468], R48 ;  /* 0x0024683001007387 */ /* 0x000fe80000100a00 */
[----:B------:R1:W-:Y:S04]  /*9210*/  LDGSTS.E [R2+0xe400], desc[UR14][R88.64], !P2 ;  /* 0x0e40000058027fae */ /* 0x0003e8000d1a100e */
[----:B------:R-:W-:Y:S04]  /*9220*/  STL.64 [R1+0x2470], R46 ;  /* 0x0024702e01007387 */ /* 0x000fe80000100a00 */
[----:B------:R-:W-:Y:S04]  /*9230*/  LDGSTS.E [R2+0xe480], desc[UR14][R90.64], !P2 ;  /* 0x0e4800005a027fae */ /* 0x000fe8000d1a100e */
        /* <DEDUP_REMOVED lines=11> */
[----:B------:R-:W-:Y:S01]  /*92f0*/  LDGSTS.E [R2+0xe780], desc[UR14][R102.64], !P2 ;  /* 0x0e78000066027fae */ /* 0x000fe2000d1a100e */
[----:B------:R-:W-:-:S02]  /*9300*/  ISETP.GE.U32.AND P2, PT, R3, 0x7fffffb2, PT ;  /* 0x7fffffb20300780c */ /* 0x000fc40003f46070 */
[----:B------:R-:W-:Y:S01]  /*9310*/  IADD3 R3, PT, PT, R104, -0x13, RZ ;  /* 0xffffffed68037810 */ /* 0x000fe20007ffe0ff */
[----:B------:R-:W-:Y:S01]  /*9320*/  STL.64 [R1+0x24a0], R62 ;  /* 0x0024a03e01007387 */ /* 0x000fe20000100a00 */
[----:B------:R-:W-:-:S03]  /*9330*/  IMAD.WIDE R104, R118, 0x4, R204 ;  /* 0x0000000476687825 */ /* 0x000fc600078e02cc */
[----:B------:R-:W-:Y:S01]  /*9340*/  STL.64 [R1+0x24a8], R64 ;  /* 0x0024a84001007387 */ /* 0x000fe20000100a00 */
[----:B------:R-:W-:-:S03]  /*9350*/  IMAD.WIDE R118, R118, 0x4, R4 ;  /* 0x0000000476767825 */ /* 0x000fc600078e0204 */
[----:B------:R-:W-:Y:S04]  /*9360*/  STL.64 [R1+0x24b0], R66 ;  /* 0x0024b04201007387 */ /* 0x000fe80000100a00 */
[----:B------:R-:W-:Y:S04]  /*9370*/  STL.64 [R1+0x24b8], R68 ;  /* 0x0024b84401007387 */ /* 0x000fe80000100a00 */
[----:B------:R-:W-:Y:S04]  /*9380*/  STL.64 [R1+0x24c0], R70 ;  /* 0x0024c04601007387 */ /* 0x000fe80000100a00 */
[----:B------:R-:W-:Y:S04]  /*9390*/  STL.64 [R1+0x2768], R72 ;  /* 0x0027684801007387 */ /* 0x000fe80000100a00 */
[----:B------:R-:W-:Y:S04]  /*93a0*/  STL.64 [R1+0x24c8], R74 ;  /* 0x0024c84a01007387 */ /* 0x000fe80000100a00 */
        /* <DEDUP_REMOVED lines=12> */
[----:B------:R1:W-:Y:S04]  /*9470*/  STL.64 [R1+0x2770], R88 ;  /* 0x0027705801007387 */ /* 0x0003e80000100a00 */
[----:B------:R-:W-:Y:S04]  /*9480*/  LDGSTS.E [R2+0xf700], desc[UR14][R116.64], !P4 ;  /* 0x0f70000074027fae */ /* 0x000fe8000e1a100e */
[----:B------:R-:W-:Y:S04]  /*9490*/  STL.64 [R1+0x2500], R90 ;  /* 0x0025005a01007387 */ /* 0x000fe80000100a00 */
[----:B------:R-:W-:Y:S01]  /*94a0*/  LDGSTS.E [R2+0xf780], desc[UR14][R118.64], !P4 ;  /* 0x0f78000076027fae */ /* 0x000fe2000e1a100e */
[----:B------:R-:W-:Y:S01]  /*94b0*/  ISETP.GE.U32.AND P4, PT, R3, 0x7fffffae, PT ;  /* 0x7fffffae0300780c */ /* 0x000fe20003f86070 */
[C---:B-1----:R-:W-:Y:S01]  /*94c0*/  IMAD.WIDE R88, R120.reuse, 0x4, R204 ;  /* 0x0000000478587825 */ /* 0x042fe200078e02cc */
        /* <DEDUP_REMOVED lines=32> */
[----:B------:R-:W-:Y:S02]  /*96d0*/  IMAD R121, R246, 0xa, RZ ;  /* 0x0000000af6797824 */ /* 0x000fe400078e02ff */
[C---:B---3--:R-:W-:Y:S01]  /*96e0*/  IMAD.WIDE R14, R120.reuse, 0x4, R222 ;  /* 0x00000004780e7825 */ /* 0x048fe200078e02de */
[----:B------:R2:W-:Y:S03]  /*96f0*/  STL.64 [R1+0xb88], R10 ;  /* 0x000b880a01007387 */ /* 0x0005e60000100a00 */
[----:B------:R-:W-:Y:S01]  /*9700*/  IMAD.WIDE R208, R121, 0x4, R204 ;  /* 0x0000000479d07825 */ /* 0x000fe200078e02cc */
[----:B------:R-:W-:Y:S03]  /*9710*/  LDGSTS.E [R3+0x1800], desc[UR14][R88.64], !P3 ;  /* 0x0180000058037fae */ /* 0x000fe6000d9a100e */
[C---:B----4-:R-:W-:Y:S01]  /*9720*/  IMAD.WIDE R12, R120.reuse, 0x4, R228 ;  /* 0x00000004780c7825 */ /* 0x050fe200078e02e4 */
[----:B------:R1:W-:Y:S03]  /*9730*/  STL.64 [R1+0xb80], R6 ;  /* 0x000b800601007387 */ /* 0x0003e60000100a00 */
[C---:B--2---:R-:W-:Y:S01]  /*9740*/  IMAD.WIDE R10, R120.reuse, 0x4, R234 ;  /* 0x00000004780a7825 */ /* 0x044fe200078e02ea */
[----:B------:R2:W-:Y:S04]  /*9750*/  LDGSTS.E [R3+0x1880], desc[UR14][R18.64], !P3 ;  /* 0x0188000012037fae */ /* 0x0005e8000d9a100e */
[----:B------:R3:W-:Y:S01]  /*9760*/  LDGSTS.E [R3+0x1900], desc[UR14][R16.64], !P3 ;  /* 0x0190000010037fae */ /* 0x0007e2000d9a100e */
[----:B-1----:R-:W-:-:S03]  /*9770*/  IMAD.WIDE R6, R120, 0x4, R4 ;  /* 0x0000000478067825 */ /* 0x002fc600078e0204 */
[----:B------:R2:W-:Y:S01]  /*9780*/  STL.64 [R1+0xab0], R18 ;  /* 0x000ab01201007387 */ /* 0x0005e20000100a00 */
[----:B------:R-:W-:-:S03]  /*9790*/  VIADD R120, R123, 0xffffffe1 ;  /* 0xffffffe17b787836 */ /* 0x000fc60000000000 */
[----:B------:R1:W-:Y:S01]  /*97a0*/  LDGSTS.E [R3+0x1980], desc[UR14][R14.64], !P3 ;  /* 0x019800000e037fae */ /* 0x0003e2000d9a100e */
[----:B------:R-:W4:Y:S03]  /*97b0*/  LDC R123, c[0x0][0x3a0] ;  /* 0x0000e800ff7b7b82 */ /* 0x000f260000000800 */
        /* <DEDUP_REMOVED lines=14> */
[----:B------:R-:W-:Y:S02]  /*98a0*/  IADD3 R122, PT, PT, R124, -0x23, RZ ;  /* 0xffffffdd7c7a7810 */ /* 0x000fe40007ffe0ff */
[----:B------:R-:W4:Y:S01]  /*98b0*/  LDC R124, c[0x0][0x3a0] ;  /* 0x0000e800ff7c7b82 */ /* 0x000f220000000800 */
[C---:B--2---:R-:W-:Y:S01]  /*98c0*/  IMAD.WIDE R10, R121.reuse, 0x4, R234 ;  /* 0x00000004790a7825 */ /* 0x044fe200078e02ea */
[----:B------:R-:W-:Y:S04]  /*98d0*/  LDGSTS.E [R3+0x2800], desc[UR14][R208.64], !P5 ;  /* 0x02800000d0037fae */ /* 0x000fe8000e9a100e */
        /* <DEDUP_REMOVED lines=13> */
[----:B------:R2:W-:Y:S02]  /*99b0*/  STL.64 [R1+0x9b0], R18 ;  /* 0x0009b01201007387 */ /* 0x0005e40000100a00 */
[C---:B------:R-:W-:Y:S02]  /*99c0*/  IMAD.WIDE R20, R120.reuse, 0x4, R204 ;  /* 0x0000000478147825 */ /* 0x040fe400078e02cc */
[----:B------:R3:W-:Y:S04]  /*99d0*/  STL.64 [R1+0x9a8], R16 ;  /* 0x0009a81001007387 */ /* 0x0007e80000100a00 */
        /* <DEDUP_REMOVED lines=32> */
[----:B---3--:R-:W-:Y:S01]  /*9be0*/  IMAD.WIDE R12, R121, 0x4, R228 ;  /* 0x00000004790c7825 */ /* 0x008fe200078e02e4 */
[----:B------:R-:W-:Y:S02]  /*9bf0*/  ISETP.GE.U32.AND P2, PT, R122, 0x7fffff9e, PT ;  /* 0x7fffff9e7a00780c */ /* 0x000fe40003f46070 */
[----:B------:R3:W-:Y:S01]  /*9c00*/  STL.64 [R1+0x880], R8 ;  /* 0x0008800801007387 */ /* 0x0007e20000100a00 */
[----:B----4-:R-:W-:Y:S02]  /*9c10*/  VIADD R122, R123, 0xffffffd5 ;  /* 0xffffffd57b7a7836 */ /* 0x010fe40000000000 */
[----:B------:R-:W4:Y:S01]  /*9c20*/  LDC R123, c[0x0][0x3a0] ;  /* 0x0000e800ff7b7b82 */ /* 0x000f220000000800 */
[C---:B-1----:R-:W-:Y:S01]  /*9c30*/  IMAD.WIDE R10, R121.reuse, 0x4, R234 ;  /* 0x00000004790a7825 */ /* 0x042fe200078e02ea */
[----:B------:R1:W-:Y:S04]  /*9c40*/  LDGSTS.E [R3+0x4800], desc[UR14][R20.64], !P4 ;  /* 0x0480000014037fae */ /* 0x0003e8000e1a100e */
[----:B------:R2:W-:Y:S01]  /*9c50*/  STL.64 [R1+0x878], R6 ;  /* 0x0008780601007387 */ /* 0x0005e20000100a00 */
[----:B---3--:R-:W-:-:S03]  /*9c60*/  IMAD.WIDE R8, R121, 0x4, R240 ;  /* 0x0000000479087825 */ /* 0x008fc600078e02f0 */
        /* <DEDUP_REMOVED lines=31> */
[----:B------:R-:W-:Y:S02]  /*9e60*/  IADD3 R120, PT, PT, R124, -0x2f, RZ ;  /* 0xffffffd17c787810 */ /* 0x000fe40007ffe0ff */
        /* <DEDUP_REMOVED lines=19> */
[----:B------:R-:W3:Y:S01]  /*9fa0*/  LDC R125, c[0x0][0x3a0] ;  /* 0x0000e800ff7d7b82 */ /* 0x000ee20000000800 */
        /* <DEDUP_REMOVED lines=13> */
[----:B------:R1:W-:Y:S04]  /*a080*/  LDGSTS.E [R3+0x6b00], desc[UR14][R8.64], !P3 ;  /* 0x06b0000008037fae */ /* 0x0003e8000d9a100e */
[----:B------:R1:W-:Y:S01]  /*a090*/  LDGSTS.E [R3+0x6b80], desc[UR14][R6.64], !P3 ;  /* 0x06b8000006037fae */ /* 0x0003e2000d9a100e */
[----:B------:R-:W-:Y:S01]  /*a0a0*/  ISETP.GE.U32.AND P3, PT, R120, 0x7fffff92, PT ;  /* 0x7fffff927800780c */ /* 0x000fe20003f66070 */
[----:B------:R-:W-:Y:S02]  /*a0b0*/  IMAD R120, R246, 0x1e, RZ ;  /* 0x0000001ef6787824 */ /* 0x000fe400078e02ff */
        /* <DEDUP_REMOVED lines=14> */
[----:B------:R-:W-:Y:S04]  /*a1a0*/  LDGSTS.E [R3+0x7800], desc[UR14][R20.64], !P5 ;  /* 0x0780000014037fae */ /* 0x000fe8000e9a100e */
[----:B------:R-:W-:Y:S01]  /*a1b0*/  STL.64 [R1+0x4b0], R20 ;  /* 0x0004b01401007387 */ /* 0x000fe20000100a00 */
[----:B-1----:R-:W-:-:S03]  /*a1c0*/  IMAD.WIDE R8, R120, 0x4, R240 ;  /* 0x0000000478087825 */ /* 0x002fc600078e02f0 */
[----:B------:R-:W-:Y:S01]  /*a1d0*/  LDGSTS.E [R3+0x7880], desc[UR14][R18.64], !P5 ;  /* 0x0788000012037fae */ /* 0x000fe2000e9a100e */
[----:B--2---:R-:W-:-:S03]  /*a1e0*/  IMAD.WIDE R6, R120, 0x4, R4 ;  /* 0x0000000478067825 */ /* 0x004fc600078e0204 */
[----:B------:R-:W-:Y:S01]  /*a1f0*/  STL.64 [R1+0x4a8], R18 ;  /* 0x0004a81201007387 */ /* 0x000fe20000100a00 */
[----:B----4-:R-:W-:Y:S02]  /*a200*/  VIADD R120, R123, 0xffffffc9 ;  /* 0xffffffc97b787836 */ /* 0x010fe40000000000 */
[----:B------:R-:W1:Y:S01]  /*a210*/  LDC R123, c[0x0][0x3a0] ;  /* 0x0000e800ff7b7b82 */ /* 0x000e620000000800 */
[----:B------:R2:W-:Y:S04]  /*a220*/  LDGSTS.E [R3+0x7900], desc[UR14][R16.64], !P5 ;  /* 0x0790000010037fae */ /* 0x0005e8000e9a100e */
[----:B------:R2:W-:Y:S04]  /*a230*/  STL.64 [R1+0x4a0], R16 ;  /* 0x0004a01001007387 */ /* 0x0005e80000100a00 */
        /* <DEDUP_REMOVED lines=15> */
[----:B------:R-:W-:Y:S01]  /*a330*/  IADD3 R122, PT, PT, R124, -0x3b, RZ ;  /* 0xffffffc57c7a7810 */ /* 0x000fe20007ffe0ff */
[----:B---3--:R-:W-:-:S02]  /*a340*/  IMAD.WIDE R8, R121, 0x4, R234 ;  /* 0x0000000479087825 */ /* 0x008fc400078e02ea */
[----:B------:R-:W-:Y:S04]  /*a350*/  LDGSTS.E [R3+0x8800], desc[UR14][R72.64], !P2 ;  /* 0x0880000048037fae */ /* 0x000fe8000d1a100e */
[----:B------:R-:W-:Y:S01]  /*a360*/  LDGSTS.E [R3+0x8880], desc[UR14][R16.64], !P2 ;  /* 0x0888000010037fae */ /* 0x000fe2000d1a100e */
[----:B----4-:R-:W-:-:S03]  /*a370*/  IMAD.WIDE R6, R121, 0x4, R240 ;  /* 0x0000000479067825 */ /* 0x010fc600078e02f0 */
[----:B------:R-:W-:Y:S01]  /*a380*/  LDGSTS.E [R3+0x8900], desc[UR14][R14.64], !P2 ;  /* 0x089000000e037fae */ /* 0x000fe2000d1a100e */
[----:B------:R-:W-:-:S03]  /*a390*/  IMAD R121, R246, 0x2a, RZ ;  /* 0x0000002af6797824 */ /* 0x000fc600078e02ff */
[----:B------:R-:W-:Y:S01]  /*a3a0*/  LDGSTS.E [R3+0x8980], desc[UR14][R12.64], !P2 ;  /* 0x089800000c037fae */ /* 0x000fe2000d1a100e */
[----:B------:R-:W-:-:S03]  /*a3b0*/  IMAD.WIDE R40, R121, 0x4, R204 ;  /* 0x0000000479287825 */ /* 0x000fc600078e02cc */
[----:B------:R-:W-:Y:S01]  /*a3c0*/  LDGSTS.E [R3+0x8a00], desc[UR14][R10.64], !P2 ;  /* 0x08a000000a037fae */ /* 0x000fe2000d1a100e */
[----:B------:R-:W-:-:S03]  /*a3d0*/  IMAD.WIDE R68, R121, 0x4, R210 ;  /* 0x0000000479447825 */ /* 0x000fc600078e02d2 */
[----:B------:R2:W-:Y:S01]  /*a3e0*/  LDGSTS.E [R3+0x8a80], desc[UR14][R8.64], !P2 ;  /* 0x08a8000008037fae */ /* 0x0005e2000d1a100e */
[----:B------:R-:W-:-:S03]  /*a3f0*/  IMAD.WIDE R66, R121, 0x4, R216 ;  /* 0x0000000479427825 */ /* 0x000fc600078e02d8 */
[----:B------:R-:W-:Y:S01]  /*a400*/  LDGSTS.E [R3+0x8b00], desc[UR14][R6.64], !P2 ;  /* 0x08b0000006037fae */ /* 0x000fe2000d1a100e */
[----:B------:R-:W-:-:S03]  /*a410*/  IMAD.WIDE R64, R121, 0x4, R222 ;  /* 0x0000000479407825 */ /* 0x000fc600078e02de */
[----:B------:R-:W-:Y:S01]  /*a420*/  LDGSTS.E [R3+0x8b80], desc[UR14][R118.64], !P2 ;  /* 0x08b8000076037fae */ /* 0x000fe2000d1a100e */
[----:B------:R-:W-:Y:S01]  /*a430*/  ISETP.GE.U32.AND P2, PT, R120, 0x7fffff8a, PT ;  /* 0x7fffff8a7800780c */ /* 0x000fe20003f46070 */
[----:B------:R-:W-:Y:S02]  /*a440*/  IMAD R120, R246, 0x26, RZ ;  /* 0x00000026f6787824 */ /* 0x000fe400078e02ff */
[----:B------:R-:W-:Y:S01]  /*a450*/  STL.64 [R1+0x3a8], R16 ;  /* 0x0003a81001007387 */ /* 0x000fe20000100a00 */
[----:B------:R-:W-:-:S03]  /*a460*/  IMAD.WIDE R62, R121, 0x4, R228 ;  /* 0x00000004793e7825 */ /* 0x000fc600078e02e4 */
[----:B------:R-:W-:Y:S01]  /*a470*/  STL.64 [R1+0x3a0], R14 ;  /* 0x0003a00e01007387 */ /* 0x000fe20000100a00 */
[----:B------:R-:W-:-:S03]  /*a480*/  IMAD.WIDE R100, R120, 0x4, R210 ;  /* 0x0000000478647825 */ /* 0x000fc600078e02d2 */
[----:B------:R-:W-:Y:S01]  /*a490*/  STL.64 [R1+0x398], R12 ;  /* 0x0003980c01007387 */ /* 0x000fe20000100a00 */
[----:B------:R-:W-:-:S03]  /*a4a0*/  IMAD.WIDE R98, R120, 0x4, R216 ;  /* 0x0000000478627825 */ /* 0x000fc600078e02d8 */
[----:B------:R-:W-:Y:S01]  /*a4b0*/  STL.64 [R1+0x390], R10 ;  /* 0x0003900a01007387 */ /* 0x000fe20000100a00 */
[----:B------:R-:W-:-:S03]  /*a4c0*/  IMAD.WIDE R96, R120, 0x4, R222 ;  /* 0x0000000478607825 */ /* 0x000fc600078e02de */
[----:B------:R2:W-:Y:S01]  /*a4d0*/  STL.64 [R1+0x388], R8 ;  /* 0x0003880801007387 */ /* 0x0005e20000100a00 */
[----:B------:R-:W-:-:S03]  /*a4e0*/  IMAD.WIDE R94, R120, 0x4, R228 ;  /* 0x00000004785e7825 */ /* 0x000fc600078e02e4 */
[----:B------:R3:W-:Y:S01]  /*a4f0*/  STL.64 [R1+0x2780], R72 ;  /* 0x0027804801007387 */ /* 0x0007e20000100a00 */
[----:B------:R-:W-:-:S03]  /*a500*/  IMAD.WIDE R92, R120, 0x4, R234 ;  /* 0x00000004785c7825 */ /* 0x000fc600078e02ea */
[----:B------:R-:W-:Y:S01]  /*a510*/  STL.64 [R1+0x380], R6 ;  /* 0x0003800601007387 */ /* 0x000fe20000100a00 */
[----:B------:R-:W-:-:S03]  /*a520*/  IMAD.WIDE R90, R120, 0x4, R240 ;  /* 0x00000004785a7825 */ /* 0x000fc600078e02f0 */
[----:B------:R-:W-:Y:S01]  /*a530*/  STL.64 [R1+0x2570], R118 ;  /* 0x0025707601007387 */ /* 0x000fe20000100a00 */
[----:B--2---:R-:W-:-:S04]  /*a540*/  IMAD.WIDE R8, R120, 0x4, R204 ;  /* 0x0000000478087825 */ /* 0x004fc800078e02cc */
[----:B------:R-:W-:Y:S01]  /*a550*/  IMAD.WIDE R86, R120, 0x4, R4 ;  /* 0x0000000478567825 */ /* 0x000fe200078e0204 */
[----:B------:R2:W-:Y:S03]  /*a560*/  LDGSTS.E [R3+0x9800], desc[UR14][R8.64], !P4 ;  /* 0x0980000008037fae */ /* 0x0005e6000e1a100e */
[C---:B------:R-:W-:Y:S01]  /*a570*/  IMAD.WIDE R60, R121.reuse, 0x4, R234 ;  /* 0x00000004793c7825 */ /* 0x040fe200078e02ea */
[----:B------:R4:W-:Y:S03]  /*a580*/  LDGSTS.E [R3+0x9880], desc[UR14][R100.64], !P4 ;  /* 0x0988000064037fae */ /* 0x0009e6000e1a100e */
[C---:B------:R-:W-:Y:S01]  /*a590*/  IMAD.WIDE R58, R121.reuse, 0x4, R240 ;  /* 0x00000004793a7825 */ /* 0x040fe200078e02f0 */
[----:B------:R2:W-:Y:S03]  /*a5a0*/  LDGSTS.E [R3+0x9900], desc[UR14][R98.64], !P4 ;  /* 0x0990000062037fae */ /* 0x0005e6000e1a100e */
[----:B------:R-:W-:Y:S01]  /*a5b0*/  IMAD.WIDE R38, R121, 0x4, R4 ;  /* 0x0000000479267825 */ /* 0x000fe200078e0204 */
[----:B------:R-:W-:Y:S03]  /*a5c0*/  LDGSTS.E [R3+0x9980], desc[UR14][R96.64], !P4 ;  /* 0x0998000060037fae */ /* 0x000fe6000e1a100e */
[----:B------:R-:W-:Y:S01]  /*a5d0*/  VIADD R120, R125, 0xffffffc1 ;  /* 0xffffffc17d787836 */ /* 0x000fe20000000000 */
[----:B------:R-:W-:Y:S01]  /*a5e0*/  LDGSTS.E [R3+0x9a00], desc[UR14][R94.64], !P4 ;  /* 0x09a000005e037fae */ /* 0x000fe2000e1a100e */
[----:B-1----:R-:W-:-:S02]  /*a5f0*/  VIADD R121, R123, 0xfffffffc ;  /* 0xfffffffc7b797836 */ /* 0x002fc40000000000 */
[--C-:B------:R-:W-:Y:S01]  /*a600*/  IMAD.WIDE R124, R134, 0x4, R216.reuse ;  /* 0x00000004867c7825 */ /* 0x100fe200078e02d8 */
[----:B------:R-:W-:Y:S03]  /*a610*/  LDGSTS.E [R3+0x9a80], desc[UR14][R92.64], !P4 ;  /* 0x09a800005c037fae */ /* 0x000fe6000e1a100e */
[----:B---3--:R-:W-:Y:S01]  /*a620*/  IMAD.WIDE R72, R251, 0x4, R216 ;  /* 0x00000004fb487825 */ /* 0x008fe200078e02d8 */
[----:B------:R-:W-:Y:S04]  /*a630*/  LDGSTS.E [R3+0x9b00], desc[UR14][R90.64], !P4 ;  /* 0x09b000005a037fae */ /* 0x000fe8000e1a100e */
[----:B------:R-:W-:Y:S01]  /*a640*/  LDGSTS.E [R3+0x9b80], desc[UR14][R86.64], !P4 ;  /* 0x09b8000056037fae */ /* 0x000fe2000e1a100e */
[----:B------:R-:W-:Y:S01]  /*a650*/  ISETP.GE.U32.AND P4, PT, R122, 0x7fffff86, PT ;  /* 0x7fffff867a00780c */ /* 0x000fe20003f86070 */
[----:B------:R-:W-:-:S02]  /*a660*/  IMAD.WIDE R122, R134, 0x4, R210 ;  /* 0x00000004867a7825 */ /* 0x000fc400078e02d2 */
[----:B------:R1:W-:Y:S04]  /*a670*/  LDGSTS.E [R3+0xa800], desc[UR14][R40.64], !P6 ;  /* 0x0a80000028037fae */ /* 0x0003e8000f1a100e */
        /* <DEDUP_REMOVED lines=8> */
[----:B------:R-:W-:-:S02]  /*a700*/  IMAD R120, R246, 0x2e, RZ ;  /* 0x0000002ef6787824 */ /* 0x000fc400078e02ff */
[----:B------:R2:W-:Y:S02]  /*a710*/  STL.64 [R1+0x2788], R8 ;  /* 0x0027880801007387 */ /* 0x0005e40000100a00 */
[C---:B------:R-:W-:Y:S02]  /*a720*/  IMAD.WIDE R24, R120.reuse, 0x4, R204 ;  /* 0x0000000478187825 */ /* 0x040fe400078e02cc */
[----:B------:R4:W-:Y:S02]  /*a730*/  STL.64 [R1+0x2578], R100 ;  /* 0x0025786401007387 */ /* 0x0009e40000100a00 */
[C---:B------:R-:W-:Y:S02]  /*a740*/  IMAD.WIDE R36, R120.reuse, 0x4, R210 ;  /* 0x0000000478247825 */ /* 0x040fe400078e02d2 */
[----:B------:R-:W-:Y:S02]  /*a750*/  LDGSTS.E [R3+0xb800], desc[UR14][R24.64], !P3 ;  /* 0x0b80000018037fae */ /* 0x000fe4000d9a100e */
[----:B------:R-:W-:-:S02]  /*a760*/  IMAD.WIDE R34, R120, 0x4, R216 ;  /* 0x0000000478227825 */ /* 0x000fc400078e02d8 */
[----:B------:R-:W-:Y:S02]  /*a770*/  LDGSTS.E [R3+0xb880], desc[UR14][R36.64], !P3 ;  /* 0x0b88000024037fae */ /* 0x000fe4000d9a100e */
[C---:B------:R-:W-:Y:S02]  /*a780*/  IMAD.WIDE R32, R120.reuse, 0x4, R222 ;  /* 0x0000000478207825 */ /* 0x040fe400078e02de */
[----:B------:R-:W-:Y:S02]  /*a790*/  LDGSTS.E [R3+0xb900], desc[UR14][R34.64], !P3 ;  /* 0x0b90000022037fae */ /* 0x000fe4000d9a100e */
[C---:B------:R-:W-:Y:S02]  /*a7a0*/  IMAD.WIDE R30, R120.reuse, 0x4, R228 ;  /* 0x00000004781e7825 */ /* 0x040fe400078e02e4 */
[----:B------:R-:W-:Y:S02]  /*a7b0*/  LDGSTS.E [R3+0xb980], desc[UR14][R32.64], !P3 ;  /* 0x0b98000020037fae */ /* 0x000fe4000d9a100e */
[----:B------:R-:W-:-:S02]  /*a7c0*/  IMAD.WIDE R28, R120, 0x4, R234 ;  /* 0x00000004781c7825 */ /* 0x000fc400078e02ea */
[----:B------:R-:W-:Y:S02]  /*a7d0*/  LDGSTS.E [R3+0xba00], desc[UR14][R30.64], !P3 ;  /* 0x0ba000001e037fae */ /* 0x000fe4000d9a100e */
[C---:B------:R-:W-:Y:S02]  /*a7e0*/  IMAD.WIDE R26, R120.reuse, 0x4, R240 ;  /* 0x00000004781a7825 */ /* 0x040fe400078e02f0 */
[----:B------:R-:W-:Y:S02]  /*a7f0*/  LDGSTS.E [R3+0xba80], desc[UR14][R28.64], !P3 ;  /* 0x0ba800001c037fae */ /* 0x000fe4000d9a100e */
[----:B------:R-:W-:Y:S02]  /*a800*/  IMAD.WIDE R22, R120, 0x4, R4 ;  /* 0x0000000478167825 */ /* 0x000fe400078e0204 */
[----:B------:R-:W-:Y:S02]  /*a810*/  LDGSTS.E [R3+0xbb00], desc[UR14][R26.64], !P3 ;  /* 0x0bb000001a037fae */ /* 0x000fe4000d9a100e */
[----:B--2---:R-:W-:-:S02]  /*a820*/  IMAD.WIDE R8, R185, 0x4, R204 ;  /* 0x00000004b9087825 */ /* 0x004fc400078e02cc */
[----:B------:R-:W-:Y:S01]  /*a830*/  LDGSTS.E [R3+0xbb80], desc[UR14][R22.64], !P3 ;  /* 0x0bb8000016037fae */ /* 0x000fe2000d9a100e */
[----:B------:R-:W-:Y:S01]  /*a840*/  ISETP.GE.U32.AND P3, PT, R121, 0x7fffffbd, PT ;  /* 0x7fffffbd7900780c */ /* 0x000fe20003f66070 */
[C---:B------:R-:W-:Y:S02]  /*a850*/  IMAD.WIDE R120, R134.reuse, 0x4, R204 ;  /* 0x0000000486787825 */ /* 0x040fe400078e02cc */
[----:B------:R2:W-:Y:S02]  /*a860*/  STL.64 [R1+0x2580], R98 ;  /* 0x0025806201007387 */ /* 0x0005e40000100a00 */
[----:B------:R-:W-:Y:S02]  /*a870*/  IMAD.WIDE R134, R134, 0x4, R4 ;  /* 0x0000000486867825 */ /* 0x000fe400078e0204 */
[----:B------:R-:W-:Y:S02]  /*a880*/  LDGSTS.E [R3+0xc800], desc[UR14][R120.64], !P5 ;  /* 0x0c80000078037fae */ /* 0x000fe4000e9a100e */
[----:B----4-:R-:W-:-:S02]  /*a890*/  IMAD.WIDE R100, R185, 0x4, R216 ;  /* 0x00000004b9647825 */ /* 0x010fc400078e02d8 */
        /* <DEDUP_REMOVED lines=9> */
[----:B------:R-:W-:-:S02]  /*a930*/  IMAD.WIDE R136, R150, 0x4, R204 ;  /* 0x0000000496887825 */ /* 0x000fc400078e02cc */
[----:B------:R-:W-:Y:S02]  /*a940*/  STL.64 [R1+0x2588], R96 ;  /* 0x0025886001007387 */ /* 0x000fe40000100a00 */
[----:B------:R-:W-:Y:S02]  /*a950*/  IMAD.WIDE R150, R150, 0x4, R4 ;  /* 0x0000000496967825 */ /* 0x000fe400078e0204 */
        /* <DEDUP_REMOVED lines=13> */
[----:B-1----:R-:W-:-:S03]  /*aa30*/  IMAD.WIDE R40, R251, 0x4, R222 ;  /* 0x00000004fb287825 */ /* 0x002fc600078e02de */
[----:B------:R-:W-:Y:S04]  /*aa40*/  STL.64 [R1+0x25b8], R66 ;  /* 0x0025b84201007387 */ /* 0x000fe80000100a00 */
[----:B------:R-:W-:Y:S01]  /*aa50*/  LDGSTS.E [R3+0xdb80], desc[UR14][R150.64], !P2 ;  /* 0x0db8000096037fae */ /* 0x000fe2000d1a100e */
[----:B------:R-:W-:Y:S01]  /*aa60*/  ISETP.GE.U32.AND P2, PT, R152, 0x7fffffb5, PT ;  /* 0x7fffffb59800780c */ /* 0x000fe20003f46070 */
[C---:B------:R-:W-:Y:S02]  /*aa70*/  IMAD.WIDE R152, R166.reuse, 0x4, R204 ;  /* 0x00000004a6987825 */ /* 0x040fe400078e02cc */
[----:B------:R-:W-:Y:S02]  /*aa80*/  STL.64 [R1+0x25c0], R64 ;  /* 0x0025c04001007387 */ /* 0x000fe40000100a00 */
[----:B------:R-:W-:-:S02]  /*aa90*/  IMAD.WIDE R166, R166, 0x4, R4 ;  /* 0x00000004a6a67825 */ /* 0x000fc400078e0204 */
        /* <DEDUP_REMOVED lines=21> */
[----:B------:R-:W-:Y:S01]  /*abf0*/  ISETP.GE.U32.AND P4, PT, R168, 0x7fffffb1, PT ;  /* 0x7fffffb1a800780c */ /* 0x000fe20003f86070 */
[----:B------:R-:W-:-:S02]  /*ac00*/  IMAD.WIDE R168, R182, 0x4, R204 ;  /* 0x00000004b6a87825 */ /* 0x000fc400078e02cc */
[----:B------:R-:W-:Y:S02]  /*ac10*/  STL.64 [R1+0x2620], R122 ;  /* 0x0026207a01007387 */ /* 0x000fe40000100a00 */
[----:B------:R-:W-:Y:S02]  /*ac20*/  IMAD.WIDE R182, R182, 0x4, R4 ;  /* 0x00000004b6b67825 */ /* 0x000fe400078e0204 */
[----:B------:R-:W-:Y:S04]  /*ac30*/  STL.64 [R1+0x2628], R124 ;  /* 0x0026287c01007387 */ /* 0x000fe80000100a00 */
[----:B------:R-:W-:Y:S04]  /*ac40*/  STL.64 [R1+0x2630], R126 ;  /* 0x0026307e01007387 */ /* 0x000fe80000100a00 */
[----:B------:R-:W-:Y:S04]  /*ac50*/  STL.64 [R1+0x2638], R128 ;  /* 0x0026388001007387 */ /* 0x000fe80000100a00 */
[----:B------:R-:W-:Y:S04]  /*ac60*/  STL.64 [R1+0x2640], R130 ;  /* 0x0026408201007387 */ /* 0x000fe80000100a00 */
[----:B------:R-:W-:Y:S04]  /*ac70*/  STL.64 [R1+0x2648], R132 ;  /* 0x0026488401007387 */ /* 0x000fe80000100a00 */
[----:B------:R-:W-:Y:S04]  /*ac80*/  STL.64 [R1+0x2650], R134 ;  /* 0x0026508601007387 */ /* 0x000fe80000100a00 */
[----:B------:R-:W-:Y:S04]  /*ac90*/  LDGSTS.E [R3+0xf800], desc[UR14][R168.64], !P6 ;  /* 0x0f800000a8037fae */ /* 0x000fe8000f1a100e */
[----:B------:R2:W-:Y:S04]  /*aca0*/  STL.64 [R1+0x27a8], R136 ;  /* 0x0027a88801007387 */ /* 0x0005e80000100a00 */
[----:B------:R-:W-:Y:S04]  /*acb0*/  LDGSTS.E [R3+0xf880], desc[UR14][R170.64], !P6 ;  /* 0x0f880000aa037fae */ /* 0x000fe8000f1a100e */
        /* <DEDUP_REMOVED lines=11> */
[----:B------:R1:W-:Y:S01]  /*ad70*/  LDGSTS.E [R3+0xfb80], desc[UR14][R182.64], !P6 ;  /* 0x0fb80000b6037fae */ /* 0x0003e2000f1a100e */
[----:B------:R-:W-:Y:S01]  /*ad80*/  ISETP.GE.U32.AND P6, PT, R184, 0x7fffffad, PT ;  /* 0x7fffffadb800780c */ /* 0x000fe20003fc6070 */
[----:B------:R-:W-:-:S02]  /*ad90*/  IMAD R184, R246, 0x3, RZ ;  /* 0x00000003f6b87824 */ /* 0x000fc400078e02ff */
[----:B------:R-:W-:Y:S02]  /*ada0*/  STL.64 [R1+0x2688], R150 ;  /* 0x0026889601007387 */ /* 0x000fe40000100a00 */
[C---:B--2---:R-:W-:Y:S02]  /*adb0*/  IMAD.WIDE R136, R184.reuse, 0x4, R204 ;  /* 0x00000004b8887825 */ /* 0x044fe400078e02cc */
[----:B------:R-:W-:Y:S02]  /*adc0*/  STL.64 [R1+0x27b0], R152 ;  /* 0x0027b09801007387 */ /* 0x000fe40000100a00 */
[C---:B------:R-:W-:Y:S02]  /*add0*/  IMAD.WIDE R20, R184.reuse, 0x4, R210 ;  /* 0x00000004b8147825 */ /* 0x040fe400078e02d2 */
[----:B------:R-:W-:Y:S02]  /*ade0*/  STL.64 [R1+0x2690], R154 ;  /* 0x0026909a01007387 */ /* 0x000fe40000100a00 */
[----:B------:R-:W-:-:S02]  /*adf0*/  IMAD.WIDE R18, R184, 0x4, R216 ;  /* 0x00000004b8127825 */ /* 0x000fc400078e02d8 */
[----:B------:R-:W-:Y:S02]  /*ae00*/  STL.64 [R1+0x2698], R156 ;  /* 0x0026989c01007387 */ /* 0x000fe40000100a00 */
[C---:B------:R-:W-:Y:S02]  /*ae10*/  IMAD.WIDE R16, R184.reuse, 0x4, R222 ;  /* 0x00000004b8107825 */ /* 0x040fe400078e02de */
[----:B------:R-:W-:Y:S02]  /*ae20*/  STL.64 [R1+0x26a0], R158 ;  /* 0x0026a09e01007387 */ /* 0x000fe40000100a00 */
[C---:B------:R-:W-:Y:S02]  /*ae30*/  IMAD.WIDE R14, R184.reuse, 0x4, R228 ;  /* 0x00000004b80e7825 */ /* 0x040fe400078e02e4 */
[----:B------:R-:W-:Y:S02]  /*ae40*/  STL.64 [R1+0x26a8], R160 ;  /* 0x0026a8a001007387 */ /* 0x000fe40000100a00 */
[----:B------:R-:W-:-:S02]  /*ae50*/  IMAD.WIDE R12, R184, 0x4, R234 ;  /* 0x00000004b80c7825 */ /* 0x000fc400078e02ea */
[----:B------:R-:W-:Y:S02]  /*ae60*/  STL.64 [R1+0x26b0], R162 ;  /* 0x0026b0a201007387 */ /* 0x000fe40000100a00 */
[C---:B------:R-:W-:Y:S02]  /*ae70*/  IMAD.WIDE R10, R184.reuse, 0x4, R240 ;  /* 0x00000004b80a7825 */ /* 0x040fe400078e02f0 */
[----:B------:R-:W-:Y:S02]  /*ae80*/  STL.64 [R1+0x26b8], R164 ;  /* 0x0026b8a401007387 */ /* 0x000fe40000100a00 */
[--C-:B------:R-:W-:Y:S01]  /*ae90*/  IMAD.WIDE R6, R184, 0x4, R4.reuse ;  /* 0x00000004b8067825 */ /* 0x100fe200078e0204 */
[----:B------:R-:W-:Y:S01]  /*aea0*/  IADD3 R184, PT, PT, R188, -0x1c, RZ ;  /* 0xffffffe4bcb87810 */ /* 0x000fe20007ffe0ff */
[----:B------:R-:W-:Y:S01]  /*aeb0*/  STL.64 [R1+0x26c0], R166 ;  /* 0x0026c0a601007387 */ /* 0x000fe20000100a00 */
[----:B------:R-:W2:Y:S03]  /*aec0*/  LDC R188, c[0x0][0x3a0] ;  /* 0x0000e800ffbc7b82 */ /* 0x000ea60000000800 */
[----:B------:R-:W-:Y:S04]  /*aed0*/  STL.64 [R1+0x27b8], R168 ;  /* 0x0027b8a801007387 */ /* 0x000fe80000100a00 */
[----:B------:R-:W-:Y:S04]  /*aee0*/  STL.64 [R1+0x26c8], R170 ;  /* 0x0026c8aa01007387 */ /* 0x000fe80000100a00 */
[----:B------:R-:W-:Y:S04]  /*aef0*/  LDGSTS.E [R248+0xc00], desc[UR14][R136.64], !P3 ;  /* 0x00c0000088f87fae */ /* 0x000fe8000d9a100e */
[----:B------:R1:W-:Y:S04]  /*af00*/  STL.64 [R1+0x26d0], R172 ;  /* 0x0026d0ac01007387 */ /* 0x0003e80000100a00 */
[----:B------:R-:W-:Y:S04]  /*af10*/  LDGSTS.E [R248+0xc80], desc[UR14][R20.64], !P3 ;  /* 0x00c8000014f87fae */ /* 0x000fe8000d9a100e */
[----:B------:R3:W-:Y:S04]  /*af20*/  STL.64 [R1+0x26d8], R174 ;  /* 0x0026d8ae01007387 */ /* 0x0007e80000100a00 */
[----:B------:R-:W-:Y:S01]  /*af30*/  LDGSTS.E [R248+0xd00], desc[UR14][R18.64], !P3 ;  /* 0x00d0000012f87fae */ /* 0x000fe2000d9a100e */
[----:B-1----:R-:W-:-:S03]  /*af40*/  IMAD.WIDE R172, R185, 0x4, R4 ;  /* 0x00000004b9ac7825 */ /* 0x002fc600078e0204 */
[----:B------:R4:W-:Y:S04]  /*af50*/  STL.64 [R1+0x26e0], R176 ;  /* 0x0026e0b001007387 */ /* 0x0009e80000100a00 */
        /* <DEDUP_REMOVED lines=8> */
[----:B------:R-:W-:Y:S01]  /*afe0*/  LDGSTS.E [R248+0xf00], desc[UR14][R10.64], !P3 ;  /* 0x00f000000af87fae */ /* 0x000fe2000d9a100e */
[----:B---3--:R-:W-:-:S03]  /*aff0*/  IMAD.WIDE R180, R185, 0x4, R222 ;  /* 0x00000004b9b47825 */ /* 0x008fc600078e02de */
[----:B------:R-:W-:Y:S01]  /*b000*/  LDGSTS.E [R248+0xf80], desc[UR14][R6.64], !P3 ;  /* 0x00f8000006f87fae */ /* 0x000fe2000d9a100e */
[----:B------:R-:W-:Y:S01]  /*b010*/  ISETP.GE.U32.AND P3, PT, R186, 0x7fffffa9, PT ;  /* 0x7fffffa9ba00780c */ /* 0x000fe20003f66070 */
[----:B------:R-:W-:Y:S02]  /*b020*/  IMAD R185, R246, 0xf, RZ ;  /* 0x0000000ff6b97824 */ /* 0x000fe400078e02ff */
[----:B------:R1:W-:Y:S01]  /*b030*/  STL.64 [R1+0x2700], R2 ;  /* 0x0027000201007387 */ /* 0x0003e20000100a00 */
[----:B------:R-:W-:Y:S02]  /*b040*/  VIADD R186, R189, 0xffffffe0 ;  /* 0xffffffe0bdba7836 */ /* 0x000fe40000000000 */
[C---:B------:R-:W-:Y:S01]  /*b050*/  IMAD.WIDE R156, R185.reuse, 0x4, R210 ;  /* 0x00000004b99c7825 */ /* 0x040fe200078e02d2 */
[----:B------:R-:W-:Y:S01]  /*b060*/  LDGSTS.E [R248+0x1c00], desc[UR14][R8.64], !P5 ;  /* 0x01c0000008f87fae */ /* 0x000fe2000e9a100e */
[----:B------:R-:W3:Y:S02]  /*b070*/  LDC R189, c[0x0][0x3a0] ;  /* 0x0000e800ffbd7b82 */ /* 0x000ee40000000800 */
[C---:B------:R-:W-:Y:S01]  /*b080*/  IMAD.WIDE R154, R185.reuse, 0x4, R216 ;  /* 0x00000004b99a7825 */ /* 0x040fe200078e02d8 */
[----:B------:R-:W-:Y:S03]  /*b090*/  STL.64 [R1+0x26f8], R182 ;  /* 0x0026f8b601007387 */ /* 0x000fe60000100a00 */
[----:B------:R-:W-:Y:S01]  /*b0a0*/  IMAD.WIDE R150, R185, 0x4, R222 ;  /* 0x00000004b9967825 */ /* 0x000fe200078e02de */
[----:B------:R-:W-:Y:S03]  /*b0b0*/  LDGSTS.E [R248+0x1c80], desc[UR14][R98.64], !P5 ;  /* 0x01c8000062f87fae */ /* 0x000fe6000e9a100e */
[----:B-1----:R-:W-:Y:S01]  /*b0c0*/  IMAD.WIDE R2, R251, 0x4, R204 ;  /* 0x00000004fb027825 */ /* 0x002fe200078e02cc */
[----:B------:R-:W-:Y:S03]  /*b0d0*/  STL.64 [R1+0xb70], R20 ;  /* 0x000b701401007387 */ /* 0x000fe60000100a00 */
[C---:B------:R-:W-:Y:S01]  /*b0e0*/  IMAD.WIDE R148, R185.reuse, 0x4, R228 ;  /* 0x00000004b9947825 */ /* 0x040fe200078e02e4 */
[----:B------:R-:W-:Y:S03]  /*b0f0*/  LDGSTS.E [R248+0x1d00], desc[UR14][R100.64], !P5 ;  /* 0x01d0000064f87fae */ /* 0x000fe6000e9a100e */
[C---:B------:R-:W-:Y:S01]  /*b100*/  IMAD.WIDE R64, R185.reuse, 0x4, R234 ;  /* 0x00000004b9407825 */ /* 0x040fe200078e02ea */
[----:B------:R-:W-:Y:S03]  /*b110*/  STL.64 [R1+0xb68], R18 ;  /* 0x000b681201007387 */ /* 0x000fe60000100a00 */
[C---:B------:R-:W-:Y:S01]  /*b120*/  IMAD.WIDE R146, R185.reuse, 0x4, R240 ;  /* 0x00000004b9927825 */ /* 0x040fe200078e02f0 */
[----:B------:R-:W-:Y:S03]  /*b130*/  LDGSTS.E [R248+0x1d80], desc[UR14][R180.64], !P5 ;  /* 0x01d80000b4f87fae */ /* 0x000fe6000e9a100e */
[----:B------:R-:W-:Y:S01]  /*b140*/  IMAD.WIDE R144, R185, 0x4, R4 ;  /* 0x00000004b9907825 */ /* 0x000fe200078e0204 */
[----:B------:R-:W-:Y:S04]  /*b150*/  STL.64 [R1+0xb60], R16 ;  /* 0x000b601001007387 */ /* 0x000fe80000100a00 */
[----:B------:R1:W-:Y:S04]  /*b160*/  LDGSTS.E [R248+0x1e00], desc[UR14][R178.64], !P5 ;  /* 0x01e00000b2f87fae */ /* 0x0003e8000e9a100e */
[----:B------:R-:W-:Y:S04]  /*b170*/  STL.64 [R1+0xb58], R14 ;  /* 0x000b580e01007387 */ /* 0x000fe80000100a00 */
[----:B------:R-:W-:Y:S04]  /*b180*/  LDGSTS.E [R248+0x1e80], desc[UR14][R176.64], !P5 ;  /* 0x01e80000b0f87fae */ /* 0x000fe8000e9a100e */
[----:B------:R-:W-:Y:S04]  /*b190*/  STL.64 [R1+0xb50], R12 ;  /* 0x000b500c01007387 */ /* 0x000fe80000100a00 */
[----:B------:R-:W-:Y:S04]  /*b1a0*/  LDGSTS.E [R248+0x1f00], desc[UR14][R174.64], !P5 ;  /* 0x01f00000aef87fae */ /* 0x000fe8000e9a100e */
[----:B------:R-:W-:Y:S04]  /*b1b0*/  STL.64 [R1+0xb48], R10 ;  /* 0x000b480a01007387 */ /* 0x000fe80000100a00 */
[----:B------:R-:W-:Y:S01]  /*b1c0*/  LDGSTS.E [R248+0x1f80], desc[UR14][R172.64], !P5 ;  /* 0x01f80000acf87fae */ /* 0x000fe2000e9a100e */
[----:B------:R-:W-:Y:S01]  /*b1d0*/  ISETP.GE.U32.AND P5, PT, R184, 0x7fffffa5, PT ;  /* 0x7fffffa5b800780c */ /* 0x000fe20003fa6070 */
[----:B------:R-:W-:-:S02]  /*b1e0*/  IMAD R184, R246, 0xb, RZ ;  /* 0x0000000bf6b87824 */ /* 0x000fc400078e02ff */
        /* <DEDUP_REMOVED lines=8> */
[----:B------:R1:W-:Y:S02]  /*b270*/  STL.64 [R1+0x2720], R178 ;  /* 0x002720b201007387 */ /* 0x0003e40000100a00 */
[C---:B------:R-:W-:Y:S02]  /*b280*/  IMAD.WIDE R118, R184.reuse, 0x4, R234 ;  /* 0x00000004b8767825 */ /* 0x040fe400078e02ea */
[----:B------:R-:W-:Y:S02]  /*b290*/  STL.64 [R1+0x2728], R176 ;  /* 0x002728b001007387 */ /* 0x000fe40000100a00 */
[----:B------:R-:W-:-:S02]  /*b2a0*/  IMAD.WIDE R160, R184, 0x4, R240 ;  /* 0x00000004b8a07825 */ /* 0x000fc400078e02f0 */
[----:B------:R-:W-:Y:S02]  /*b2b0*/  STL.64 [R1+0x2730], R174 ;  /* 0x002730ae01007387 */ /* 0x000fe40000100a00 */
[C---:B------:R-:W-:Y:S02]  /*b2c0*/  IMAD.WIDE R158, R184.reuse, 0x4, R4 ;  /* 0x00000004b89e7825 */ /* 0x040fe400078e0204 */
[----:B------:R-:W-:Y:S02]  /*b2d0*/  STL.64 [R1+0x2738], R172 ;  /* 0x002738ac01007387 */ /* 0x000fe40000100a00 */
[----:B-1----:R-:W-:Y:S02]  /*b2e0*/  IMAD.WIDE R178, R184, 0x4, R204 ;  /* 0x00000004b8b27825 */ /* 0x002fe400078e02cc */
[----:B------:R-:W-:Y:S02]  /*b2f0*/  STL.64 [R1+0x27c0], R170 ;  /* 0x0027c0aa01007387 */ /* 0x000fe40000100a00 */
[----:B------:R-:W-:-:S02]  /*b300*/  VIADD R184, R190, 0xffffffdc ;  /* 0xffffffdcbeb87836 */ /* 0x000fc40000000000 */
[----:B------:R-:W-:Y:S01]  /*b310*/  LDGSTS.E [R248+0x2c00], desc[UR14][R178.64], !P2 ;  /* 0x02c00000b2f87fae */ /* 0x000fe2000d1a100e */
[----:B------:R-:W1:Y:S03]  /*b320*/  LDC R190, c[0x0][0x3a0] ;  /* 0x0000e800ffbe7b82 */ /* 0x000e660000000800 */
[----:B------:R-:W-:Y:S04]  /*b330*/  LDGSTS.E [R248+0x2c80], desc[UR14][R170.64], !P2 ;  /* 0x02c80000aaf87fae */ /* 0x000fe8000d1a100e */
        /* <DEDUP_REMOVED lines=10> */
[----:B------:R4:W-:Y:S01]  /*b3e0*/  LDGSTS.E [R248+0x2f80], desc[UR14][R158.64], !P2 ;  /* 0x02f800009ef87fae */ /* 0x0009e2000d1a100e */
[----:B------:R-:W-:-:S02]  /*b3f0*/  ISETP.GE.U32.AND P2, PT, R186, 0x7fffffa1, PT ;  /* 0x7fffffa1ba00780c */ /* 0x000fc40003f46070 */
[----:B--2---:R-:W-:Y:S01]  /*b400*/  IADD3 R186, PT, PT, R188, -0x28, RZ ;  /* 0xffffffd8bcba7810 */ /* 0x004fe20007ffe0ff */
[----:B------:R4:W-:Y:S01]  /*b410*/  STL.64 [R1+0x27f0], R158 ;  /* 0x0027f09e01007387 */ /* 0x0009e20000100a00 */
[----:B------:R-:W2:Y:S01]  /*b420*/  LDC R188, c[0x0][0x3a0] ;  /* 0x0000e800ffbc7b82 */ /* 0x000ea20000000800 */
[----:B----4-:R-:W-:-:S04]  /*b430*/  IMAD.WIDE R158, R185, 0x4, R204 ;  /* 0x00000004b99e7825 */ /* 0x010fc800078e02cc */
[C---:B------:R-:W-:Y:S01]  /*b440*/  IMAD R185, R246.reuse, 0x17, RZ ;  /* 0x00000017f6b97824 */ /* 0x040fe200078e02ff */
[----:B------:R-:W-:Y:S03]  /*b450*/  STL.64 [R1+0x27f8], R158 ;  /* 0x0027f89e01007387 */ /* 0x000fe60000100a00 */
[C---:B------:R-:W-:Y:S01]  /*b460*/  IMAD.WIDE R168, R185.reuse, 0x4, R204 ;  /* 0x00000004b9a87825 */ /* 0x040fe200078e02cc */
[----:B------:R4:W-:Y:S03]  /*b470*/  STL.64 [R1+0xe70], R2 ;  /* 0x000e700201007387 */ /* 0x0009e60000100a00 */
[C---:B------:R-:W-:Y:S01]  /*b480*/  IMAD.WIDE R126, R185.reuse, 0x4, R210 ;  /* 0x00000004b97e7825 */ /* 0x040fe200078e02d2 */
[----:B------:R1:W-:Y:S03]  /*b490*/  LDGSTS.E [R248+0x3c00], desc[UR14][R158.64], !P4 ;  /* 0x03c000009ef87fae */ /* 0x0003e6000e1a100e */
[C---:B------:R-:W-:Y:S01]  /*b4a0*/  IMAD.WIDE R124, R185.reuse, 0x4, R216 ;  /* 0x00000004b97c7825 */ /* 0x040fe200078e02d8 */
[----:B------:R-:W-:Y:S03]  /*b4b0*/  LDGSTS.E [R248+0x3c80], desc[UR14][R156.64], !P4 ;  /* 0x03c800009cf87fae */ /* 0x000fe6000e1a100e */
[----:B------:R-:W-:Y:S01]  /*b4c0*/  IMAD.WIDE R122, R185, 0x4, R222 ;  /* 0x00000004b97a7825 */ /* 0x000fe200078e02de */
[----:B------:R-:W-:Y:S03]  /*b4d0*/  LDGSTS.E [R248+0x3d00], desc[UR14][R154.64], !P4 ;  /* 0x03d000009af87fae */ /* 0x000fe6000e1a100e */
[----:B----4-:R-:W-:Y:S01]  /*b4e0*/  IMAD.WIDE R2, R251, 0x4, R210 ;  /* 0x00000004fb027825 */ /* 0x010fe200078e02d2 */
[----:B------:R-:W-:Y:S03]  /*b4f0*/  LDGSTS.E [R248+0x3d80], desc[UR14][R150.64], !P4 ;  /* 0x03d8000096f87fae */ /* 0x000fe6000e1a100e */
[C---:B------:R-:W-:Y:S01]  /*b500*/  IMAD.WIDE R22, R185.reuse, 0x4, R228 ;  /* 0x00000004b9167825 */ /* 0x040fe200078e02e4 */
[----:B------:R4:W-:Y:S03]  /*b510*/  STL.64 [R1+0xe78], R2 ;  /* 0x000e780201007387 */ /* 0x0009e60000100a00 */
[C---:B------:R-:W-:Y:S01]  /*b520*/  IMAD.WIDE R26, R185.reuse, 0x4, R234 ;  /* 0x00000004b91a7825 */ /* 0x040fe200078e02ea */
[----:B------:R1:W-:Y:S03]  /*b530*/  STL.64 [R1+0xe80], R72 ;  /* 0x000e804801007387 */ /* 0x0003e60000100a00 */
[C---:B------:R-:W-:Y:S01]  /*b540*/  IMAD.WIDE R28, R185.reuse, 0x4, R240 ;  /* 0x00000004b91c7825 */ /* 0x040fe200078e02f0 */
[----:B------:R2:W-:Y:S03]  /*b550*/  STL.64 [R1+0xe88], R40 ;  /* 0x000e882801007387 */ /* 0x0005e60000100a00 */
[----:B------:R-:W-:Y:S01]  /*b560*/  IMAD.WIDE R30, R185, 0x4, R4 ;  /* 0x00000004b91e7825 */ /* 0x000fe200078e0204 */
[----:B------:R-:W-:Y:S03]  /*b570*/  LDGSTS.E [R248+0x3e00], desc[UR14][R148.64], !P4 ;  /* 0x03e0000094f87fae */ /* 0x000fe6000e1a100e */
[C---:B----4-:R-:W-:Y:S01]  /*b580*/  IMAD.WIDE R2, R251.reuse, 0x4, R228 ;  /* 0x00000004fb027825 */ /* 0x050fe200078e02e4 */
[----:B------:R-:W-:Y:S03]  /*b590*/  LDGSTS.E [R248+0x3e80], desc[UR14][R64.64], !P4 ;  /* 0x03e8000040f87fae */ /* 0x000fe6000e1a100e */
[C---:B-1----:R-:W-:Y:S01]  /*b5a0*/  IMAD.WIDE R72, R251.reuse, 0x4, R234 ;  /* 0x00000004fb487825 */ /* 0x042fe200078e02ea */
[----:B------:R1:W-:Y:S03]  /*b5b0*/  STL.64 [R1+0xe90], R2 ;  /* 0x000e900201007387 */ /* 0x0003e60000100a00 */
[----:B--2---:R-:W-:Y:S01]  /*b5c0*/  IMAD.WIDE R40, R251, 0x4, R240 ;  /* 0x00000004fb287825 */ /* 0x004fe200078e02f0 */
[----:B------:R-:W-:Y:S03]  /*b5d0*/  LDGSTS.E [R248+0x3f00], desc[UR14][R146.64], !P4 ;  /* 0x03f0000092f87fae */ /* 0x000fe6000e1a100e */
[----:B------:R-:W-:Y:S01]  /*b5e0*/  IMAD R185, R246, 0x1f, RZ ;  /* 0x0000001ff6b97824 */ /* 0x000fe200078e02ff */
[----:B------:R-:W-:Y:S01]  /*b5f0*/  LDGSTS.E [R248+0x3f80], desc[UR14][R144.64], !P4 ;  /* 0x03f8000090f87fae */ /* 0x000fe2000e1a100e */
[----:B------:R-:W-:Y:S01]  /*b600*/  ISETP.GE.U32.AND P4, PT, R184, 0x7fffff9d, PT ;  /* 0x7fffff9db800780c */ /* 0x000fe20003f86070 */
[----:B------:R-:W-:-:S02]  /*b610*/  IMAD R184, R246, 0x13, RZ ;  /* 0x00000013f6b87824 */ /* 0x000fc400078e02ff */
[----:B-1----:R-:W2:Y:S01]  /*b620*/  LDL.LU.64 R2, [R1+0xbf8] ;  /* 0x000bf80001027983 */ /* 0x002ea20000300a00 */
[----:B------:R-:W-:-:S03]  /*b630*/  IMAD.WIDE R104, R185, 0x4, R204 ;  /* 0x00000004b9687825 */ /* 0x000fc600078e02cc */
[----:B------:R1:W-:Y:S01]  /*b640*/  STL.64 [R1+0xe98], R72 ;  /* 0x000e984801007387 */ /* 0x0003e20000100a00 */
[----:B------:R-:W-:-:S03]  /*b650*/  IMAD.WIDE R162, R184, 0x4, R204 ;  /* 0x00000004b8a27825 */ /* 0x000fc600078e02cc */
[----:B------:R4:W-:Y:S01]  /*b660*/  STL.64 [R1+0xea0], R40 ;  /* 0x000ea02801007387 */ /* 0x0009e20000100a00 */
[----:B------:R-:W-:-:S03]  /*b670*/  IMAD.WIDE R142, R184, 0x4, R210 ;  /* 0x00000004b88e7825 */ /* 0x000fc600078e02d2 */
[----:B------:R-:W2:Y:S01]  /*b680*/  LDL.LU.64 R120, [R1+0xb38] ;  /* 0x000b380001787983 */ /* 0x000ea20000300a00 */
[----:B------:R-:W-:Y:S01]  /*b690*/  IMAD.WIDE R140, R184, 0x4, R216 ;  /* 0x00000004b88c7825 */ /* 0x000fe200078e02d8 */
[----:B-1----:R-:W-:-:S03]  /*b6a0*/  MOV R72, R88 ;  /* 0x0000005800487202 */ /* 0x002fc60000000f00 */
[----:B------:R-:W-:Y:S01]  /*b6b0*/  IMAD.MOV.U32 R73, RZ, RZ, R89 ;  /* 0x000000ffff497224 */ /* 0x000fe200078e0059 */
[----:B------:R1:W-:Y:S01]  /*b6c0*/  LDGSTS.E [R248+0x4c00], desc[UR14][R162.64], !P6 ;  /* 0x04c00000a2f87fae */ /* 0x0003e2000f1a100e */
[----:B------:R-:W-:-:S03]  /*b6d0*/  IMAD.WIDE R138, R184, 0x4, R222 ;  /* 0x00000004b88a7825 */ /* 0x000fc600078e02de */
[----:B----4-:R-:W4:Y:S01]  /*b6e0*/  LDL.LU.64 R40, [R1+0xaf8] ;  /* 0x000af80001287983 */ /* 0x010f220000300a00 */
[----:B------:R-:W-:-:S03]  /*b6f0*/  IMAD.WIDE R134, R184, 0x4, R228 ;  /* 0x00000004b8867825 */ /* 0x000fc600078e02e4 */
[----:B------:R-:W2:Y:S01]  /*b700*/  LDL.LU.64 R88, [R1+0xa38] ;  /* 0x000a380001587983 */ /* 0x000ea20000300a00 */
[----:B------:R-:W-:-:S03]  /*b710*/  IMAD.WIDE R132, R184, 0x4, R234 ;  /* 0x00000004b8847825 */ /* 0x000fc600078e02ea */
[----:B------:R-:W2:Y:S01]  /*b720*/  LDL.LU.64 R172, [R1+0x9f8] ;  /* 0x0009f80001ac7983 */ /* 0x000ea20000300a00 */
[----:B------:R-:W-:-:S03]  /*b730*/  IMAD.WIDE R130, R184, 0x4, R240 ;  /* 0x00000004b8827825 */ /* 0x000fc600078e02f0 */
[----:B------:R-:W2:Y:S01]  /*b740*/  LDL.LU.64 R180, [R1+0x930] ;  /* 0x0009300001b47983 */ /* 0x000ea20000300a00 */
[----:B------:R-:W-:-:S03]  /*b750*/  IMAD.WIDE R128, R184, 0x4, R4 ;  /* 0x00000004b8807825 */ /* 0x000fc600078e0204 */
[----:B------:R-:W2:Y:S01]  /*b760*/  LDL.LU.64 R158, [R1+0x8f0] ;  /* 0x0008f000019e7983 */ /* 0x000ea20000300a00 */
[----:B---3--:R-:W-:Y:S02]  /*b770*/  VIADD R184, R189, 0xffffffd4 ;  /* 0xffffffd4bdb87836 */ /* 0x008fe40000000000 */
[C---:B------:R-:W-:Y:S01]  /*b780*/  IMAD.WIDE R66, R185.reuse, 0x4, R210 ;  /* 0x00000004b9427825 */ /* 0x040fe200078e02d2 */
[----:B------:R-:W-:Y:S01]  /*b790*/  LDGSTS.E [R248+0x4c80], desc[UR14][R142.64], !P6 ;  /* 0x04c800008ef87fae */ /* 0x000fe2000f1a100e */
[----:B------:R-:W3:Y:S02]  /*b7a0*/  LDC R189, c[0x0][0x3a0] ;  /* 0x0000e800ffbd7b82 */ /* 0x000ee40000000800 */
[C---:B------:R-:W-:Y:S01]  /*b7b0*/  IMAD.WIDE R68, R185.reuse, 0x4, R216 ;  /* 0x00000004b9447825 */ /* 0x040fe200078e02d8 */
[----:B------:R-:W-:Y:S03]  /*b7c0*/  LDGSTS.E [R248+0x4d00], desc[UR14][R140.64], !P6 ;  /* 0x04d000008cf87fae */ /* 0x000fe6000f1a100e */
        /* <DEDUP_REMOVED lines=8> */
[----:B------:R-:W-:Y:S01]  /*b850*/  IMAD.WIDE R96, R185, 0x4, R4 ;  /* 0x00000004b9607825 */ /* 0x000fe200078e0204 */
[----:B------:R-:W-:Y:S01]  /*b860*/  LDGSTS.E [R248+0x4f80], desc[UR14][R128.64], !P6 ;  /* 0x04f8000080f87fae */ /* 0x000fe2000f1a100e */
[----:B------:R-:W-:-:S02]  /*b870*/  ISETP.GE.U32.AND P6, PT, R186, 0x7fffff99, PT ;  /* 0x7fffff99ba00780c */ /* 0x000fc40003fc6070 */
[----:B------:R-:W-:Y:S01]  /*b880*/  VIADD R186, R190, 0xffffffd0 ;  /* 0xffffffd0beba7836 */ /* 0x000fe20000000000 */
[----:B------:R1:W-:Y:S01]  /*b890*/  LDGSTS.E [R248+0x5c00], desc[UR14][R168.64], !P3 ;  /* 0x05c00000a8f87fae */ /* 0x0003e2000d9a100e */
[----:B------:R-:W1:Y:S01]  /*b8a0*/  LDC R190, c[0x0][0x3a0] ;  /* 0x0000e800ffbe7b82 */ /* 0x000e620000000800 */
[----:B------:R-:W-:Y:S02]  /*b8b0*/  IMAD R185, R246, 0x27, RZ ;  /* 0x00000027f6b97824 */ /* 0x000fe400078e02ff */
[----:B------:R-:W-:Y:S02]  /*b8c0*/  LDGSTS.E [R248+0x5c80], desc[UR14][R126.64], !P3 ;  /* 0x05c800007ef87fae */ /* 0x000fe4000d9a100e */
        /* <DEDUP_REMOVED lines=11> */
[----:B------:R-:W-:Y:S01]  /*b980*/  LDGSTS.E [R248+0x5f80], desc[UR14][R30.64], !P3 ;  /* 0x05f800001ef87fae */ /* 0x000fe2000d9a100e */
[----:B------:R-:W-:Y:S01]  /*b990*/  ISETP.GE.U32.AND P3, PT, R184, 0x7fffff95, PT ;  /* 0x7fffff95b800780c */ /* 0x000fe20003f66070 */
[----:B------:R-:W-:Y:S02]  /*b9a0*/  IMAD R184, R246, 0x1b, RZ ;  /* 0x0000001bf6b87824 */ /* 0x000fe400078e02ff */
[----:B------:R-:W-:-:S04]  /*b9b0*/  IMAD.WIDE R74, R185, 0x4, R240 ;  /* 0x00000004b94a7825 */ /* 0x000fc800078e02f0 */
[----:B------:R-:W-:-:S04]  /*b9c0*/  IMAD.WIDE R24, R184, 0x4, R204 ;  /* 0x00000004b8187825 */ /* 0x000fc800078e02cc */
[C---:B------:R-:W-:Y:S01]  /*b9d0*/  IMAD.WIDE R32, R184.reuse, 0x4, R210 ;  /* 0x00000004b8207825 */ /* 0x040fe200078e02d2 */
[----:B------:R1:W-:Y:S03]  /*b9e0*/  LDGSTS.E [R248+0x6c00], desc[UR14][R24.64], !P5 ;  /* 0x06c0000018f87fae */ /* 0x0003e6000e9a100e */
        /* <DEDUP_REMOVED lines=12> */
[----:B------:R-:W-:-:S02]  /*bab0*/  IADD3 R184, PT, PT, R188, -0x34, RZ ;  /* 0xffffffccbcb87810 */ /* 0x000fc40007ffe0ff */
[----:B------:R-:W-:Y:S01]  /*bac0*/  IMAD.WIDE R70, R185, 0x4, R4 ;  /* 0x00000004b9467825 */ /* 0x000fe200078e0204 */
[----:B------:R-:W-:Y:S01]  /*bad0*/  LDGSTS.E [R248+0x6f80], desc[UR14][R62.64], !P5 ;  /* 0x06f800003ef87fae */ /* 0x000fe2000e9a100e */
[----:B------:R-:W1:Y:S01]  /*bae0*/  LDC R188, c[0x0][0x3a0] ;  /* 0x0000e800ffbc7b82 */ /* 0x000e620000000800 */
[----:B------:R-:W-:Y:S01]  /*baf0*/  ISETP.GE.U32.AND P5, PT, R186, 0x7fffff91, PT ;  /* 0x7fffff91ba00780c */ /* 0x000fe20003fa6070 */
[----:B---3--:R-:W-:Y:S01]  /*bb00*/  VIADD R186, R189, 0xffffffc8 ;  /* 0xffffffc8bdba7836 */ /* 0x008fe20000000000 */
[----:B------:R3:W-:Y:S01]  /*bb10*/  LDGSTS.E [R248+0x7c00], desc[UR14][R104.64], !P2 ;  /* 0x07c0000068f87fae */ /* 0x0007e2000d1a100e */
[----:B------:R-:W-:-:S03]  /*bb20*/  IMAD R185, R246, 0x2f, RZ ;  /* 0x0000002ff6b97824 */ /* 0x000fc600078e02ff */
[----:B------:R-:W-:Y:S01]  /*bb30*/  LDGSTS.E [R248+0x7c80], desc[UR14][R66.64], !P2 ;  /* 0x07c8000042f87fae */ /* 0x000fe2000d1a100e */
[----:B------:R-:W-:-:S03]  /*bb40*/  IMAD.WIDE R98, R185, 0x4, R204 ;  /* 0x00000004b9627825 */ /* 0x000fc600078e02cc */
        /* <DEDUP_REMOVED lines=11> */
[----:B------:R-:W-:Y:S01]  /*bc00*/  ISETP.GE.U32.AND P2, PT, R184, 0x7fffff8d, PT ;  /* 0x7fffff8db800780c */ /* 0x000fe20003f46070 */
[----:B------:R-:W-:Y:S02]  /*bc10*/  IMAD R184, R246, 0x23, RZ ;  /* 0x00000023f6b87824 */ /* 0x000fe400078e02ff */
[----:B------:R-:W-:-:S04]  /*bc20*/  IMAD.WIDE R10, R185, 0x4, R240 ;  /* 0x00000004b90a7825 */ /* 0x000fc800078e02f0 */
[----:B------:R-:W-:-:S04]  /*bc30*/  IMAD.WIDE R56, R184, 0x4, R204 ;  /* 0x00000004b8387825 */ /* 0x000fc800078e02cc */
        /* <DEDUP_REMOVED lines=13> */
[----:B------:R-:W-:Y:S03]  /*bd10*/  LDGSTS.E [R248+0x8f00], desc[UR14][R106.64], !P4 ;  /* 0x08f000006af87fae */ /* 0x000fe6000e1a100e */
[----:B------:R-:W-:Y:S01]  /*bd20*/  IMAD R184, R246, 0x2b, RZ ;  /* 0x0000002bf6b87824 */ /* 0x000fe200078e02ff */
[----:B------:R-:W-:Y:S01]  /*bd30*/  LDGSTS.E [R248+0x8f80], desc[UR14][R102.64], !P4 ;  /* 0x08f8000066f87fae */ /* 0x000fe2000e1a100e */
[----:B------:R-:W-:Y:S01]  /*bd40*/  ISETP.GE.U32.AND P4, PT, R186, 0x7fffff89, PT ;  /* 0x7fffff89ba00780c */ /* 0x000fe20003f86070 */
[----:B-1----:R-:W-:-:S02]  /*bd50*/  VIADD R186, R190, 0xffffffc0 ;  /* 0xffffffc0beba7836 */ /* 0x002fc40000000000 */
        /* <DEDUP_REMOVED lines=15> */
[--C-:B------:R-:W-:Y:S01]  /*be50*/  IMAD.WIDE R54, R184, 0x4, R4.reuse ;  /* 0x00000004b8367825 */ /* 0x100fe200078e0204 */
[----:B------:R-:W-:Y:S02]  /*be60*/  ISETP.GE.AND P6, PT, R187, R186, PT ;  /* 0x000000babb00720c */ /* 0x000fe40003fc6270 */
[----:B------:R1:W-:Y:S01]  /*be70*/  LDGSTS.E [R248+0xac00], desc[UR14][R100.64], !P3 ;  /* 0x0ac0000064f87fae */ /* 0x0003e2000d9a100e */
[----:B------:R-:W-:Y:S01]  /*be80*/  IMAD.WIDE R6, R185, 0x4, R4 ;  /* 0x00000004b9067825 */ /* 0x000fe200078e0204 */
[----:B------:R-:W-:Y:S02]  /*be90*/  SEL R184, RZ, 0x4, P6 ;  /* 0x00000004ffb87807 */ /* 0x000fe40003000000 */
[----:B------:R-:W-:Y:S01]  /*bea0*/  LDGSTS.E [R248+0xac80], desc[UR14][R42.64], !P3 ;  /* 0x0ac800002af87fae */ /* 0x000fe2000d9a100e */
[----:B------:R-:W-:Y:S01]  /*beb0*/  IADD3 R187, PT, PT, R188, -0x3c, RZ ;  /* 0xffffffc4bcbb7810 */ /* 0x000fe20007ffe0ff */
[----:B------:R-:W-:Y:S01]  /*bec0*/  IMAD.WIDE R188, R198, 0x4, R216 ;  /* 0x00000004c6bc7825 */ /* 0x000fe200078e02d8 */
[----:B------:R-:W-:Y:S01]  /*bed0*/  ISETP.GE.U32.AND P6, PT, R186, 0x7fffff81, PT ;  /* 0x7fffff81ba00780c */ /* 0x000fe20003fc6070 */
[----:B------:R-:W-:Y:S02]  /*bee0*/  LDGSTS.E [R248+0xad00], desc[UR14][R44.64], !P3 ;  /* 0x0ad000002cf87fae */ /* 0x000fe4000d9a100e */
[----:B------:R-:W-:-:S02]  /*bef0*/  IMAD R246, R246, 0x3f, RZ ;  /* 0x0000003ff6f67824 */ /* 0x000fc400078e02ff */
[----:B------:R-:W-:Y:S04]  /*bf00*/  LDGSTS.E [R248+0xad80], desc[UR14][R46.64], !P3 ;  /* 0x0ad800002ef87fae */ /* 0x000fe8000d9a100e */
[----:B------:R-:W-:Y:S04]  /*bf10*/  LDGSTS.E [R248+0xae00], desc[UR14][R48.64], !P3 ;  /* 0x0ae0000030f87fae */ /* 0x000fe8000d9a100e */
[----:B------:R-:W-:Y:S04]  /*bf20*/  LDGSTS.E [R248+0xae80], desc[UR14][R50.64], !P3 ;  /* 0x0ae8000032f87fae */ /* 0x000fe8000d9a100e */
[----:B------:R-:W-:Y:S04]  /*bf30*/  LDGSTS.E [R248+0xaf00], desc[UR14][R52.64], !P3 ;  /* 0x0af0000034f87fae */ /* 0x000fe8000d9a100e */
[----:B------:R-:W-:Y:S01]  /*bf40*/  LDGSTS.E [R248+0xaf80], desc[UR14][R54.64], !P3 ;  /* 0x0af8000036f87fae */ /* 0x000fe2000d9a100e */
[----:B------:R-:W-:Y:S01]  /*bf50*/  ISETP.GE.AND P3, PT, R191, R186, PT ;  /* 0x000000babf00720c */ /* 0x000fe20003f66270 */
[----:B------:R-:W-:-:S02]  /*bf60*/  IMAD.WIDE R190, R198, 0x4, R222 ;  /* 0x00000004c6be7825 */ /* 0x000fc400078e02de */
[----:B------:R1:W-:Y:S01]  /*bf70*/  LDGSTS.E [R248+0xbc00], desc[UR14][R98.64], !P5 ;  /* 0x0bc0000062f87fae */ /* 0x0003e2000e9a100e */
[----:B------:R-:W-:Y:S02]  /*bf80*/  SEL R185, RZ, 0x4, P3 ;  /* 0x00000004ffb97807 */ /* 0x000fe40001800000 */
[----:B------:R-:W-:Y:S01]  /*bf90*/  PLOP3.LUT P3, PT, PT, PT, UP0, 0x80, 0x8 ;  /* 0x000000000008781c */ /* 0x000fe20003f6f008 */
[----:B------:R-:W-:Y:S03]  /*bfa0*/  LDGSTS.E [R248+0xbc80], desc[UR14][R20.64], !P5 ;  /* 0x0bc8000014f87fae */ /* 0x000fe6000e9a100e */
[----:B------:R-:W-:Y:S01]  /*bfb0*/  SEL R201, R185, RZ, P3 ;  /* 0x000000ffb9c97207 */ /* 0x000fe20001800000 */
[----:B------:R-:W-:Y:S01]  /*bfc0*/  LDGSTS.E [R248+0xbd00], desc[UR14][R18.64], !P5 ;  /* 0x0bd0000012f87fae */ /* 0x000fe2000e9a100e */
[----:B------:R-:W-:-:S03]  /*bfd0*/  PLOP3.LUT P3, PT, PT, PT, UP0, 0x80, 0x8 ;  /* 0x000000000008781c */ /* 0x000fc60003f6f008 */
[----:B------:R-:W-:Y:S01]  /*bfe0*/  LDGSTS.E [R248+0xbd80], desc[UR14][R16.64], !P5 ;  /* 0x0bd8000010f87fae */ /* 0x000fe2000e9a100e */
[----:B------:R-:W-:Y:S01]  /*bff0*/  SEL R200, R184, RZ, P3 ;  /* 0x000000ffb8c87207 */ /* 0x000fe20001800000 */
[----:B------:R-:W-:Y:S02]  /*c000*/  IMAD.WIDE R184, R198, 0x4, R204 ;  /* 0x00000004c6b87825 */ /* 0x000fe400078e02cc */
[----:B------:R-:W-:Y:S01]  /*c010*/  LDGSTS.E [R248+0xbe00], desc[UR14][R14.64], !P5 ;  /* 0x0be000000ef87fae */ /* 0x000fe2000e9a100e */
[----:B------:R-:W-:-:S03]  /*c020*/  ISETP.NE.U32.AND P3, PT, R200, RZ, PT ;  /* 0x000000ffc800720c */ /* 0x000fc60003f65070 */
[----:B------:R-:W-:Y:S04]  /*c030*/  LDGSTS.E [R248+0xbe80], desc[UR14][R12.64], !P5 ;  /* 0x0be800000cf87fae */ /* 0x000fe8000e9a100e */
[----:B------:R-:W-:Y:S04]  /*c040*/  LDGSTS.E [R248+0xbf00], desc[UR14][R10.64], !P5 ;  /* 0x0bf000000af87fae */ /* 0x000fe8000e9a100e */
[----:B------:R-:W-:Y:S01]  /*c050*/  LDGSTS.E [R248+0xbf80], desc[UR14][R6.64], !P5 ;  /* 0x0bf8000006f87fae */ /* 0x000fe2000e9a100e */
[----:B------:R-:W-:Y:S01]  /*c060*/  ISETP.GE.U32.AND P5, PT, R187, 0x7fffff85, PT ;  /* 0x7fffff85bb00780c */ /* 0x000fe20003fa6070 */
[----:B------:R-:W-:-:S02]  /*c070*/  IMAD.WIDE R186, R198, 0x4, R210 ;  /* 0x00000004c6ba7825 */ /* 0x000fc400078e02d2 */
[----:B------:R-:W-:Y:S02]  /*c080*/  LDGSTS.E [R248+0xcc00], desc[UR14][R184.64], !P2 ;  /* 0x0cc00000b8f87fae */ /* 0x000fe4000d1a100e */
[----:B------:R-:W-:Y:S02]  /*c090*/  IMAD.WIDE R198, R198, 0x4, R4 ;  /* 0x00000004c6c67825 */ /* 0x000fe400078e0204 */
[----:B------:R-:W-:Y:S04]  /*c0a0*/  LDGSTS.E [R248+0xcc80], desc[UR14][R186.64], !P2 ;  /* 0x0cc80000baf87fae */ /* 0x000fe8000d1a100e */
[----:B------:R-:W-:Y:S04]  /*c0b0*/  LDGSTS.E [R248+0xcd00], desc[UR14][R188.64], !P2 ;  /* 0x0cd00000bcf87fae */ /* 0x000fe8000d1a100e */
[----:B------:R-:W-:Y:S04]  /*c0c0*/  LDGSTS.E [R248+0xcd80], desc[UR14][R190.64], !P2 ;  /* 0x0cd80000bef87fae */ /* 0x000fe8000d1a100e */
[----:B------:R-:W-:Y:S01]  /*c0d0*/  LDGSTS.E [R248+0xce00], desc[UR14][R192.64], !P2 ;  /* 0x0ce00000c0f87fae */ /* 0x000fe2000d1a100e */
[----:B------:R-:W-:-:S03]  /*c0e0*/  IMAD.MOV.U32 R174, RZ, RZ, R208 ;  /* 0x000000ffffae7224 */ /* 0x000fc600078e00d0 */
[----:B------:R-:W-:Y:S01]  /*c0f0*/  LDGSTS.E [R248+0xce80], desc[UR14][R194.64], !P2 ;  /* 0x0ce80000c2f87fae */ /* 0x000fe2000d1a100e */
[----:B------:R-:W-:Y:S01]  /*c100*/  IMAD.MOV.U32 R175, RZ, RZ, R209 ;  /* 0x000000ffffaf7224 */ /* 0x000fe200078e00d1 */
[----:B------:R-:W-:Y:S02]  /*c110*/  MOV R153, R207 ;  /* 0x000000cf00997202 */ /* 0x000fe40000000f00 */
[----:B------:R-:W-:Y:S01]  /*c120*/  LDGSTS.E [R248+0xcf00], desc[UR14][R196.64], !P2 ;  /* 0x0cf00000c4f87fae */ /* 0x000fe2000d1a100e */
[----:B------:R-:W-:-:S03]  /*c130*/  IMAD.MOV.U32 R152, RZ, RZ, R206 ;  /* 0x000000ffff987224 */ /* 0x000fc600078e00ce */
[----:B------:R-:W-:Y:S01]  /*c140*/  LDGSTS.E [R248+0xcf80], desc[UR14][R198.64], !P2 ;  /* 0x0cf80000c6f87fae */ /* 0x000fe2000d1a100e */
[----:B------:R-:W-:Y:S01]  /*c150*/  ISETP.NE.U32.AND P2, PT, R201, RZ, PT ;  /* 0x000000ffc900720c */ /* 0x000fe20003f45070 */
[----:B------:R-:W-:-:S04]  /*c160*/  IMAD.WIDE R200, R242, 0x4, R204 ;  /* 0x00000004f2c87825 */ /* 0x000fc800078e02cc */
[--C-:B------:R-:W-:Y:S01]  /*c170*/  IMAD.WIDE R206, R242, 0x4, R210.reuse ;  /* 0x00000004f2ce7825 */ /* 0x100fe200078e02d2 */
[----:B------:R-:W-:Y:S03]  /*c180*/  LDGSTS.E [R248+0xdc00], desc[UR14][R200.64], !P4 ;  /* 0x0dc00000c8f87fae */ /* 0x000fe6000e1a100e */
[----:B------:R-:W-:Y:S01]  /*c190*/  IMAD.WIDE R208, R244, 0x4, R210 ;  /* 0x00000004f4d07825 */ /* 0x000fe200078e02d2 */
[----:B------:R-:W-:Y:S03]  /*c1a0*/  LDGSTS.E [R248+0xdc80], desc[UR14][R206.64], !P4 ;  /* 0x0dc80000cef87fae */ /* 0x000fe6000e1a100e */
[----:B------:R-:W-:-:S04]  /*c1b0*/  IMAD.WIDE R212, R242, 0x4, R216 ;  /* 0x00000004f2d47825 */ /* 0x000fc800078e02d8 */
        /* <DEDUP_REMOVED lines=15> */
[----:B------:R-:W-:-:S04]  /*c2b0*/  IMAD.WIDE R210, R246, 0x4, R210 ;  /* 0x00000004f6d27825 */ /* 0x000fc800078e02d2 */
[----:B------:R-:W-:-:S04]  /*c2c0*/  IMAD.WIDE R216, R246, 0x4, R216 ;  /* 0x00000004f6d87825 */ /* 0x000fc800078e02d8 */
[----:B------:R-:W-:-:S04]  /*c2d0*/  IMAD.WIDE R222, R246, 0x4, R222 ;  /* 0x00000004f6de7825 */ /* 0x000fc800078e02de */
[----:B------:R-:W-:-:S04]  /*c2e0*/  IMAD.WIDE R228, R246, 0x4, R228 ;  /* 0x00000004f6e47825 */ /* 0x000fc800078e02e4 */
[----:B------:R-:W-:-:S04]  /*c2f0*/  IMAD.WIDE R234, R246, 0x4, R234 ;  /* 0x00000004f6ea7825 */ /* 0x000fc800078e02ea */
[----:B------:R-:W-:-:S04]  /*c300*/  IMAD.WIDE R240, R246, 0x4, R240 ;  /* 0x00000004f6f07825 */ /* 0x000fc800078e02f0 */
[----:B------:R-:W-:-:S04]  /*c310*/  IMAD.WIDE R242, R242, 0x4, R4 ;  /* 0x00000004f2f27825 */ /* 0x000fc800078e0204 */
[--C-:B------:R-:W-:Y:S01]  /*c320*/  IMAD.WIDE R244, R244, 0x4, R4.reuse ;  /* 0x00000004f4f47825 */ /* 0x100fe200078e0204 */
[----:B------:R-:W-:Y:S03]  /*c330*/  LDGSTS.E [R248+0xdf80], desc[UR14][R242.64], !P4 ;  /* 0x0df80000f2f87fae */ /* 0x000fe6000e1a100e */
[--C-:B------:R-:W-:Y:S01]  /*c340*/  IMAD.WIDE R246, R246, 0x4, R4.reuse ;  /* 0x00000004f6f67825 */ /* 0x100fe200078e0204 */
[----:B------:R-:W-:Y:S03]  /*c350*/  LDGSTS.E [R248+0xec00], desc[UR14][R202.64], !P5 ;  /* 0x0ec00000caf87fae */ /* 0x000fe6000e9a100e */
[C---:B------:R-:W-:Y:S01]  /*c360*/  IMAD.WIDE R4, R251.reuse, 0x4, R4 ;  /* 0x00000004fb047825 */ /* 0x040fe200078e0204 */
[----:B------:R-:W-:Y:S03]  /*c370*/  LDGSTS.E [R248+0xec80], desc[UR14][R208.64], !P5 ;  /* 0x0ec80000d0f87fae */ /* 0x000fe6000e9a100e */
[C---:B--2---:R-:W-:Y:S01]  /*c380*/  IMAD.WIDE R2, R251.reuse, 0x4, R2 ;  /* 0x00000004fb027825 */ /* 0x044fe200078e0202 */
[----:B------:R2:W-:Y:S04]  /*c390*/  STL.64 [R1+0xea8], R4 ;  /* 0x000ea80401007387 */ /* 0x0005e80000100a00 */
[----:B------:R-:W3:Y:S04]  /*c3a0*/  LDL.LU.64 R182, [R1+0x8b0] ;  /* 0x0008b00001b67983 */ /* 0x000ee80000300a00 */
[----:B------:R1:W-:Y:S01]  /*c3b0*/  STL.64 [R1+0xbf8], R2 ;  /* 0x000bf80201007387 */ /* 0x0003e20000100a00 */
[----:B------:R-:W-:-:S03]  /*c3c0*/  IMAD.WIDE R120, R251, 0x4, R120 ;  /* 0x00000004fb787825 */ /* 0x000fc600078e0278 */
[----:B------:R-:W3:Y:S01]  /*c3d0*/  LDL.LU.64 R160, [R1+0x830] ;  /* 0x0008300001a07983 */ /* 0x000ee20000300a00 */
[----:B--2---:R-:W-:-:S03]  /*c3e0*/  IMAD.WIDE R4, R251, 0x4, R136 ;  /* 0x00000004fb047825 */ /* 0x004fc600078e0288 */
[----:B------:R-:W-:Y:S01]  /*c3f0*/  LDGSTS.E [R248+0xed00], desc[UR14][R214.64], !P5 ;  /* 0x0ed00000d6f87fae */ /* 0x000fe2000e9a100e */
[----:B-1----:R-:W-:-:S03]  /*c400*/  IMAD.WIDE R2, R251, 0x4, R152 ;  /* 0x00000004fb027825 */ /* 0x002fc600078e0298 */
[----:B------:R-:W-:Y:S04]  /*c410*/  LDGSTS.E [R248+0xed80], desc[UR14][R220.64], !P5 ;  /* 0x0ed80000dcf87fae */ /* 0x000fe8000e9a100e */
[----:B------:R1:W-:Y:S01]  /*c420*/  STL.64 [R1+0xbb8], R2 ;  /* 0x000bb80201007387 */ /* 0x0003e20000100a00 */
[----:B------:R-:W-:-:S03]  /*c430*/  IMAD.WIDE R172, R251, 0x4, R172 ;  /* 0x00000004fbac7825 */ /* 0x000fc600078e02ac */
[----:B------:R-:W-:Y:S01]  /*c440*/  LDGSTS.E [R248+0xee00], desc[UR14][R226.64], !P5 ;  /* 0x0ee00000e2f87fae */ /* 0x000fe2000e9a100e */
[----:B------:R-:W-:-:S03]  /*c450*/  IMAD.WIDE R174, R251, 0x4, R174 ;  /* 0x00000004fbae7825 */ /* 0x000fc600078e02ae */
[----:B------:R-:W-:Y:S04]  /*c460*/  LDGSTS.E [R248+0xee80], desc[UR14][R232.64], !P5 ;  /* 0x0ee80000e8f87fae */ /* 0x000fe8000e9a100e */
[----:B-1----:R-:W2:Y:S04]  /*c470*/  LDL.LU.64 R2, [R1+0x7f0] ;  /* 0x0007f00001027983 */ /* 0x002ea80000300a00 */
[----:B------:R4:W-:Y:S04]  /*c480*/  STL.64 [R1+0xb78], R4 ;  /* 0x000b780401007387 */ /* 0x0009e80000100a00 */
[----:B------:R-:W2:Y:S04]  /*c490*/  LDL.LU.64 R118, [R1+0x7b0] ;  /* 0x0007b00001767983 */ /* 0x000ea80000300a00 */
[----:B------:R-:W-:Y:S01]  /*c4a0*/  STL.64 [R1+0xb38], R120 ;  /* 0x000b387801007387 */ /* 0x000fe20000100a00 */
[----:B----4-:R-:W-:-:S03]  /*c4b0*/  IMAD.WIDE R4, R251, 0x4, R40 ;  /* 0x00000004fb047825 */ /* 0x010fc600078e0228 */
[----:B------:R-:W4:Y:S04]  /*c4c0*/  LDL.LU.64 R164, [R1+0x730] ;  /* 0x0007300001a47983 */ /* 0x000f280000300a00 */
[----:B------:R-:W4:Y:S04]  /*c4d0*/  LDL.LU.64 R166, [R1+0x6f0] ;  /* 0x0006f00001a67983 */ /* 0x000f280000300a00 */
[----:B------:R1:W-:Y:S04]  /*c4e0*/  STL.64 [R1+0xc00], R4 ;  /* 0x000c000401007387 */ /* 0x0003e80000100a00 */
[----:B------:R-:W4:Y:S04]  /*c4f0*/  LDL.LU.64 R170, [R1+0x6b0] ;  /* 0x0006b00001aa7983 */ /* 0x000f280000300a00 */
[----:B------:R-:W4:Y:S01]  /*c500*/  LDL.LU.64 R152, [R1+0x630] ;  /* 0x0006300001987983 */ /* 0x000f220000300a00 */
[----:B-1----:R-:W-:-:S03]  /*c510*/  IMAD.WIDE R4, R251, 0x4, R72 ;  /* 0x00000004fb047825 */ /* 0x002fc600078e0248 */
[----:B------:R-:W4:Y:S04]  /*c520*/  LDL.LU.64 R136, [R1+0x5f0] ;  /* 0x0005f00001887983 */ /* 0x000f280000300a00 */
[----:B------:R1:W-:Y:S04]  /*c530*/  STL.64 [R1+0xc08], R4 ;  /* 0x000c080401007387 */ /* 0x0003e80000100a00 */
[----:B------:R-:W4:Y:S04]  /*c540*/  LDL.LU.64 R120, [R1+0x5b0] ;  /* 0x0005b00001787983 */ /* 0x000f280000300a00 */
[----:B------:R-:W4:Y:S01]  /*c550*/  LDL.LU.64 R40, [R1+0x530] ;  /* 0x0005300001287983 */ /* 0x000f220000300a00 */
[----:B-1----:R-:W-:-:S03]  /*c560*/  IMAD.WIDE R4, R251, 0x4, R8 ;  /* 0x00000004fb047825 */ /* 0x002fc600078e0208 */
[----:B------:R-:W-:Y:S04]  /*c570*/  LDGSTS.E [R248+0xef00], desc[UR14][R238.64], !P5 ;  /* 0x0ef00000eef87fae */ /* 0x000fe8000e9a100e */
[----:B------:R-:W4:Y:S04]  /*c580*/  LDL.LU.64 R8, [R1+0x4f0] ;  /* 0x0004f00001087983 */ /* 0x000f280000300a00 */
[----:B------:R1:W-:Y:S01]  /*c590*/  STL.64 [R1+0xc10], R4 ;  /* 0x000c100401007387 */ /* 0x0003e20000100a00 */
[----:B------:R-:W-:-:S03]  /*c5a0*/  IMAD.WIDE R178, R251, 0x4, R178 ;  /* 0x00000004fbb27825 */ /* 0x000fc600078e02b2 */
[----:B------:R-:W4:Y:S01]  /*c5b0*/  LDL.LU.64 R72, [R1+0x4b0] ;  /* 0x0004b00001487983 */ /* 0x000f220000300a00 */
[----:B------:R-:W-:-:S03]  /*c5c0*/  IMAD.WIDE R180, R251, 0x4, R180 ;  /* 0x00000004fbb47825 */ /* 0x000fc600078e02b4 */
[----:B------:R-:W-:Y:S01]  /*c5d0*/  LDGSTS.E [R248+0xef80], desc[UR14][R244.64], !P5 ;  /* 0x0ef80000f4f87fae */ /* 0x000fe2000e9a100e */
[----:B-1----:R-:W-:-:S03]  /*c5e0*/  IMAD.WIDE R4, R251, 0x4, R88 ;  /* 0x00000004fb047825 */ /* 0x002fc600078e0258 */
[----:B------:R1:W-:Y:S04]  /*c5f0*/  LDGSTS.E [R248+0xfc00], desc[UR14][R204.64], !P6 ;  /* 0x0fc00000ccf87fae */ /* 0x0003e8000f1a100e */
[----:B------:R-:W4:Y:S04]  /*c600*/  LDL.LU.64 R88, [R1+0x430] ;  /* 0x0004300001587983 */ /* 0x000f280000300a00 */
[----:B------:R1:W-:Y:S01]  /*c610*/  STL.64 [R1+0xc30], R4 ;  /* 0x000c300401007387 */ /* 0x0003e20000100a00 */
[----:B------:R-:W-:-:S03]  /*c620*/  IMAD.WIDE R158, R251, 0x4, R158 ;  /* 0x00000004fb9e7825 */ /* 0x000fc600078e029e */
[----:B------:R-:W-:Y:S01]  /*c630*/  LDGSTS.E [R248+0xfc80], desc[UR14][R210.64], !P6 ;  /* 0x0fc80000d2f87fae */ /* 0x000fe2000f1a100e */
[----:B------:R-:W-:-:S03]  /*c640*/  IMAD.WIDE R162, R251, 0x4, R162 ;  /* 0x00000004fba27825 */ /* 0x000fc600078e02a2 */
[----:B------:R2:W-:Y:S04]  /*c650*/  LDGSTS.E [R248+0xfd00], desc[UR14][R216.64], !P6 ;  /* 0x0fd00000d8f87fae */ /* 0x0005e8000f1a100e */
[----:B-1----:R-:W4:Y:S04]  /*c660*/  LDL.LU.64 R4, [R1+0x3f0] ;  /* 0x0003f00001047983 */ /* 0x002f280000300a00 */
[----:B------:R1:W-:Y:S01]  /*c670*/  STL.64 [R1+0xc90], R172 ;  /* 0x000c90ac01007387 */ /* 0x0003e20000100a00 */
[----:B------:R-:W-:-:S03]  /*c680*/  IMAD.WIDE R168, R251, 0x4, R168 ;  /* 0x00000004fba87825 */ /* 0x000fc600078e02a8 */
[----:B------:R2:W-:Y:S01]  /*c690*/  LDGSTS.E [R248+0xfd80], desc[UR14][R222.64], !P6 ;  /* 0x0fd80000def87fae */ /* 0x0005e2000f1a100e */
[----:B------:R-:W-:-:S03]  /*c6a0*/  IMAD.WIDE R24, R251, 0x4, R24 ;  /* 0x00000004fb187825 */ /* 0x000fc600078e0218 */
[----:B------:R2:W-:Y:S04]  /*c6b0*/  LDGSTS.E [R248+0xfe00], desc[UR14][R228.64], !P6 ;  /* 0x0fe00000e4f87fae */ /* 0x0005e8000f1a100e */
[----:B-1----:R-:W4:Y:S04]  /*c6c0*/  LDL.LU.64 R172, [R1+0x330] ;  /* 0x0003300001ac7983 */ /* 0x002f280000300a00 */
[----:B------:R1:W-:Y:S01]  /*c6d0*/  STL.64 [R1+0xcf8], R174 ;  /* 0x000cf8ae01007387 */ /* 0x0003e20000100a00 */
[----:B---3--:R-:W-:-:S03]  /*c6e0*/  IMAD.WIDE R182, R251, 0x4, R182 ;  /* 0x00000004fbb67825 */ /* 0x008fc600078e02b6 */
[----:B-1----:R-:W3:Y:S04]  /*c6f0*/  LDL.LU.64 R174, [R1+0x2f0] ;  /* 0x0002f00001ae7983 */ /* 0x002ee80000300a00 */
[----:B------:R1:W-:Y:S01]  /*c700*/  STL.64 [R1+0xd60], R178 ;  /* 0x000d60b201007387 */ /* 0x0003e20000100a00 */
[----:B------:R-:W-:-:S03]  /*c710*/  IMAD.WIDE R160, R251, 0x4, R160 ;  /* 0x00000004fba07825 */ /* 0x000fc600078e02a0 */
[----:B------:R1:W-:Y:S01]  /*c720*/  LDGSTS.E [R248+0xfe80], desc[UR14][R234.64], !P6 ;  /* 0x0fe80000eaf87fae */ /* 0x0003e2000f1a100e */
[----:B--2---:R-:W-:-:S03]  /*c730*/  IMAD.WIDE R2, R251, 0x4, R2 ;  /* 0x00000004fb027825 */ /* 0x004fc600078e0202 */
[----:B-1----:R-:W2:Y:S04]  /*c740*/  LDL.LU.64 R178, [R1+0x230] ;  /* 0x0002300001b27983 */ /* 0x002ea80000300a00 */
[----:B------:R1:W-:Y:S01]  /*c750*/  STL.64 [R1+0xdc0], R180 ;  /* 0x000dc0b401007387 */ /* 0x0003e20000100a00 */
[----:B------:R-:W-:-:S03]  /*c760*/  IMAD.WIDE R118, R251, 0x4, R118 ;  /* 0x00000004fb767825 */ /* 0x000fc600078e0276 */
[----:B------:R2:W-:Y:S01]  /*c770*/  LDGSTS.E [R248+0xff00], desc[UR14][R240.64], !P6 ;  /* 0x0ff00000f0f87fae */ /* 0x0005e2000f1a100e */
[----:B----4-:R-:W-:-:S03]  /*c780*/  IMAD.WIDE R164, R251, 0x4, R164 ;  /* 0x00000004fba47825 */ /* 0x010fc600078e02a4 */
[----:B-1----:R-:W4:Y:S04]  /*c790*/  LDL.LU.64 R180, [R1+0x1f0] ;  /* 0x0001f00001b47983 */ /* 0x002f280000300a00 */
[----:B------:R1:W-:Y:S01]  /*c7a0*/  STL.64 [R1+0xe28], R158 ;  /* 0x000e289e01007387 */ /* 0x0003e20000100a00 */
[----:B------:R-:W-:-:S03]  /*c7b0*/  IMAD.WIDE R166, R251, 0x4, R166 ;  /* 0x00000004fba67825 */ /* 0x000fc600078e02a6 */
[----:B------:R-:W-:Y:S01]  /*c7c0*/  LDGSTS.E [R248+0xff80], desc[UR14][R246.64], !P6 ;  /* 0x0ff80000f6f87fae */ /* 0x000fe2000f1a100e */
[----:B------:R-:W-:-:S03]  /*c7d0*/  IMAD.WIDE R170, R251, 0x4, R170 ;  /* 0x00000004fbaa7825 */ /* 0x000fc600078e02aa */
[----:B------:R-:W0:Y:S04]  /*c7e0*/  LDGDEPBAR ;  /* 0x00000000000079af */ /* 0x000e280000000000 */
[----:B-1----:R-:W2:Y:S04]  /*c7f0*/  LDL.LU.64 R158, [R1+0x27f8] ;  /* 0x0027f800019e7983 */ /* 0x002ea80000300a00 */
[----:B------:R1:W-:Y:S04]  /*c800*/  STL.64 [R1+0x11f0], R182 ;  /* 0x0011f0b601007387 */ /* 0x0003e80000100a00 */
[----:B-1----:R-:W3:Y:S01]  /*c810*/  LDL.LU.64 R182, [R1+0x130] ;  /* 0x0001300001b67983 */ /* 0x002ee20000300a00 */
[----:B------:R-:W-:-:S04]  /*c820*/  IMAD.WIDE R152, R251, 0x4, R152 ;  /* 0x00000004fb987825 */ /* 0x000fc800078e0298 */
[----:B------:R-:W-:-:S04]  /*c830*/  IMAD.WIDE R136, R251, 0x4, R136 ;  /* 0x00000004fb887825 */ /* 0x000fc800078e0288 */
[----:B------:R-:W-:-:S04]  /*c840*/  IMAD.WIDE R120, R251, 0x4, R120 ;  /* 0x00000004fb787825 */ /* 0x000fc800078e0278 */
[----:B------:R-:W-:-:S04]  /*c850*/  IMAD.WIDE R40, R251, 0x4, R40 ;  /* 0x00000004fb287825 */ /* 0x000fc800078e0228 */
[----:B------:R-:W-:-:S04]  /*c860*/  IMAD.WIDE R8, R251, 0x4, R8 ;  /* 0x00000004fb087825 */ /* 0x000fc800078e0208 */
[----:B------:R-:W-:-:S04]  /*c870*/  IMAD.WIDE R72, R251, 0x4, R72 ;  /* 0x00000004fb487825 */ /* 0x000fc800078e0248 */
[----:B--2---:R-:W-:-:S05]  /*c880*/  IMAD.WIDE R158, R251, 0x4, R158 ;  /* 0x00000004fb9e7825 */ /* 0x004fca00078e029e */
[----:B------:R1:W-:Y:S04]  /*c890*/  STL.64 [R1+0x1230], R158 ;  /* 0x0012309e01007387 */ /* 0x0003e80000100a00 */
[----:B-1----:R-:W2:Y:S04]  /*c8a0*/  LDL.LU.64 R158, [R1+0x27f0] ;  /* 0x0027f000019e7983 */ /* 0x002ea80000300a00 */
        /* <DEDUP_REMOVED lines=29> */
[----:B-1----:R-:W2:Y:S01]  /*ca80*/  LDL.LU.64 R72, [R1+0x2780] ;  /* 0x0027800001487983 */ /* 0x002ea20000300a00 */
[----:B------:R-:W-:-:S04]  /*ca90*/  IMAD.WIDE R104, R251, 0x4, R104 ;  /* 0x00000004fb687825 */ /* 0x000fc800078e0268 */
[C---:B------:R-:W-:Y:S01]  /*caa0*/  IMAD.WIDE R88, R251.reuse, 0x4, R88 ;  /* 0x00000004fb587825 */ /* 0x040fe200078e0258 */
[----:B------:R1:W-:Y:S03]  /*cab0*/  STL.64 [R1+0x1630], R104 ;  /* 0x0016306801007387 */ /* 0x0003e60000100a00 */
[C---:B------:R-:W-:Y:S01]  /*cac0*/  IMAD.WIDE R4, R251.reuse, 0x4, R4 ;  /* 0x00000004fb047825 */ /* 0x040fe200078e0204 */
[----:B-1----:R-:W3:Y:S04]  /*cad0*/  LDL.LU.64 R104, [R1+0x2778] ;  /* 0x0027780001687983 */ /* 0x002ee80000300a00 */
[----:B------:R1:W-:Y:S01]  /*cae0*/  STL.64 [R1+0x1670], R88 ;  /* 0x0016705801007387 */ /* 0x0003e20000100a00 */
[----:B------:R-:W-:-:S03]  /*caf0*/  IMAD.WIDE R172, R251, 0x4, R172 ;  /* 0x00000004fbac7825 */ /* 0x000fc600078e02ac */
[----:B-1----:R-:W3:Y:S04]  /*cb00*/  LDL.LU.64 R88, [R1+0x2770] ;  /* 0x0027700001587983 */ /* 0x002ee80000300a00 */
[----:B------:R2:W-:Y:S02]  /*cb10*/  STL.64 [R1+0x16b0], R4 ;  /* 0x0016b00401007387 */ /* 0x0005e40000100a00 */
[C---:B--2---:R-:W-:Y:S02]  /*cb20*/  IMAD.WIDE R4, R251.reuse, 0x4, R72 ;  /* 0x00000004fb047825 */ /* 0x044fe400078e0248 */
[----:B------:R-:W2:Y:S04]  /*cb30*/  LDL.LU.64 R72, [R1+0x2768] ;  /* 0x0027680001487983 */ /* 0x000ea80000300a00 */
[----:B------:R1:W-:Y:S02]  /*cb40*/  STL.64 [R1+0x16f0], R4 ;  /* 0x0016f00401007387 */ /* 0x0003e40000100a00 */
[----:B-1----:R-:W-:-:S02]  /*cb50*/  IMAD.WIDE R4, R251, 0x4, R56 ;  /* 0x00000004fb047825 */ /* 0x002fc400078e0238 */
[----:B------:R-:W2:Y:S04]  /*cb60*/  LDL.LU.64 R56, [R1+0x2760] ;  /* 0x0027600001387983 */ /* 0x000ea80000300a00 */
[----:B------:R-:W-:Y:S04]  /*cb70*/  STL.64 [R1+0x1730], R4 ;  /* 0x0017300401007387 */ /* 0x000fe80000100a00 */
[----:B------:R1:W-:Y:S02]  /*cb80*/  STL.64 [R1+0x1770], R172 ;  /* 0x001770ac01007387 */ /* 0x0003e40000100a00 */
[----:B-1----:R-:W-:-:S02]  /*cb90*/  IMAD.WIDE R172, R251, 0x4, R8 ;  /* 0x00000004fbac7825 */ /* 0x002fc400078e0208 */
[----:B------:R-:W2:Y:S02]  /*cba0*/  LDL.LU.64 R8, [R1+0x2758] ;  /* 0x0027580001087983 */ /* 0x000ea40000300a00 */
[----:B---3--:R-:W-:-:S05]  /*cbb0*/  IMAD.WIDE R4, R251, 0x4, R174 ;  /* 0x00000004fb047825 */ /* 0x008fca00078e02ae */
[----:B------:R1:W-:Y:S01]  /*cbc0*/  STL.64 [R1+0x17b0], R4 ;  /* 0x0017b00401007387 */ /* 0x0003e20000100a00 */
[----:B------:R-:W-:-:S03]  /*cbd0*/  IMAD.WIDE R174, R251, 0x4, R178 ;  /* 0x00000004fbae7825 */ /* 0x000fc600078e02b2 */
[----:B------:R4:W-:Y:S01]  /*cbe0*/  STL.64 [R1+0x17f0], R172 ;  /* 0x0017f0ac01007387 */ /* 0x0009e20000100a00 */
[----:B-1----:R-:W-:-:S04]  /*cbf0*/  IMAD.WIDE R4, R251, 0x4, R176 ;  /* 0x00000004fb047825 */ /* 0x002fc800078e02b0 */
[C---:B----4-:R-:W-:Y:S01]  /*cc00*/  IMAD.WIDE R172, R251.reuse, 0x4, R180 ;  /* 0x00000004fbac7825 */ /* 0x050fe200078e02b4 */
[----:B------:R1:W-:Y:S04]  /*cc10*/  STL.64 [R1+0x1830], R4 ;  /* 0x0018300401007387 */ /* 0x0003e80000100a00 */
[----:B------:R-:W-:Y:S01]  /*cc20*/  STL.64 [R1+0x1870], R174 ;  /* 0x001870ae01007387 */ /* 0x000fe20000100a00 */
[----:B-1----:R-:W-:-:S03]  /*cc30*/  IMAD.WIDE R4, R251, 0x4, R40 ;  /* 0x00000004fb047825 */ /* 0x002fc600078e0228 */
[----:B------:R-:W3:Y:S04]  /*cc40*/  LDL.LU.64 R40, [R1+0x2750] ;  /* 0x0027500001287983 */ /* 0x000ee80000300a00 */
[----:B------:R1:W-:Y:S04]  /*cc50*/  STL.64 [R1+0x18b0], R172 ;  /* 0x0018b0ac01007387 */ /* 0x0003e80000100a00 */
[----:B------:R2:W-:Y:S01]  /*cc60*/  STL.64 [R1+0x18f0], R4 ;  /* 0x0018f00401007387 */ /* 0x0005e20000100a00 */
[----:B-1----:R-:W-:-:S05]  /*cc70*/  IMAD.WIDE R172, R251, 0x4, R100 ;  /* 0x00000004fbac7825 */ /* 0x002fca00078e0264 */
[----:B------:R-:W-:Y:S01]  /*cc80*/  STL.64 [R1+0x1930], R172 ;  /* 0x001930ac01007387 */ /* 0x000fe20000100a00 */
[----:B------:R-:W-:-:S04]  /*cc90*/  IMAD.WIDE R100, R251, 0x4, R182 ;  /* 0x00000004fb647825 */ /* 0x000fc800078e02b6 */
[C---:B--2---:R-:W-:Y:S02]  /*cca0*/  IMAD.WIDE R4, R251.reuse, 0x4, R8 ;  /* 0x00000004fb047825 */ /* 0x044fe400078e0208 */
[----:B------:R-:W2:Y:S04]  /*ccb0*/  LDL.LU.64 R8, [R1+0x2748] ;  /* 0x0027480001087983 */ /* 0x000ea80000300a00 */
[----:B------:R1:W-:Y:S02]  /*ccc0*/  STL.64 [R1+0x1970], R100 ;  /* 0x0019706401007387 */ /* 0x0003e40000100a00 */
[C---:B-1----:R-:W-:Y:S02]  /*ccd0*/  IMAD.WIDE R100, R251.reuse, 0x4, R24 ;  /* 0x00000004fb647825 */ /* 0x042fe400078e0218 */
[----:B------:R-:W4:Y:S02]  /*cce0*/  LDL.LU.64 R24, [R1+0x2740] ;  /* 0x0027400001187983 */ /* 0x000f240000300a00 */
[----:B------:R-:W-:-:S02]  /*ccf0*/  IMAD.WIDE R98, R251, 0x4, R98 ;  /* 0x00000004fb627825 */ /* 0x000fc400078e0262 */
[----:B------:R1:W-:Y:S02]  /*cd00*/  STL.64 [R1+0x19b0], R4 ;  /* 0x0019b00401007387 */ /* 0x0003e40000100a00 */
[C---:B------:R-:W-:Y:S02]  /*cd10*/  IMAD.WIDE R56, R251.reuse, 0x4, R56 ;  /* 0x00000004fb387825 */ /* 0x040fe400078e0238 */
[----:B------:R-:W-:Y:S04]  /*cd20*/  STL.64 [R1+0x19f0], R100 ;  /* 0x0019f06401007387 */ /* 0x000fe80000100a00 */
[----:B------:R-:W-:Y:S01]  /*cd30*/  STL.64 [R1+0x1a30], R98 ;  /* 0x001a306201007387 */ /* 0x000fe20000100a00 */
[----:B-1----:R-:W-:-:S04]  /*cd40*/  IMAD.WIDE R4, R251, 0x4, R2 ;  /* 0x00000004fb047825 */ /* 0x002fc800078e0202 */
[C---:B------:R-:W-:Y:S01]  /*cd50*/  IMAD.WIDE R2, R251.reuse, 0x4, R120 ;  /* 0x00000004fb027825 */ /* 0x040fe200078e0278 */
[----:B------:R1:W-:Y:S04]  /*cd60*/  STL.64 [R1+0x1a70], R4 ;  /* 0x001a700401007387 */ /* 0x0003e80000100a00 */
[----:B------:R-:W-:Y:S04]  /*cd70*/  STL.64 [R1+0x1ab0], R56 ;  /* 0x001ab03801007387 */ /* 0x000fe80000100a00 */
[----:B------:R3:W-:Y:S01]  /*cd80*/  STL.64 [R1+0x1af0], R2 ;  /* 0x001af00201007387 */ /* 0x0007e20000100a00 */
[----:B-1----:R-:W-:-:S05]  /*cd90*/  IMAD.WIDE R4, R251, 0x4, R184 ;  /* 0x00000004fb047825 */ /* 0x002fca00078e02b8 */
[----:B------:R1:W-:Y:S01]  /*cda0*/  STL.64 [R1+0x1b30], R4 ;  /* 0x001b300401007387 */ /* 0x0003e20000100a00 */
[----:B---3--:R-:W-:-:S04]  /*cdb0*/  IMAD.WIDE R2, R251, 0x4, R72 ;  /* 0x00000004fb027825 */ /* 0x008fc800078e0248 */
[----:B-1----:R-:W-:-:S04]  /*cdc0*/  IMAD.WIDE R4, R251, 0x4, R136 ;  /* 0x00000004fb047825 */ /* 0x002fc800078e0288 */
[----:B--2---:R-:W-:-:S05]  /*cdd0*/  IMAD.WIDE R8, R251, 0x4, R8 ;  /* 0x00000004fb087825 */ /* 0x004fca00078e0208 */
[----:B------:R4:W-:Y:S04]  /*cde0*/  STL.64 [R1+0x1b70], R8 ;  /* 0x001b700801007387 */ /* 0x0009e80000100a00 */
[----:B------:R1:W-:Y:S04]  /*cdf0*/  STL.64 [R1+0x1bb0], R2 ;  /* 0x001bb00201007387 */ /* 0x0003e80000100a00 */
[----:B------:R2:W-:Y:S01]  /*ce00*/  STL.64 [R1+0x1bf0], R4 ;  /* 0x001bf00401007387 */ /* 0x0005e20000100a00 */
[----:B----4-:R-:W-:-:S04]  /*ce10*/  IMAD.WIDE R8, R251, 0x4, R24 ;  /* 0x00000004fb087825 */ /* 0x010fc800078e0218 */
[----:B-1----:R-:W-:-:S05]  /*ce20*/  IMAD.WIDE R2, R251, 0x4, R200 ;  /* 0x00000004fb027825 */ /* 0x002fca00078e02c8 */
[----:B------:R1:W-:Y:S01]  /*ce30*/  STL.64 [R1+0x1c30], R2 ;  /* 0x001c300201007387 */ /* 0x0003e20000100a00 */
[----:B--2---:R-:W-:-:S03]  /*ce40*/  IMAD.WIDE R4, R251, 0x4, R88 ;  /* 0x00000004fb047825 */ /* 0x004fc600078e0258 */
[----:B------:R-:W-:Y:S04]  /*ce50*/  STL.64 [R1+0x1c70], R8 ;  /* 0x001c700801007387 */ /* 0x000fe80000100a00 */
[----:B------:R-:W2:Y:S01]  /*ce60*/  LDL.LU.64 R174, [R1+0xbf0] ;  /* 0x000bf00001ae7983 */ /* 0x000ea20000300a00 */
[----:B-1----:R-:W-:-:S03]  /*ce70*/  IMAD.WIDE R2, R251, 0x4, R152 ;  /* 0x00000004fb027825 */ /* 0x002fc600078e0298 */
[----:B------:R-:W-:Y:S04]  /*ce80*/  STL.64 [R1+0x1cb0], R4 ;  /* 0x001cb00401007387 */ /* 0x000fe80000100a00 */
[----:B------:R-:W3:Y:S04]  /*ce90*/  LDL.LU.64 R176, [R1+0xbe8] ;  /* 0x000be80001b07983 */ /* 0x000ee80000300a00 */
[----:B------:R1:W-:Y:S04]  /*cea0*/  STL.64 [R1+0x1cf0], R2 ;  /* 0x001cf00201007387 */ /* 0x0003e80000100a00 */
[----:B------:R-:W4:Y:S04]  /*ceb0*/  LDL.LU.64 R178, [R1+0xbe0] ;  /* 0x000be00001b27983 */ /* 0x000f280000300a00 */
[----:B------:R-:W3:Y:S04]  /*cec0*/  LDL.LU.64 R180, [R1+0xbd8] ;  /* 0x000bd80001b47983 */ /* 0x000ee80000300a00 */
[----:B------:R-:W3:Y:S04]  /*ced0*/  LDL.LU.64 R100, [R1+0xbd0] ;  /* 0x000bd00001647983 */ /* 0x000ee80000300a00 */
[----:B------:R-:W3:Y:S04]  /*cee0*/  LDL.LU.64 R98, [R1+0xbc8] ;  /* 0x000bc80001627983 */ /* 0x000ee80000300a00 */
[----:B------:R-:W3:Y:S04]  /*cef0*/  LDL.LU.64 R182, [R1+0xbc0] ;  /* 0x000bc00001b67983 */ /* 0x000ee80000300a00 */
[----:B-1----:R-:W3:Y:S01]  /*cf00*/  LDL.LU.64 R2, [R1+0xbb0] ;  /* 0x000bb00001027983 */ /* 0x002ee20000300a00 */
[----:B------:R-:W-:-:S04]  /*cf10*/  IMAD.WIDE R4, R251, 0x4, R202 ;  /* 0x00000004fb047825 */ /* 0x000fc800078e02ca */
[C---:B------:R-:W-:Y:S01]  /*cf20*/  IMAD.WIDE R24, R251.reuse, 0x4, R40 ;  /* 0x00000004fb187825 */ /* 0x040fe200078e0228 */
[----:B------:R1:W-:Y:S03]  /*cf30*/  STL.64 [R1+0x1d30], R4 ;  /* 0x001d300401007387 */ /* 0x0003e60000100a00 */
[C---:B------:R-:W-:Y:S01]  /*cf40*/  IMAD.WIDE R8, R251.reuse, 0x4, R104 ;  /* 0x00000004fb087825 */ /* 0x040fe200078e0268 */
[----:B------:R-:W-:Y:S04]  /*cf50*/  STL.64 [R1+0x1d70], R24 ;  /* 0x001d701801007387 */ /* 0x000fe80000100a00 */
[----:B------:R-:W3:Y:S01]  /*cf60*/  LDL.LU.64 R136, [R1+0xba8] ;  /* 0x000ba80001887983 */ /* 0x000ee20000300a00 */
[----:B-1----:R-:W-:-:S03]  /*cf70*/  IMAD.WIDE R4, R251, 0x4, R168 ;  /* 0x00000004fb047825 */ /* 0x002fc600078e02a8 */
[----:B------:R-:W-:Y:S04]  /*cf80*/  STL.64 [R1+0x2218], R8 ;  /* 0x0022180801007387 */ /* 0x000fe80000100a00 */
[----:B------:R-:W3:Y:S04]  /*cf90*/  LDL.LU.64 R184, [R1+0xba0] ;  /* 0x000ba00001b87983 */ /* 0x000ee80000300a00 */
[----:B------:R1:W-:Y:S04]  /*cfa0*/  STL.64 [R1+0x2220], R4 ;  /* 0x0022200401007387 */ /* 0x0003e80000100a00 */
[----:B------:R-:W3:Y:S01]  /*cfb0*/  LDL.LU.64 R120, [R1+0xb98] ;  /* 0x000b980001787983 */ /* 0x000ee20000300a00 */
[----:B-1----:R-:W-:-:S04]  /*cfc0*/  IMAD.WIDE R4, R251, 0x4, R204 ;  /* 0x00000004fb047825 */ /* 0x002fc800078e02cc */
[----:B--2---:R-:W-:-:S05]  /*cfd0*/  IMAD.WIDE R204, R251, 0x4, R174 ;  /* 0x00000004fbcc7825 */ /* 0x004fca00078e02ae */
[----:B------:R-:W-:Y:S04]  /*cfe0*/  STL.64 [R1+0x2398], R204 ;  /* 0x002398cc01007387 */ /* 0x000fe80000100a00 */
[----:B------:R3:W-:Y:S01]  /*cff0*/  STL.64 [R1+0x2228], R4 ;  /* 0x0022280401007387 */ /* 0x0007e20000100a00 */
[----:B----4-:R-:W-:-:S04]  /*d000*/  IMAD.WIDE R24, R251, 0x4, R178 ;  /* 0x00000004fb187825 */ /* 0x010fc800078e02b2 */
[----:B---3--:R-:W-:-:S04]  /*d010*/  IMAD.WIDE R4, R251, 0x4, R176 ;  /* 0x00000004fb047825 */ /* 0x008fc800078e02b0 */
[C---:B------:R-:W-:Y:S01]  /*d020*/  IMAD.WIDE R8, R251.reuse, 0x4, R180 ;  /* 0x00000004fb087825 */ /* 0x040fe200078e02b4 */
[----:B------:R1:W-:Y:S04]  /*d030*/  STL.64 [R1+0x70], R4 ;  /* 0x0000700401007387 */ /* 0x0003e80000100a00 */
[----:B------:R2:W-:Y:S04]  /*d040*/  STL.64 [R1+0xb0], R24 ;  /* 0x0000b01801007387 */ /* 0x0005e80000100a00 */
[----:B------:R-:W3:Y:S01]  /*d050*/  LDL.LU.64 R172, [R1+0xb90] ;  /* 0x000b900001ac7983 */ /* 0x000ee20000300a00 */
[----:B-1----:R-:W-:-:S03]  /*d060*/  IMAD.WIDE R4, R251, 0x4, R100 ;  /* 0x00000004fb047825 */ /* 0x002fc600078e0264 */
[----:B------:R-:W-:Y:S04]  /*d070*/  STL.64 [R1+0xf0], R8 ;  /* 0x0000f00801007387 */ /* 0x000fe80000100a00 */
[----:B------:R-:W4:Y:S04]  /*d080*/  LDL.LU.64 R174, [R1+0xb88] ;  /* 0x000b880001ae7983 */ /* 0x000f280000300a00 */
[----:B------:R1:W-:Y:S04]  /*d090*/  STL.64 [R1+0x130], R4 ;  /* 0x0001300401007387 */ /* 0x0003e80000100a00 */
[----:B------:R-:W4:Y:S04]  /*d0a0*/  LDL.LU.64 R72, [R1+0xb80] ;  /* 0x000b800001487983 */ /* 0x000f280000300a00 */
[----:B------:R-:W4:Y:S01]  /*d0b0*/  LDL.LU.64 R56, [R1+0xb70] ;  /* 0x000b700001387983 */ /* 0x000f220000300a00 */
[----:B--2---:R-:W-:-:S03]  /*d0c0*/  IMAD.WIDE R24, R251, 0x4, R98 ;  /* 0x00000004fb187825 */ /* 0x004fc600078e0262 */
[----:B-1----:R-:W2:Y:S01]  /*d0d0*/  LDL.LU.64 R4, [R1+0xb68] ;  /* 0x000b680001047983 */ /* 0x002ea20000300a00 */
[----:B------:R-:W-:-:S03]  /*d0e0*/  IMAD.WIDE R8, R251, 0x4, R182 ;  /* 0x00000004fb087825 */ /* 0x000fc600078e02b6 */
[----:B------:R-:W-:Y:S01]  /*d0f0*/  STL.64 [R1+0x170], R24 ;  /* 0x0001701801007387 */ /* 0x000fe20000100a00 */
[----:B------:R-:W-:-:S03]  /*d100*/  IMAD.WIDE R2, R251, 0x4, R2 ;  /* 0x00000004fb027825 */ /* 0x000fc600078e0202 */
[----:B------:R-:W2:Y:S04]  /*d110*/  LDL.LU.64 R176, [R1+0xb60] ;  /* 0x000b600001b07983 */ /* 0x000ea80000300a00 */
[----:B------:R1:W-:Y:S04]  /*d120*/  STL.64 [R1+0x1b0], R8 ;  /* 0x0001b00801007387 */ /* 0x0003e80000100a00 */
[----:B------:R-:W2:Y:S04]  /*d130*/  LDL.LU.64 R178, [R1+0xb58] ;  /* 0x000b580001b27983 */ /* 0x000ea80000300a00 */
[----:B------:R1:W-:Y:S04]  /*d140*/  STL.64 [R1+0x270], R2 ;  /* 0x0002700201007387 */ /* 0x0003e80000100a00 */
[----:B------:R-:W2:Y:S04]  /*d150*/  LDL.LU.64 R180, [R1+0xb50] ;  /* 0x000b500001b47983 */ /* 0x000ea80000300a00 */
[----:B------:R-:W2:Y:S04]  /*d160*/  LDL.LU.64 R100, [R1+0xb48] ;  /* 0x000b480001647983 */ /* 0x000ea80000300a00 */
[----:B------:R-:W2:Y:S04]  /*d170*/  LDL.LU.64 R98, [R1+0xb40] ;  /* 0x000b400001627983 */ /* 0x000ea80000300a00 */
[----:B------:R-:W2:Y:S04]  /*d180*/  LDL.LU.64 R204, [R1+0xb30] ;  /* 0x000b300001cc7983 */ /* 0x000ea80000300a00 */
[----:B------:R-:W2:Y:S01]  /*d190*/  LDL.LU.64 R168, [R1+0xb28] ;  /* 0x000b280001a87983 */ /* 0x000ea20000300a00 */
[----:B------:R-:W-:-:S03]  /*d1a0*/  IMAD.WIDE R88, R251, 0x4, R136 ;  /* 0x00000004fb587825 */ /* 0x000fc600078e0288 */
[----:B-1----:R-:W2:Y:S01]  /*d1b0*/  LDL.LU.64 R8, [R1+0xb20] ;  /* 0x000b200001087983 */ /* 0x002ea20000300a00 */
[----:B------:R-:W-:-:S03]  /*d1c0*/  IMAD.WIDE R40, R251, 0x4, R184 ;  /* 0x00000004fb287825 */ /* 0x000fc600078e02b8 */
[----:B------:R-:W2:Y:S01]  /*d1d0*/  LDL.LU.64 R182, [R1+0xb18] ;  /* 0x000b180001b67983 */ /* 0x000ea20000300a00 */
[----:B------:R-:W-:-:S03]  /*d1e0*/  IMAD.WIDE R24, R251, 0x4, R120 ;  /* 0x00000004fb187825 */ /* 0x000fc600078e0278 */
[----:B------:R-:W2:Y:S04]  /*d1f0*/  LDL.LU.64 R2, [R1+0xb10] ;  /* 0x000b100001027983 */ /* 0x000ea80000300a00 */
[----:B------:R-:W-:Y:S04]  /*d200*/  STL.64 [R1+0x2b0], R88 ;  /* 0x0002b05801007387 */ /* 0x000fe80000100a00 */
[----:B------:R-:W2:Y:S04]  /*d210*/  LDL.LU.64 R104, [R1+0xb08] ;  /* 0x000b080001687983 */ /* 0x000ea80000300a00 */
[----:B------:R1:W-:Y:S04]  /*d220*/  STL.64 [R1+0x2f0], R40 ;  /* 0x0002f02801007387 */ /* 0x0003e80000100a00 */
[----:B-1----:R-:W2:Y:S04]  /*d230*/  LDL.LU.64 R40, [R1+0xb00] ;  /* 0x000b000001287983 */ /* 0x002ea80000300a00 */
[----:B------:R1:W-:Y:S04]  /*d240*/  STL.64 [R1+0x330], R24 ;  /* 0x0003301801007387 */ /* 0x0003e80000100a00 */
[----:B------:R-:W2:Y:S04]  /*d250*/  LDL.LU.64 R202, [R1+0xaf0] ;  /* 0x000af00001ca7983 */ /* 0x000ea80000300a00 */
[----:B------:R-:W2:Y:S04]  /*d260*/  LDL.LU.64 R152, [R1+0xae8] ;  /* 0x000ae80001987983 */ /* 0x000ea80000300a00 */
[----:B------:R-:W2:Y:S04]  /*d270*/  LDL.LU.64 R88, [R1+0xae0] ;  /* 0x000ae00001587983 */ /* 0x000ea80000300a00 */
[----:B-1----:R-:W2:Y:S04]  /*d280*/  LDL.LU.64 R24, [R1+0xad8] ;  /* 0x000ad80001187983 */ /* 0x002ea80000300a00 */
[----:B------:R-:W2:Y:S04]  /*d290*/  LDL.LU.64 R200, [R1+0xad0] ;  /* 0x000ad00001c87983 */ /* 0x000ea80000300a00 */
[----:B------:R-:W2:Y:S04]  /*d2a0*/  LDL.LU.64 R136, [R1+0xac8] ;  /* 0x000ac80001887983 */ /* 0x000ea80000300a00 */
[----:B------:R-:W2:Y:S04]  /*d2b0*/  LDL.LU.64 R184, [R1+0xac0] ;  /* 0x000ac00001b87983 */ /* 0x000ea80000300a00 */
[----:B------:R-:W2:Y:S01]  /*d2c0*/  LDL.LU.64 R120, [R1+0xab0] ;  /* 0x000ab00001787983 */ /* 0x000ea20000300a00 */
[----:B---3--:R-:W-:-:S05]  /*d2d0*/  IMAD.WIDE R172, R251, 0x4, R172 ;  /* 0x00000004fbac7825 */ /* 0x008fca00078e02ac */
[----:B------:R1:W-:Y:S01]  /*d2e0*/  STL.64 [R1+0x370], R172 ;  /* 0x000370ac01007387 */ /* 0x0003e20000100a00 */
[----:B----4-:R-:W-:-:S04]  /*d2f0*/  IMAD.WIDE R174, R251, 0x4, R174 ;  /* 0x00000004fbae7825 */ /* 0x010fc800078e02ae */
[C---:B------:R-:W-:Y:S01]  /*d300*/  IMAD.WIDE R72, R251.reuse, 0x4, R72 ;  /* 0x00000004fb487825 */ /* 0x040fe200078e0248 */
[----:B-1----:R-:W3:Y:S03]  /*d310*/  LDL.LU.64 R172, [R1+0x2738] ;  /* 0x0027380001ac7983 */ /* 0x002ee60000300a00 */
[C---:B------:R-:W-:Y:S01]  /*d320*/  IMAD.WIDE R56, R251.reuse, 0x4, R56 ;  /* 0x00000004fb387825 */ /* 0x040fe200078e0238 */
[----:B------:R1:W-:Y:S03]  /*d330*/  STL.64 [R1+0x3b0], R174 ;  /* 0x0003b0ae01007387 */ /* 0x0003e60000100a00 */
[C---:B--2---:R-:W-:Y:S01]  /*d340*/  IMAD.WIDE R4, R251.reuse, 0x4, R4 ;  /* 0x00000004fb047825 */ /* 0x044fe200078e0204 */
[----:B-1----:R-:W2:Y:S04]  /*d350*/  LDL.LU.64 R174, [R1+0x2730] ;  /* 0x0027300001ae7983 */ /* 0x002ea80000300a00 */
[----:B------:R1:W-:Y:S01]  /*d360*/  STL.64 [R1+0x3f0], R72 ;  /* 0x0003f04801007387 */ /* 0x0003e20000100a00 */
[----:B------:R-:W-:-:S03]  /*d370*/  IMAD.WIDE R176, R251, 0x4, R176 ;  /* 0x00000004fbb07825 */ /* 0x000fc600078e02b0 */
[----:B-1----:R-:W4:Y:S04]  /*d380*/  LDL.LU.64 R72, [R1+0xaa8] ;  /* 0x000aa80001487983 */ /* 0x002f280000300a00 */
[----:B------:R1:W-:Y:S01]  /*d390*/  STL.64 [R1+0x430], R56 ;  /* 0x0004303801007387 */ /* 0x0003e20000100a00 */
[----:B------:R-:W-:-:S03]  /*d3a0*/  IMAD.WIDE R178, R251, 0x4, R178 ;  /* 0x00000004fbb27825 */ /* 0x000fc600078e02b2 */
[----:B-1----:R-:W2:Y:S04]  /*d3b0*/  LDL.LU.64 R56, [R1+0xaa0] ;  /* 0x000aa00001387983 */ /* 0x002ea80000300a00 */
[----:B------:R1:W-:Y:S01]  /*d3c0*/  STL.64 [R1+0x870], R4 ;  /* 0x0008700401007387 */ /* 0x0003e20000100a00 */
[----:B------:R-:W-:-:S04]  /*d3d0*/  IMAD.WIDE R180, R251, 0x4, R180 ;  /* 0x00000004fbb47825 */ /* 0x000fc800078e02b4 */
[C---:B------:R-:W-:Y:S01]  /*d3e0*/  IMAD.WIDE R100, R251.reuse, 0x4, R100 ;  /* 0x00000004fb647825 */ /* 0x040fe200078e0264 */
[----:B-1----:R-:W3:Y:S03]  /*d3f0*/  LDL.LU.64 R4, [R1+0xa98] ;  /* 0x000a980001047983 */ /* 0x002ee60000300a00 */
[C---:B------:R-:W-:Y:S01]  /*d400*/  IMAD.WIDE R98, R251.reuse, 0x4, R98 ;  /* 0x00000004fb627825 */ /* 0x040fe200078e0262 */
[----:B------:R1:W-:Y:S03]  /*d410*/  STL.64 [R1+0x8b0], R176 ;  /* 0x0008b0b001007387 */ /* 0x0003e60000100a00 */
[----:B------:R-:W-:-:S04]  /*d420*/  IMAD.WIDE R204, R251, 0x4, R204 ;  /* 0x00000004fbcc7825 */ /* 0x000fc800078e02cc */
[C---:B------:R-:W-:Y:S01]  /*d430*/  IMAD.WIDE R168, R251.reuse, 0x4, R168 ;  /* 0x00000004fba87825 */ /* 0x040fe200078e02a8 */
[----:B-1----:R-:W3:Y:S04]  /*d440*/  LDL.LU.64 R176, [R1+0x2728] ;  /* 0x0027280001b07983 */ /* 0x002ee80000300a00 */
[----:B------:R1:W-:Y:S04]  /*d450*/  STL.64 [R1+0x8f0], R178 ;  /* 0x0008f0b201007387 */ /* 0x0003e80000100a00 */
[----:B-1----:R-:W3:Y:S04]  /*d460*/  LDL.LU.64 R178, [R1+0x2720] ;  /* 0x0027200001b27983 */ /* 0x002ee80000300a00 */
[----:B------:R1:W-:Y:S04]  /*d470*/  STL.64 [R1+0x930], R180 ;  /* 0x000930b401007387 */ /* 0x0003e80000100a00 */
[----:B-1----:R-:W3:Y:S04]  /*d480*/  LDL.LU.64 R180, [R1+0x2718] ;  /* 0x0027180001b47983 */ /* 0x002ee80000300a00 */
[----:B------:R1:W-:Y:S01]  /*d490*/  STL.64 [R1+0x978], R100 ;  /* 0x0009786401007387 */ /* 0x0003e20000100a00 */
[----:B------:R-:W-:-:S03]  /*d4a0*/  IMAD.WIDE R104, R251, 0x4, R104 ;  /* 0x00000004fb687825 */ /* 0x000fc600078e0268 */
[----:B-1----:R-:W3:Y:S04]  /*d4b0*/  LDL.LU.64 R100, [R1+0x2710] ;  /* 0x0027100001647983 */ /* 0x002ee80000300a00 */
[----:B------:R1:W-:Y:S04]  /*d4c0*/  STL.64 [R1+0x9b8], R98 ;  /* 0x0009b86201007387 */ /* 0x0003e80000100a00 */
[----:B-1----:R-:W3:Y:S04]  /*d4d0*/  LDL.LU.64 R98, [R1+0x2708] ;  /* 0x0027080001627983 */ /* 0x002ee80000300a00 */
[----:B------:R1:W-:Y:S04]  /*d4e0*/  STL.64 [R1+0x9f8], R204 ;  /* 0x0009f8cc01007387 */ /* 0x0003e80000100a00 */
[----:B------:R1:W-:Y:S02]  /*d4f0*/  STL.64 [R1+0xa38], R168 ;  /* 0x000a38a801007387 */ /* 0x0003e40000100a00 */
[----:B-1----:R-:W-:-:S04]  /*d500*/  IMAD.WIDE R204, R251, 0x4, R8 ;  /* 0x00000004fbcc7825 */ /* 0x002fc800078e0208 */
[C---:B------:R-:W-:Y:S01]  /*d510*/  IMAD.WIDE R168, R251.reuse, 0x4, R182 ;  /* 0x00000004fba87825 */ /* 0x040fe200078e02b6 */
[----:B------:R-:W-:Y:S03]  /*d520*/  STL.64 [R1+0xa78], R204 ;  /* 0x000a78cc01007387 */ /* 0x000fe60000100a00 */
[C---:B------:R-:W-:Y:S02]  /*d530*/  IMAD.WIDE R8, R251.reuse, 0x4, R2 ;  /* 0x00000004fb087825 */ /* 0x040fe400078e0202 */
[----:B------:R-:W3:Y:S04]  /*d540*/  LDL.LU.64 R2, [R1+0xa90] ;  /* 0x000a900001027983 */ /* 0x000ee80000300a00 */
[----:B------:R1:W-:Y:S04]  /*d550*/  STL.64 [R1+0xab8], R168 ;  /* 0x000ab8a801007387 */ /* 0x0003e80000100a00 */
[----:B------:R-:W3:Y:S04]  /*d560*/  LDL.LU.64 R182, [R1+0xa88] ;  /* 0x000a880001b67983 */ /* 0x000ee80000300a00 */
[----:B------:R1:W-:Y:S01]  /*d570*/  STL.64 [R1+0xaf8], R8 ;  /* 0x000af80801007387 */ /* 0x0003e20000100a00 */
[----:B------:R-:W-:-:S04]  /*d580*/  IMAD.WIDE R88, R251, 0x4, R88 ;  /* 0x00000004fb587825 */ /* 0x000fc800078e0258 */
[----:B-1----:R-:W-:-:S04]  /*d590*/  IMAD.WIDE R168, R251, 0x4, R40 ;  /* 0x00000004fba87825 */ /* 0x002fc800078e0228 */
[C---:B------:R-:W-:Y:S01]  /*d5a0*/  IMAD.WIDE R40, R251.reuse, 0x4, R202 ;  /* 0x00000004fb287825 */ /* 0x040fe200078e02ca */
[----:B------:R-:W3:Y:S04]  /*d5b0*/  LDL.LU.64 R8, [R1+0xa80] ;  /* 0x000a800001087983 */ /* 0x000ee80000300a00 */
[----:B------:R1:W-:Y:S04]  /*d5c0*/  STL.64 [R1+0xb08], R104 ;  /* 0x000b086801007387 */ /* 0x0003e80000100a00 */
[----:B------:R-:W-:Y:S04]  /*d5d0*/  STL.64 [R1+0xb00], R168 ;  /* 0x000b00a801007387 */ /* 0x000fe80000100a00 */
[----:B------:R1:W-:Y:S02]  /*d5e0*/  STL.64 [R1+0xaf0], R40 ;  /* 0x000af02801007387 */ /* 0x0003e40000100a00 */
[----:B-1----:R-:W-:-:S05]  /*d5f0*/  IMAD.WIDE R104, R251, 0x4, R152 ;  /* 0x00000004fb687825 */ /* 0x002fca00078e0298 */
[----:B------:R-:W-:Y:S01]  /*d600*/  STL.64 [R1+0xae8], R104 ;  /* 0x000ae86801007387 */ /* 0x000fe20000100a00 */
[----:B------:R-:W-:-:S03]  /*d610*/  IMAD.WIDE R40, R251, 0x4, R24 ;  /* 0x00000004fb287825 */ /* 0x000fc600078e0218 */
[----:B------:R1:W-:Y:S01]  /*d620*/  STL.64 [R1+0xae0], R88 ;  /* 0x000ae05801007387 */ /* 0x0003e20000100a00 */
[----:B------:R-:W-:-:S03]  /*d630*/  IMAD.WIDE R24, R251, 0x4, R200 ;  /* 0x00000004fb187825 */ /* 0x000fc600078e02c8 */
[----:B------:R1:W-:Y:S04]  /*d640*/  STL.64 [R1+0xad8], R40 ;  /* 0x000ad82801007387 */ /* 0x0003e80000100a00 */
[----:B------:R1:W-:Y:S02]  /*d650*/  STL.64 [R1+0xad0], R24 ;  /* 0x000ad01801007387 */ /* 0x0003e40000100a00 */
[----:B-1----:R-:W-:-:S04]  /*d660*/  IMAD.WIDE R88, R251, 0x4, R136 ;  /* 0x00000004fb587825 */ /* 0x002fc800078e0288 */
[C---:B------:R-:W-:Y:S01]  /*d670*/  IMAD.WIDE R40, R251.reuse, 0x4, R184 ;  /* 0x00000004fb287825 */ /* 0x040fe200078e02b8 */
[----:B------:R-:W-:Y:S03]  /*d680*/  STL.64 [R1+0xac8], R88 ;  /* 0x000ac85801007387 */ /* 0x000fe60000100a00 */
[C---:B------:R-:W-:Y:S01]  /*d690*/  IMAD.WIDE R24, R251.reuse, 0x4, R120 ;  /* 0x00000004fb187825 */ /* 0x040fe200078e0278 */
[----:B------:R-:W3:Y:S04]  /*d6a0*/  LDL.LU.64 R204, [R1+0xa30] ;  /* 0x000a300001cc7983 */ /* 0x000ee80000300a00 */
[----:B------:R4:W-:Y:S04]  /*d6b0*/  STL.64 [R1+0xac0], R40 ;  /* 0x000ac02801007387 */ /* 0x0009e80000100a00 */
[----:B------:R-:W3:Y:S04]  /*d6c0*/  LDL.LU.64 R168, [R1+0xa28] ;  /* 0x000a280001a87983 */ /* 0x000ee80000300a00 */
[----:B------:R2:W-:Y:S04]  /*d6d0*/  STL.64 [R1+0xab0], R24 ;  /* 0x000ab01801007387 */ /* 0x0005e80000100a00 */
[----:B------:R-:W3:Y:S04]  /*d6e0*/  LDL.LU.64 R104, [R1+0xa20] ;  /* 0x000a200001687983 */ /* 0x000ee80000300a00 */
[----:B------:R-:W3:Y:S04]  /*d6f0*/  LDL.LU.64 R184, [R1+0xa18] ;  /* 0x000a180001b87983 */ /* 0x000ee80000300a00 */
[----:B------:R-:W3:Y:S01]  /*d700*/  LDL.LU.64 R120, [R1+0xa10] ;  /* 0x000a100001787983 */ /* 0x000ee20000300a00 */
[----:B----4-:R-:W-:-:S05]  /*d710*/  IMAD.WIDE R40, R251, 0x4, R72 ;  /* 0x00000004fb287825 */ /* 0x010fca00078e0248 */
[----:B------:R1:W-:Y:S01]  /*d720*/  STL.64 [R1+0xaa8], R40 ;  /* 0x000aa82801007387 */ /* 0x0003e20000100a00 */
[----:B--2---:R-:W-:-:S03]  /*d730*/  IMAD.WIDE R24, R251, 0x4, R56 ;  /* 0x00000004fb187825 */ /* 0x004fc600078e0238 */
[----:B-1----:R-:W2:Y:S04]  /*d740*/  LDL.LU.64 R40, [R1+0xa08] ;  /* 0x000a080001287983 */ /* 0x002ea80000300a00 */
[----:B------:R1:W-:Y:S04]  /*d750*/  STL.64 [R1+0xaa0], R24 ;  /* 0x000aa01801007387 */ /* 0x0003e80000100a00 */
[----:B------:R-:W4:Y:S01]  /*d760*/  LDL.LU.64 R202, [R1+0xa00] ;  /* 0x000a000001ca7983 */ /* 0x000f220000300a00 */
[----:B---3--:R-:W-:-:S05]  /*d770*/  IMAD.WIDE R4, R251, 0x4, R4 ;  /* 0x00000004fb047825 */ /* 0x008fca00078e0204 */
[----:B------:R3:W-:Y:S04]  /*d780*/  STL.64 [R1+0xa98], R4 ;  /* 0x000a980401007387 */ /* 0x0007e80000100a00 */
[----:B------:R-:W2:Y:S04]  /*d790*/  LDL.LU.64 R152, [R1+0x9f0] ;  /* 0x0009f00001987983 */ /* 0x000ea80000300a00 */
[----:B------:R-:W2:Y:S04]  /*d7a0*/  LDL.LU.64 R88, [R1+0x9e8] ;  /* 0x0009e80001587983 */ /* 0x000ea80000300a00 */
[----:B-1----:R-:W2:Y:S04]  /*d7b0*/  LDL.LU.64 R24, [R1+0x9e0] ;  /* 0x0009e00001187983 */ /* 0x002ea80000300a00 */
[----:B------:R-:W4:Y:S04]  /*d7c0*/  LDL.LU.64 R200, [R1+0x9d8] ;  /* 0x0009d80001c87983 */ /* 0x000f280000300a00 */
[----:B------:R-:W4:Y:S04]  /*d7d0*/  LDL.LU.64 R136, [R1+0x9d0] ;  /* 0x0009d00001887983 */ /* 0x000f280000300a00 */
[----:B------:R-:W4:Y:S04]  /*d7e0*/  LDL.LU.64 R72, [R1+0x9c8] ;  /* 0x0009c80001487983 */ /* 0x000f280000300a00 */
[----:B------:R-:W4:Y:S04]  /*d7f0*/  LDL.LU.64 R56, [R1+0x9c0] ;  /* 0x0009c00001387983 */ /* 0x000f280000300a00 */
[----:B---3--:R-:W3:Y:S01]  /*d800*/  LDL.LU.64 R4, [R1+0x9b0] ;  /* 0x0009b00001047983 */ /* 0x008ee20000300a00 */
[----:B------:R-:W-:-:S04]  /*d810*/  IMAD.WIDE R178, R251, 0x4, R178 ;  /* 0x00000004fbb27825 */ /* 0x000fc800078e02b2 */
[----:B------:R-:W-:-:S04]  /*d820*/  IMAD.WIDE R176, R251, 0x4, R176 ;  /* 0x00000004fbb07825 */ /* 0x000fc800078e02b0 */
[----:B------:R-:W-:-:S04]  /*d830*/  IMAD.WIDE R180, R251, 0x4, R180 ;  /* 0x00000004fbb47825 */ /* 0x000fc800078e02b4 */
[----:B------:R-:W-:-:S04]  /*d840*/  IMAD.WIDE R174, R251, 0x4, R174 ;  /* 0x00000004fbae7825 */ /* 0x000fc800078e02ae */
[----:B------:R-:W-:-:S04]  /*d850*/  IMAD.WIDE R100, R251, 0x4, R100 ;  /* 0x00000004fb647825 */ /* 0x000fc800078e0264 */
[----:B------:R-:W-:-:S04]  /*d860*/  IMAD.WIDE R172, R251, 0x4, R172 ;  /* 0x00000004fbac7825 */ /* 0x000fc800078e02ac */
[----:B------:R-:W-:-:S04]  /*d870*/  IMAD.WIDE R98, R251, 0x4, R98 ;  /* 0x00000004fb627825 */ /* 0x000fc800078e0262 */
[----:B------:R-:W-:-:S05]  /*d880*/  IMAD.WIDE R2, R251, 0x4, R2 ;  /* 0x00000004fb027825 */ /* 0x000fca00078e0202 */
[----:B------:R1:W-:Y:S01]  /*d890*/  STL.64 [R1+0xa90], R2 ;  /* 0x000a900201007387 */ /* 0x0003e20000100a00 */
[----:B------:R-:W-:-:S03]  /*d8a0*/  IMAD.WIDE R182, R251, 0x4, R182 ;  /* 0x00000004fbb67825 */ /* 0x000fc600078e02b6 */
[----:B-1----:R-:W3:Y:S04]  /*d8b0*/  LDL.LU.64 R2, [R1+0x2700] ;  /* 0x0027000001027983 */ /* 0x002ee80000300a00 */
[----:B------:R1:W-:Y:S01]  /*d8c0*/  STL.64 [R1+0xa88], R182 ;  /* 0x000a88b601007387 */ /* 0x0003e20000100a00 */
[----:B------:R-:W-:-:S03]  /*d8d0*/  IMAD.WIDE R8, R251, 0x4, R8 ;  /* 0x00000004fb087825 */ /* 0x000fc600078e0208 */
        /* <DEDUP_REMOVED lines=20> */
[----:B------:R1:W-:Y:S02]  /*da20*/  STL.64 [R1+0xa28], R168 ;  /* 0x000a28a801007387 */ /* 0x0003e40000100a00 */
[----:B-1----:R-:W-:-:S04]  /*da30*/  IMAD.WIDE R204, R251, 0x4, R104 ;  /* 0x00000004fbcc7825 */ /* 0x002fc800078e0268 */
[C---:B------:R-:W-:Y:S01]  /*da40*/  IMAD.WIDE R168, R251.reuse, 0x4, R184 ;  /* 0x00000004fba87825 */ /* 0x040fe200078e02b8 */
[----:B------:R1:W-:Y:S03]  /*da50*/  STL.64 [R1+0xa20], R204 ;  /* 0x000a20cc01007387 */ /* 0x0003e60000100a00 */
[C---:B------:R-:W-:Y:S01]  /*da60*/  IMAD.WIDE R104, R251.reuse, 0x4, R120 ;  /* 0x00000004fb687825 */ /* 0x040fe200078e0278 */
[----:B-1----:R-:W3:Y:S04]  /*da70*/  LDL.LU.64 R204, [R1+0x990] ;  /* 0x0009900001cc7983 */ /* 0x002ee80000300a00 */
[----:B------:R2:W-:Y:S04]  /*da80*/  STL.64 [R1+0xa18], R168 ;  /* 0x000a18a801007387 */ /* 0x0005e80000100a00 */
[----:B------:R-:W3:Y:S04]  /*da90*/  LDL.LU.64 R184, [R1+0x988] ;  /* 0x0009880001b87983 */ /* 0x000ee80000300a00 */
[----:B------:R1:W-:Y:S04]  /*daa0*/  STL.64 [R1+0xa10], R104 ;  /* 0x000a106801007387 */ /* 0x0003e80000100a00 */
[----:B------:R-:W3:Y:S01]  /*dab0*/  LDL.LU.64 R120, [R1+0x980] ;  /* 0x0009800001787983 */ /* 0x000ee20000300a00 */
[----:B--2---:R-:W-:-:S04]  /*dac0*/  IMAD.WIDE R168, R251, 0x4, R40 ;  /* 0x00000004fba87825 */ /* 0x004fc800078e0228 */
[C---:B----4-:R-:W-:Y:S01]  /*dad0*/  IMAD.WIDE R40, R251.reuse, 0x4, R202 ;  /* 0x00000004fb287825 */ /* 0x050fe200078e02ca */
[----:B------:R-:W-:Y:S03]  /*dae0*/  STL.64 [R1+0xa08], R168 ;  /* 0x000a08a801007387 */ /* 0x000fe60000100a00 */
[C---:B-1----:R-:W-:Y:S01]  /*daf0*/  IMAD.WIDE R104, R251.reuse, 0x4, R152 ;  /* 0x00000004fb687825 */ /* 0x042fe200078e0298 */
[----:B------:R1:W-:Y:S03]  /*db00*/  STL.64 [R1+0xa00], R40 ;  /* 0x000a002801007387 */ /* 0x0003e60000100a00 */
[C---:B------:R-:W-:Y:S01]  /*db10*/  IMAD.WIDE R88, R251.reuse, 0x4, R88 ;  /* 0x00000004fb587825 */ /* 0x040fe200078e0258 */
[----:B------:R-:W-:Y:S04]  /*db20*/  STL.64 [R1+0x9f0], R104 ;  /* 0x0009f06801007387 */ /* 0x000fe80000100a00 */
[----:B------:R2:W-:Y:S01]  /*db30*/  STL.64 [R1+0x9e8], R88 ;  /* 0x0009e85801007387 */ /* 0x0005e20000100a00 */
[----:B-1----:R-:W-:-:S04]  /*db40*/  IMAD.WIDE R40, R251, 0x4, R24 ;  /* 0x00000004fb287825 */ /* 0x002fc800078e0218 */
[C---:B------:R-:W-:Y:S01]  /*db50*/  IMAD.WIDE R24, R251.reuse, 0x4, R200 ;  /* 0x00000004fb187825 */ /* 0x040fe200078e02c8 */
[----:B------:R1:W-:Y:S03]  /*db60*/  STL.64 [R1+0x9e0], R40 ;  /* 0x0009e02801007387 */ /* 0x0003e60000100a00 */
[C---:B--2---:R-:W-:Y:S01]  /*db70*/  IMAD.WIDE R88, R251.reuse, 0x4, R136 ;  /* 0x00000004fb587825 */ /* 0x044fe200078e0288 */
[----:B------:R2:W-:Y:S03]  /*db80*/  STL.64 [R1+0x9d8], R24 ;  /* 0x0009d81801007387 */ /* 0x0005e60000100a00 */
[C---:B---3--:R-:W-:Y:S01]  /*db90*/  IMAD.WIDE R4, R251.reuse, 0x4, R4 ;  /* 0x00000004fb047825 */ /* 0x048fe200078e0204 */
[----:B------:R-:W-:Y:S03]  /*dba0*/  STL.64 [R1+0x9d0], R88 ;  /* 0x0009d05801007387 */ /* 0x000fe60000100a00 */
[----:B-1----:R-:W-:-:S04]  /*dbb0*/  IMAD.WIDE R40, R251, 0x4, R72 ;  /* 0x00000004fb287825 */ /* 0x002fc800078e0248 */
[C---:B--2---:R-:W-:Y:S01]  /*dbc0*/  IMAD.WIDE R24, R251.reuse, 0x4, R56 ;  /* 0x00000004fb187825 */ /* 0x044fe200078e0238 */
[----:B------:R1:W-:Y:S04]  /*dbd0*/  STL.64 [R1+0x9c8], R40 ;  /* 0x0009c82801007387 */ /* 0x0003e80000100a00 */
[----:B------:R-:W2:Y:S04]  /*dbe0*/  LDL.LU.64 R168, [R1+0x928] ;  /* 0x0009280001a87983 */ /* 0x000ea80000300a00 */
[----:B------:R-:W-:Y:S04]  /*dbf0*/  STL.64 [R1+0x9c0], R24 ;  /* 0x0009c01801007387 */ /* 0x000fe80000100a00 */
[----:B------:R-:W3:Y:S04]  /*dc00*/  LDL.LU.64 R104, [R1+0x920] ;  /* 0x0009200001687983 */ /* 0x000ee80000300a00 */
[----:B------:R4:W-:Y:S04]  /*dc10*/  STL.64 [R1+0x9b0], R4 ;  /* 0x0009b00401007387 */ /* 0x0009e80000100a00 */
[----:B-1----:R-:W2:Y:S04]  /*dc20*/  LDL.LU.64 R40, [R1+0x918] ;  /* 0x0009180001287983 */ /* 0x002ea80000300a00 */
[----:B------:R-:W2:Y:S04]  /*dc30*/  LDL.LU.64 R56, [R1+0x910] ;  /* 0x0009100001387983 */ /* 0x000ea80000300a00 */
[----:B----4-:R-:W4:Y:S01]  /*dc40*/  LDL.LU.64 R4, [R1+0x908] ;  /* 0x0009080001047983 */ /* 0x010f220000300a00 */
[----:B------:R-:W-:-:S05]  /*dc50*/  IMAD.WIDE R72, R251, 0x4, R8 ;  /* 0x00000004fb487825 */ /* 0x000fca00078e0208 */
[----:B------:R-:W-:Y:S04]  /*dc60*/  STL.64 [R1+0x9a8], R72 ;  /* 0x0009a84801007387 */ /* 0x000fe80000100a00 */
[----:B------:R-:W3:Y:S01]  /*dc70*/  LDL.LU.64 R202, [R1+0x900] ;  /* 0x0009000001ca7983 */ /* 0x000ee20000300a00 */
[----:B------:R-:W-:-:S05]  /*dc80*/  IMAD.WIDE R24, R251, 0x4, R98 ;  /* 0x00000004fb187825 */ /* 0x000fca00078e0262 */
[----:B------:R1:W-:Y:S04]  /*dc90*/  STL.64 [R1+0x9a0], R24 ;  /* 0x0009a01801007387 */ /* 0x0003e80000100a00 */
[----:B------:R-:W3:Y:S01]  /*dca0*/  LDL.LU.64 R152, [R1+0x8f8] ;  /* 0x0008f80001987983 */ /* 0x000ee20000300a00 */
[----:B------:R-:W-:-:S05]  /*dcb0*/  IMAD.WIDE R8, R251, 0x4, R100 ;  /* 0x00000004fb087825 */ /* 0x000fca00078e0264 */
[----:B------:R1:W-:Y:S04]  /*dcc0*/  STL.64 [R1+0x998], R8 ;  /* 0x0009980801007387 */ /* 0x0003e80000100a00 */
[----:B------:R-:W3:Y:S04]  /*dcd0*/  LDL.LU.64 R88, [R1+0x8e8] ;  /* 0x0008e80001587983 */ /* 0x000ee80000300a00 */
[----:B-1----:R-:W3:Y:S04]  /*dce0*/  LDL.LU.64 R24, [R1+0x8e0] ;  /* 0x0008e00001187983 */ /* 0x002ee80000300a00 */
[----:B------:R-:W3:Y:S04]  /*dcf0*/  LDL.LU.64 R200, [R1+0x8d8] ;  /* 0x0008d80001c87983 */ /* 0x000ee80000300a00 */
[----:B------:R-:W3:Y:S04]  /*dd00*/  LDL.LU.64 R136, [R1+0x8d0] ;  /* 0x0008d00001887983 */ /* 0x000ee80000300a00 */
[----:B------:R-:W3:Y:S04]  /*dd10*/  LDL.LU.64 R72, [R1+0x8c8] ;  /* 0x0008c80001487983 */ /* 0x000ee80000300a00 */
[----:B------:R-:W3:Y:S04]  /*dd20*/  LDL.LU.64 R8, [R1+0x8c0] ;  /* 0x0008c00001087983 */ /* 0x000ee80000300a00 */
[----:B------:R-:W3:Y:S04]  /*dd30*/  LDL.LU.64 R98, [R1+0x8b8] ;  /* 0x0008b80001627983 */ /* 0x000ee80000300a00 */
[----:B------:R-:W3:Y:S01]  /*dd40*/  LDL.LU.64 R100, [R1+0x8a8] ;  /* 0x0008a80001647983 */ /* 0x000ee20000300a00 */
[----:B------:R-:W-:-:S05]  /*dd50*/  IMAD.WIDE R204, R251, 0x4, R204 ;  /* 0x00000004fbcc7825 */ /* 0x000fca00078e02cc */
[----:B------:R1:W-:Y:S02]  /*dd60*/  STL.64 [R1+0x990], R204 ;  /* 0x000990cc01007387 */ /* 0x0003e40000100a00 */
[----:B-1----:R-:W-:-:S04]  /*dd70*/  IMAD.WIDE R204, R251, 0x4, R184 ;  /* 0x00000004fbcc7825 */ /* 0x002fc800078e02b8 */
[C---:B------:R-:W-:Y:S01]  /*dd80*/  IMAD.WIDE R184, R251.reuse, 0x4, R120 ;  /* 0x00000004fbb87825 */ /* 0x040fe200078e0278 */
[----:B------:R1:W-:Y:S03]  /*dd90*/  STL.64 [R1+0x988], R204 ;  /* 0x000988cc01007387 */ /* 0x0003e60000100a00 */
[C---:B------:R-:W-:Y:S02]  /*dda0*/  IMAD.WIDE R120, R251.reuse, 0x4, R170 ;  /* 0x00000004fb787825 */ /* 0x040fe400078e02aa */
[----:B------:R-:W3:Y:S04]  /*ddb0*/  LDL.LU.64 R170, [R1+0x26c8] ;  /* 0x0026c80001aa7983 */ /* 0x000ee80000300a00 */
[----:B------:R1:W-:Y:S02]  /*ddc0*/  STL.64 [R1+0x980], R184 ;  /* 0x000980b801007387 */ /* 0x0003e40000100a00 */
[----:B-1----:R-:W-:-:S02]  /*ddd0*/  IMAD.WIDE R204, R251, 0x4, R166 ;  /* 0x00000004fbcc7825 */ /* 0x002fc400078e02a6 */
[----:B------:R-:W3:Y:S04]  /*dde0*/  LDL.LU.64 R166, [R1+0x26c0] ;  /* 0x0026c00001a67983 */ /* 0x000ee80000300a00 */
[----:B------:R1:W-:Y:S04]  /*ddf0*/  STL.64 [R1+0x968], R120 ;  /* 0x0009687801007387 */ /* 0x0003e80000100a00 */
[----:B------:R-:W3:Y:S04]  /*de00*/  LDL.LU.64 R184, [R1+0x8a0] ;  /* 0x0008a00001b87983 */ /* 0x000ee80000300a00 */
[----:B-1----:R-:W3:Y:S04]  /*de10*/  LDL.LU.64 R120, [R1+0x898] ;  /* 0x0008980001787983 */ /* 0x002ee80000300a00 */
[----:B------:R1:W-:Y:S02]  /*de20*/  STL.64 [R1+0x960], R204 ;  /* 0x000960cc01007387 */ /* 0x0003e40000100a00 */
[----:B-1----:R-:W-:-:S02]  /*de30*/  IMAD.WIDE R204, R251, 0x4, R164 ;  /* 0x00000004fbcc7825 */ /* 0x002fc400078e02a4 */
[----:B------:R-:W3:Y:S04]  /*de40*/  LDL.LU.64 R164, [R1+0x26b8] ;  /* 0x0026b80001a47983 */ /* 0x000ee80000300a00 */
[----:B------:R1:W-:Y:S02]  /*de50*/  STL.64 [R1+0x958], R204 ;  /* 0x000958cc01007387 */ /* 0x0003e40000100a00 */
[C---:B-1----:R-:W-:Y:S02]  /*de60*/  IMAD.WIDE R204, R251.reuse, 0x4, R162 ;  /* 0x00000004fbcc7825 */ /* 0x042fe400078e02a2 */
[----:B------:R-:W3:Y:S04]  /*de70*/  LDL.LU.64 R162, [R1+0x26b0] ;  /* 0x0026b00001a27983 */ /* 0x000ee80000300a00 */
        /* <DEDUP_REMOVED lines=9> */
[----:B------:R2:W-:Y:S01]  /*df10*/  STL.64 [R1+0x938], R204 ;  /* 0x000938cc01007387 */ /* 0x0005e20000100a00 */
[----:B----4-:R-:W-:-:S04]  /*df20*/  IMAD.WIDE R4, R251, 0x4, R4 ;  /* 0x00000004fb047825 */ /* 0x010fc800078e0204 */
[----:B--2---:R-:W-:-:S04]  /*df30*/  IMAD.WIDE R204, R251, 0x4, R168 ;  /* 0x00000004fbcc7825 */ /* 0x004fc800078e02a8 */
[C---:B---3--:R-:W-:Y:S01]  /*df40*/  IMAD.WIDE R168, R251.reuse, 0x4, R104 ;  /* 0x00000004fba87825 */ /* 0x048fe200078e0268 */
[----:B------:R-:W-:Y:S03]  /*df50*/  STL.64 [R1+0x928], R204 ;  /* 0x000928cc01007387 */ /* 0x000fe60000100a00 */
[C---:B------:R-:W-:Y:S01]  /*df60*/  IMAD.WIDE R104, R251.reuse, 0x4, R40 ;  /* 0x00000004fb687825 */ /* 0x040fe200078e0228 */
[----:B------:R1:W-:Y:S03]  /*df70*/  STL.64 [R1+0x920], R168 ;  /* 0x000920a801007387 */ /* 0x0003e60000100a00 */
[C---:B------:R-:W-:Y:S01]  /*df80*/  IMAD.WIDE R40, R251.reuse, 0x4, R56 ;  /* 0x00000004fb287825 */ /* 0x040fe200078e0238 */
[----:B------:R-:W-:Y:S04]  /*df90*/  STL.64 [R1+0x918], R104 ;  /* 0x0009186801007387 */ /* 0x000fe80000100a00 */
[----:B-1----:R-:W2:Y:S04]  /*dfa0*/  LDL.LU.64 R168, [R1+0x888] ;  /* 0x0008880001a87983 */ /* 0x002ea80000300a00 */
[----:B------:R-:W-:Y:S04]  /*dfb0*/  STL.64 [R1+0x910], R40 ;  /* 0x0009102801007387 */ /* 0x000fe80000100a00 */
[----:B------:R-:W3:Y:S04]  /*dfc0*/  LDL.LU.64 R56, [R1+0x880] ;  /* 0x0008800001387983 */ /* 0x000ee80000300a00 */
[----:B------:R1:W-:Y:S01]  /*dfd0*/  STL.64 [R1+0x908], R4 ;  /* 0x0009080401007387 */ /* 0x0003e20000100a00 */
[----:B------:R-:W-:-:S03]  /*dfe0*/  IMAD.WIDE R202, R251, 0x4, R202 ;  /* 0x00000004fbca7825 */ /* 0x000fc600078e02ca */
[----:B-1----:R-:W4:Y:S01]  /*dff0*/  LDL.LU.64 R4, [R1+0x878] ;  /* 0x0008780001047983 */ /* 0x002f220000300a00 */
[----:B------:R-:W-:-:S03]  /*e000*/  IMAD.WIDE R40, R251, 0x4, R152 ;  /* 0x00000004fb287825 */ /* 0x000fc600078e0298 */
[----:B------:R-:W-:Y:S01]  /*e010*/  STL.64 [R1+0x900], R202 ;  /* 0x000900ca01007387 */ /* 0x000fe20000100a00 */
[----:B------:R-:W-:-:S03]  /*e020*/  IMAD.WIDE R104, R251, 0x4, R88 ;  /* 0x00000004fb687825 */ /* 0x000fc600078e0258 */
[----:B------:R1:W-:Y:S01]  /*e030*/  STL.64 [R1+0x8f8], R40 ;  /* 0x0008f82801007387 */ /* 0x0003e20000100a00 */
[----:B------:R-:W-:-:S03]  /*e040*/  IMAD.WIDE R88, R251, 0x4, R24 ;  /* 0x00000004fb587825 */ /* 0x000fc600078e0218 */
[----:B------:R-:W-:Y:S01]  /*e050*/  STL.64 [R1+0x8e8], R104 ;  /* 0x0008e86801007387 */ /* 0x000fe20000100a00 */
[----:B------:R-:W-:-:S03]  /*e060*/  IMAD.WIDE R24, R251, 0x4, R136 ;  /* 0x00000004fb187825 */ /* 0x000fc600078e0288 */
[----:B------:R-:W-:Y:S01]  /*e070*/  STL.64 [R1+0x8e0], R88 ;  /* 0x0008e05801007387 */ /* 0x000fe20000100a00 */
[----:B-1----:R-:W-:-:S04]  /*e080*/  IMAD.WIDE R40, R251, 0x4, R200 ;  /* 0x00000004fb287825 */ /* 0x002fc800078e02c8 */
[C---:B------:R-:W-:Y:S01]  /*e090*/  IMAD.WIDE R72, R251.reuse, 0x4, R72 ;  /* 0x00000004fb487825 */ /* 0x040fe200078e0248 */
[----:B------:R1:W-:Y:S04]  /*e0a0*/  STL.64 [R1+0x8d8], R40 ;  /* 0x0008d82801007387 */ /* 0x0003e80000100a00 */
[----:B------:R1:W-:Y:S04]  /*e0b0*/  STL.64 [R1+0x8d0], R24 ;  /* 0x0008d01801007387 */ /* 0x0003e80000100a00 */
[----:B------:R-:W-:Y:S01]  /*e0c0*/  STL.64 [R1+0x8c8], R72 ;  /* 0x0008c84801007387 */ /* 0x000fe20000100a00 */
[----:B-1----:R-:W-:-:S04]  /*e0d0*/  IMAD.WIDE R40, R251, 0x4, R8 ;  /* 0x00000004fb287825 */ /* 0x002fc800078e0208 */
[C---:B------:R-:W-:Y:S01]  /*e0e0*/  IMAD.WIDE R24, R251.reuse, 0x4, R98 ;  /* 0x00000004fb187825 */ /* 0x040fe200078e0262 */
[----:B------:R1:W-:Y:S03]  /*e0f0*/  STL.64 [R1+0x8c0], R40 ;  /* 0x0008c02801007387 */ /* 0x0003e60000100a00 */
[C---:B------:R-:W-:Y:S01]  /*e100*/  IMAD.WIDE R8, R251.reuse, 0x4, R100 ;  /* 0x00000004fb087825 */ /* 0x040fe200078e0264 */
[----:B------:R-:W4:Y:S04]  /*e110*/  LDL.LU.64 R104, [R1+0x828] ;  /* 0x0008280001687983 */ /* 0x000f280000300a00 */
[----:B------:R1:W-:Y:S04]  /*e120*/  STL.64 [R1+0x8b8], R24 ;  /* 0x0008b81801007387 */ /* 0x0003e80000100a00 */
[----:B-1----:R-:W4:Y:S04]  /*e130*/  LDL.LU.64 R40, [R1+0x820] ;  /* 0x0008200001287983 */ /* 0x002f280000300a00 */
[----:B------:R1:W-:Y:S04]  /*e140*/  STL.64 [R1+0x8a8], R8 ;  /* 0x0008a80801007387 */ /* 0x0003e80000100a00 */
[----:B------:R-:W4:Y:S04]  /*e150*/  LDL.LU.64 R202, [R1+0x818] ;  /* 0x0008180001ca7983 */ /* 0x000f280000300a00 */
[----:B------:R-:W4:Y:S04]  /*e160*/  LDL.LU.64 R98, [R1+0x810] ;  /* 0x0008100001627983 */ /* 0x000f280000300a00 */
[----:B------:R-:W4:Y:S04]  /*e170*/  LDL.LU.64 R100, [R1+0x808] ;  /* 0x0008080001647983 */ /* 0x000f280000300a00 */
[----:B------:R-:W4:Y:S01]  /*e180*/  LDL.LU.64 R152, [R1+0x800] ;  /* 0x0008000001987983 */ /* 0x000f220000300a00 */
[----:B------:R-:W-:-:S05]  /*e190*/  IMAD.WIDE R24, R251, 0x4, R184 ;  /* 0x00000004fb187825 */ /* 0x000fca00078e02b8 */
[----:B------:R1:W-:Y:S02]  /*e1a0*/  STL.64 [R1+0x8a0], R24 ;  /* 0x0008a01801007387 */ /* 0x0003e40000100a00 */
[C---:B-1----:R-:W-:Y:S02]  /*e1b0*/  IMAD.WIDE R8, R251.reuse, 0x4, R120 ;  /* 0x00000004fb087825 */ /* 0x042fe400078e0278 */
[----:B------:R-:W4:Y:S04]  /*e1c0*/  LDL.LU.64 R88, [R1+0x7f8] ;  /* 0x0007f80001587983 */ /* 0x000f280000300a00 */
[----:B------:R1:W-:Y:S04]  /*e1d0*/  STL.64 [R1+0x898], R8 ;  /* 0x0008980801007387 */ /* 0x0003e80000100a00 */
[----:B------:R-:W4:Y:S04]  /*e1e0*/  LDL.LU.64 R24, [R1+0x7e8] ;  /* 0x0007e80001187983 */ /* 0x000f280000300a00 */
[----:B------:R-:W4:Y:S04]  /*e1f0*/  LDL.LU.64 R200, [R1+0x7e0] ;  /* 0x0007e00001c87983 */ /* 0x000f280000300a00 */
[----:B------:R-:W4:Y:S01]  /*e200*/  LDL.LU.64 R136, [R1+0x7d8] ;  /* 0x0007d80001887983 */ /* 0x000f220000300a00 */
[----:B-1----:R-:W-:-:S05]  /*e210*/  IMAD.WIDE R8, R251, 0x4, R118 ;  /* 0x00000004fb087825 */ /* 0x002fca00078e0276 */
[----:B------:R1:W-:Y:S04]  /*e220*/  STL.64 [R1+0x890], R8 ;  /* 0x0008900801007387 */ /* 0x0003e80000100a00 */
[----:B------:R-:W4:Y:S04]  /*e230*/  LDL.LU.64 R72, [R1+0x7d0] ;  /* 0x0007d00001487983 */ /* 0x000f280000300a00 */
[----:B-1----:R-:W4:Y:S04]  /*e240*/  LDL.LU.64 R8, [R1+0x7c8] ;  /* 0x0007c80001087983 */ /* 0x002f280000300a00 */
[----:B------:R-:W4:Y:S04]  /*e250*/  LDL.LU.64 R184, [R1+0x7c0] ;  /* 0x0007c00001b87983 */ /* 0x000f280000300a00 */
[----:B------:R-:W4:Y:S04]  /*e260*/  LDL.LU.64 R120, [R1+0x7b8] ;  /* 0x0007b80001787983 */ /* 0x000f280000300a00 */
[----:B------:R-:W4:Y:S01]  /*e270*/  LDL.LU.64 R118, [R1+0x7a8] ;  /* 0x0007a80001767983 */ /* 0x000f220000300a00 */
[----:B--2---:R-:W-:-:S04]  /*e280*/  IMAD.WIDE R204, R251, 0x4, R168 ;  /* 0x00000004fbcc7825 */ /* 0x004fc800078e02a8 */
[C---:B---3--:R-:W-:Y:S01]  /*e290*/  IMAD.WIDE R168, R251.reuse, 0x4, R56 ;  /* 0x00000004fba87825 */ /* 0x048fe200078e0238 */
[----:B------:R-:W-:Y:S04]  /*e2a0*/  STL.64 [R1+0x888], R204 ;  /* 0x000888cc01007387 */ /* 0x000fe80000100a00 */
[----:B------:R1:W-:Y:S01]  /*e2b0*/  STL.64 [R1+0x880], R168 ;  /* 0x000880a801007387 */ /* 0x0003e20000100a00 */
[----:B----4-:R-:W-:-:S04]  /*e2c0*/  IMAD.WIDE R56, R251, 0x4, R4 ;  /* 0x00000004fb387825 */ /* 0x010fc800078e0204 */
[C---:B------:R-:W-:Y:S02]  /*e2d0*/  IMAD.WIDE R4, R251.reuse, 0x4, R156 ;  /* 0x00000004fb047825 */ /* 0x040fe400078e029c */
[----:B------:R-:W2:Y:S04]  /*e2e0*/  LDL.LU.64 R156, [R1+0x2698] ;  /* 0x00269800019c7983 */ /* 0x000ea80000300a00 */
[----:B------:R3:W-:Y:S01]  /*e2f0*/  STL.64 [R1+0x878], R56 ;  /* 0x0008783801007387 */ /* 0x0007e20000100a00 */
[----:B-1----:R-:W-:-:S03]  /*e300*/  IMAD.WIDE R168, R251, 0x4, R154 ;  /* 0x00000004fba87825 */ /* 0x002fc600078e029a */
[----:B---3--:R-:W3:Y:S01]  /*e310*/  LDL.LU.64 R56, [R1+0x7a0] ;  /* 0x0007a00001387983 */ /* 0x008ee20000300a00 */
[----:B------:R-:W-:-:S03]  /*e320*/  IMAD.WIDE R204, R251, 0x4, R148 ;  /* 0x00000004fbcc7825 */ /* 0x000fc600078e0294 */
[----:B------:R1:W-:Y:S04]  /*e330*/  STL.64 [R1+0x868], R4 ;  /* 0x0008680401007387 */ /* 0x0003e80000100a00 */
[----:B------:R-:W4:Y:S01]  /*e340*/  LDL.LU.64 R154, [R1+0x2690] ;  /* 0x00269000019a7983 */ /* 0x000f220000300a00 */
[----:B-1----:R-:W-:-:S03]  /*e350*/  IMAD.WIDE R4, R251, 0x4, R150 ;  /* 0x00000004fb047825 */ /* 0x002fc600078e0296 */
[----:B------:R-:W2:Y:S04]  /*e360*/  LDL.LU.64 R150, [R1+0x2688] ;  /* 0x0026880001967983 */ /* 0x000ea80000300a00 */
[----:B------:R1:W-:Y:S04]  /*e370*/  STL.64 [R1+0x860], R168 ;  /* 0x000860a801007387 */ /* 0x0003e80000100a00 */
[----:B------:R-:W2:Y:S04]  /*e380*/  LDL.LU.64 R148, [R1+0x2680] ;  /* 0x0026800001947983 */ /* 0x000ea80000300a00 */
[----:B------:R1:W-:Y:S02]  /*e390*/  STL.64 [R1+0x858], R4 ;  /* 0x0008580401007387 */ /* 0x0003e40000100a00 */
[----:B-1----:R-:W-:-:S02]  /*e3a0*/  IMAD.WIDE R168, R251, 0x4, R64 ;  /* 0x00000004fba87825 */ /* 0x002fc400078e0240 */
[----:B------:R-:W2:Y:S04]  /*e3b0*/  LDL.LU.64 R4, [R1+0x798] ;  /* 0x0007980001047983 */ /* 0x000ea80000300a00 */
[----:B------:R1:W-:Y:S04]  /*e3c0*/  STL.64 [R1+0x850], R204 ;  /* 0x000850cc01007387 */ /* 0x0003e80000100a00 */
[----:B------:R-:W4:Y:S01]  /*e3d0*/  LDL.LU.64 R64, [R1+0x790] ;  /* 0x0007900001407983 */ /* 0x000f220000300a00 */
[----:B------:R-:W-:-:S03]  /*e3e0*/  IMAD.WIDE R104, R251, 0x4, R104 ;  /* 0x00000004fb687825 */ /* 0x000fc600078e0268 */
[----:B------:R1:W-:Y:S02]  /*e3f0*/  STL.64 [R1+0xb10], R168 ;  /* 0x000b10a801007387 */ /* 0x0003e40000100a00 */
[C---:B-1----:R-:W-:Y:S02]  /*e400*/  IMAD.WIDE R204, R251.reuse, 0x4, R146 ;  /* 0x00000004fbcc7825 */ /* 0x042fe400078e0292 */
[----:B------:R-:W4:Y:S02]  /*e410*/  LDL.LU.64 R146, [R1+0x2678] ;  /* 0x0026780001927983 */ /* 0x000f240000300a00 */
[C---:B------:R-:W-:Y:S02]  /*e420*/  IMAD.WIDE R168, R251.reuse, 0x4, R144 ;  /* 0x00000004fba87825 */ /* 0x040fe400078e0290 */
[----:B------:R-:W4:Y:S02]  /*e430*/  LDL.LU.64 R144, [R1+0x2670] ;  /* 0x0026700001907983 */ /* 0x000f240000300a00 */
[----:B------:R-:W-:-:S02]  /*e440*/  IMAD.WIDE R40, R251, 0x4, R40 ;  /* 0x00000004fb287825 */ /* 0x000fc400078e0228 */
[----:B------:R-:W-:Y:S04]  /*e450*/  STL.64 [R1+0xb18], R204 ;  /* 0x000b18cc01007387 */ /* 0x000fe80000100a00 */
[----:B------:R1:W-:Y:S04]  /*e460*/  STL.64 [R1+0xb20], R168 ;  /* 0x000b20a801007387 */ /* 0x0003e80000100a00 */
[----:B------:R1:W-:Y:S04]  /*e470*/  STL.64 [R1+0xb28], R104 ;  /* 0x000b286801007387 */ /* 0x0003e80000100a00 */
[----:B------:R1:W-:Y:S02]  /*e480*/  STL.64 [R1+0xb30], R40 ;  /* 0x000b302801007387 */ /* 0x0003e40000100a00 */
[----:B-1----:R-:W-:-:S04]  /*e490*/  IMAD.WIDE R168, R251, 0x4, R202 ;  /* 0x00000004fba87825 */ /* 0x002fc800078e02ca */
[C---:B------:R-:W-:Y:S01]  /*e4a0*/  IMAD.WIDE R104, R251.reuse, 0x4, R98 ;  /* 0x00000004fb687825 */ /* 0x040fe200078e0262 */
[----:B------:R-:W-:Y:S03]  /*e4b0*/  STL.64 [R1+0xb40], R168 ;  /* 0x000b40a801007387 */ /* 0x000fe60000100a00 */
[C---:B------:R-:W-:Y:S01]  /*e4c0*/  IMAD.WIDE R40, R251.reuse, 0x4, R100 ;  /* 0x00000004fb287825 */ /* 0x040fe200078e0264 */
[----:B------:R-:W4:Y:S04]  /*e4d0*/  LDL.LU.64 R98, [R1+0x788] ;  /* 0x0007880001627983 */ /* 0x000f280000300a00 */
[----:B------:R1:W-:Y:S04]  /*e4e0*/  STL.64 [R1+0xb48], R104 ;  /* 0x000b486801007387 */ /* 0x0003e80000100a00 */
[----:B------:R-:W4:Y:S04]  /*e4f0*/  LDL.LU.64 R100, [R1+0x780] ;  /* 0x0007800001647983 */ /* 0x000f280000300a00 */
[----:B------:R1:W-:Y:S02]  /*e500*/  STL.64 [R1+0xb50], R40 ;  /* 0x000b502801007387 */ /* 0x0003e40000100a00 */
[----:B-1----:R-:W-:-:S05]  /*e510*/  IMAD.WIDE R104, R251, 0x4, R152 ;  /* 0x00000004fb687825 */ /* 0x002fca00078e0298 */
[----:B------:R-:W-:Y:S04]  /*e520*/  STL.64 [R1+0xb58], R104 ;  /* 0x000b586801007387 */ /* 0x000fe80000100a00 */
[----:B------:R-:W4:Y:S01]  /*e530*/  LDL.LU.64 R168, [R1+0x778] ;  /* 0x0007780001a87983 */ /* 0x000f220000300a00 */
[----:B------:R-:W-:-:S05]  /*e540*/  IMAD.WIDE R40, R251, 0x4, R88 ;  /* 0x00000004fb287825 */ /* 0x000fca00078e0258 */
[----:B------:R1:W-:Y:S01]  /*e550*/  STL.64 [R1+0xb60], R40 ;  /* 0x000b602801007387 */ /* 0x0003e20000100a00 */
[----:B------:R-:W-:-:S04]  /*e560*/  IMAD.WIDE R24, R251, 0x4, R24 ;  /* 0x00000004fb187825 */ /* 0x000fc800078e0218 */
[C---:B------:R-:W-:Y:S01]  /*e570*/  IMAD.WIDE R88, R251.reuse, 0x4, R200 ;  /* 0x00000004fb587825 */ /* 0x040fe200078e02c8 */
[----:B------:R1:W-:Y:S03]  /*e580*/  STL.64 [R1+0xb68], R24 ;  /* 0x000b681801007387 */ /* 0x0003e60000100a00 */
[C---:B-1----:R-:W-:Y:S01]  /*e590*/  IMAD.WIDE R40, R251.reuse, 0x4, R136 ;  /* 0x00000004fb287825 */ /* 0x042fe200078e0288 */
[----:B------:R-:W-:Y:S04]  /*e5a0*/  STL.64 [R1+0xb70], R88 ;  /* 0x000b705801007387 */ /* 0x000fe80000100a00 */
[----:B------:R1:W-:Y:S01]  /*e5b0*/  STL.64 [R1+0xb80], R40 ;  /* 0x000b802801007387 */ /* 0x0003e20000100a00 */
[----:B------:R-:W-:-:S05]  /*e5c0*/  IMAD.WIDE R24, R251, 0x4, R72 ;  /* 0x00000004fb187825 */ /* 0x000fca00078e0248 */
[----:B------:R1:W-:Y:S01]  /*e5d0*/  STL.64 [R1+0xb88], R24 ;  /* 0x000b881801007387 */ /* 0x0003e20000100a00 */
[----:B------:R-:W-:-:S04]  /*e5e0*/  IMAD.WIDE R8, R251, 0x4, R8 ;  /* 0x00000004fb087825 */ /* 0x000fc800078e0208 */
[C---:B-1----:R-:W-:Y:S01]  /*e5f0*/  IMAD.WIDE R40, R251.reuse, 0x4, R184 ;  /* 0x00000004fb287825 */ /* 0x042fe200078e02b8 */
[----:B------:R1:W-:Y:S03]  /*e600*/  STL.64 [R1+0xb90], R8 ;  /* 0x000b900801007387 */ /* 0x0003e60000100a00 */
[C---:B------:R-:W-:Y:S01]  /*e610*/  IMAD.WIDE R24, R251.reuse, 0x4, R120 ;  /* 0x00000004fb187825 */ /* 0x040fe200078e0278 */
[----:B------:R1:W-:Y:S04]  /*e620*/  STL.64 [R1+0xb98], R40 ;  /* 0x000b982801007387 */ /* 0x0003e80000100a00 */
[----:B------:R-:W4:Y:S01]  /*e630*/  LDL.LU.64 R104, [R1+0x728] ;  /* 0x0007280001687983 */ /* 0x000f220000300a00 */
[----:B-1----:R-:W-:-:S03]  /*e640*/  IMAD.WIDE R8, R251, 0x4, R118 ;  /* 0x00000004fb087825 */ /* 0x002fc600078e0276 */
[----:B------:R-:W-:Y:S04]  /*e650*/  STL.64 [R1+0xba0], R24 ;  /* 0x000ba01801007387 */ /* 0x000fe80000100a00 */
[----:B------:R-:W4:Y:S04]  /*e660*/  LDL.LU.64 R40, [R1+0x720] ;  /* 0x0007200001287983 */ /* 0x000f280000300a00 */
[----:B------:R3:W-:Y:S04]  /*e670*/  STL.64 [R1+0xba8], R8 ;  /* 0x000ba80801007387 */ /* 0x0007e80000100a00 */
[----:B------:R-:W4:Y:S04]  /*e680*/  LDL.LU.64 R202, [R1+0x718] ;  /* 0x0007180001ca7983 */ /* 0x000f280000300a00 */
[----:B------:R-:W4:Y:S04]  /*e690*/  LDL.LU.64 R118, [R1+0x710] ;  /* 0x0007100001767983 */ /* 0x000f280000300a00 */
[----:B------:R-:W4:Y:S04]  /*e6a0*/  LDL.LU.64 R152, [R1+0x708] ;  /* 0x0007080001987983 */ /* 0x000f280000300a00 */
[----:B------:R-:W4:Y:S01]  /*e6b0*/  LDL.LU.64 R88, [R1+0x700] ;  /* 0x0007000001587983 */ /* 0x000f220000300a00 */
[----:B---3--:R-:W-:-:S05]  /*e6c0*/  IMAD.WIDE R8, R251, 0x4, R56 ;  /* 0x00000004fb087825 */ /* 0x008fca00078e0238 */
[----:B------:R2:W-:Y:S04]  /*e6d0*/  STL.64 [R1+0xbb0], R8 ;  /* 0x000bb00801007387 */ /* 0x0005e80000100a00 */
[----:B------:R-:W3:Y:S04]  /*e6e0*/  LDL.LU.64 R24, [R1+0x6f8] ;  /* 0x0006f80001187983 */ /* 0x000ee80000300a00 */
[----:B------:R-:W3:Y:S04]  /*e6f0*/  LDL.LU.64 R120, [R1+0x6e8] ;  /* 0x0006e80001787983 */ /* 0x000ee80000300a00 */
[----:B------:R-:W3:Y:S01]  /*e700*/  LDL.LU.64 R200, [R1+0x6e0] ;  /* 0x0006e00001c87983 */ /* 0x000ee20000300a00 */
[----:B--2---:R-:W-:-:S05]  /*e710*/  IMAD.WIDE R8, R251, 0x4, R4 ;  /* 0x00000004fb087825 */ /* 0x004fca00078e0204 */
[----:B------:R1:W-:Y:S01]  /*e720*/  STL.64 [R1+0xbc0], R8 ;  /* 0x000bc00801007387 */ /* 0x0003e20000100a00 */
[----:B----4-:R-:W-:-:S03]  /*e730*/  IMAD.WIDE R4, R251, 0x4, R64 ;  /* 0x00000004fb047825 */ /* 0x010fc600078e0240 */
[----:B------:R-:W2:Y:S04]  /*e740*/  LDL.LU.64 R136, [R1+0x6d8] ;  /* 0x0006d80001887983 */ /* 0x000ea80000300a00 */
[----:B------:R4:W-:Y:S04]  /*e750*/  STL.64 [R1+0xbc8], R4 ;  /* 0x000bc80401007387 */ /* 0x0009e80000100a00 */
[----:B------:R-:W2:Y:S04]  /*e760*/  LDL.LU.64 R72, [R1+0x6d0] ;  /* 0x0006d00001487983 */ /* 0x000ea80000300a00 */
[----:B-1----:R-:W2:Y:S04]  /*e770*/  LDL.LU.64 R8, [R1+0x6c8] ;  /* 0x0006c80001087983 */ /* 0x002ea80000300a00 */
[----:B------:R-:W2:Y:S04]  /*e780*/  LDL.LU.64 R184, [R1+0x6c0] ;  /* 0x0006c00001b87983 */ /* 0x000ea80000300a00 */
[----:B------:R-:W2:Y:S04]  /*e790*/  LDL.LU.64 R56, [R1+0x6b8] ;  /* 0x0006b80001387983 */ /* 0x000ea80000300a00 */
[----:B----4-:R-:W4:Y:S04]  /*e7a0*/  LDL.LU.64 R4, [R1+0x6a8] ;  /* 0x0006a80001047983 */ /* 0x010f280000300a00 */
[----:B------:R-:W4:Y:S01]  /*e7b0*/  LDL.LU.64 R64, [R1+0x6a0] ;  /* 0x0006a00001407983 */ /* 0x000f220000300a00 */
[----:B------:R-:W-:-:S05]  /*e7c0*/  IMAD.WIDE R98, R251, 0x4, R98 ;  /* 0x00000004fb627825 */ /* 0x000fca00078e0262 */
[----:B------:R1:W-:Y:S01]  /*e7d0*/  STL.64 [R1+0xbd0], R98 ;  /* 0x000bd06201007387 */ /* 0x0003e20000100a00 */
[----:B------:R-:W-:-:S03]  /*e7e0*/  IMAD.WIDE R100, R251, 0x4, R100 ;  /* 0x00000004fb647825 */ /* 0x000fc600078e0264 */
[----:B-1----:R-:W4:Y:S04]  /*e7f0*/  LDL.LU.64 R98, [R1+0x698] ;  /* 0x0006980001627983 */ /* 0x002f280000300a00 */
[----:B------:R1:W-:Y:S01]  /*e800*/  STL.64 [R1+0xbd8], R100 ;  /* 0x000bd86401007387 */ /* 0x0003e20000100a00 */
[----:B------:R-:W-:-:S04]  /*e810*/  IMAD.WIDE R204, R251, 0x4, R168 ;  /* 0x00000004fbcc7825 */ /* 0x000fc800078e02a8 */
[C---:B------:R-:W-:Y:S01]  /*e820*/  IMAD.WIDE R168, R251.reuse, 0x4, R142 ;  /* 0x00000004fba87825 */ /* 0x040fe200078e028e */
[----:B-1----:R-:W4:Y:S04]  /*e830*/  LDL.LU.64 R100, [R1+0x690] ;  /* 0x0006900001647983 */ /* 0x002f280000300a00 */
[----:B------:R-:W4:Y:S04]  /*e840*/  LDL.LU.64 R142, [R1+0x2668] ;  /* 0x00266800018e7983 */ /* 0x000f280000300a00 */
[----:B------:R1:W-:Y:S02]  /*e850*/  STL.64 [R1+0xbe0], R204 ;  /* 0x000be0cc01007387 */ /* 0x0003e40000100a00 */
[----:B-1----:R-:W-:-:S02]  /*e860*/  IMAD.WIDE R204, R251, 0x4, R140 ;  /* 0x00000004fbcc7825 */ /* 0x002fc400078e028c */
[----:B------:R-:W4:Y:S04]  /*e870*/  LDL.LU.64 R140, [R1+0x2660] ;  /* 0x00266000018c7983 */ /* 0x000f280000300a00 */
[----:B------:R1:W-:Y:S02]  /*e880*/  STL.64 [R1+0xbe8], R168 ;  /* 0x000be8a801007387 */ /* 0x0003e40000100a00 */
[C---:B-1----:R-:W-:Y:S02]  /*e890*/  IMAD.WIDE R168, R251.reuse, 0x4, R138 ;  /* 0x00000004fba87825 */ /* 0x042fe400078e028a */
        /* <DEDUP_REMOVED lines=13> */
[----:B------:R1:W-:Y:S04]  /*e970*/  STL.64 [R1+0xc38], R204 ;  /* 0x000c38cc01007387 */ /* 0x0003e80000100a00 */
[----:B------:R1:W-:Y:S02]  /*e980*/  STL.64 [R1+0xc40], R168 ;  /* 0x000c40a801007387 */ /* 0x0003e40000100a00 */
[----:B-1----:R-:W-:-:S04]  /*e990*/  IMAD.WIDE R204, R251, 0x4, R104 ;  /* 0x00000004fbcc7825 */ /* 0x002fc800078e0268 */
[C---:B------:R-:W-:Y:S01]  /*e9a0*/  IMAD.WIDE R168, R251.reuse, 0x4, R40 ;  /* 0x00000004fba87825 */ /* 0x040fe200078e0228 */
[----:B------:R-:W-:Y:S03]  /*e9b0*/  STL.64 [R1+0xc48], R204 ;  /* 0x000c48cc01007387 */ /* 0x000fe60000100a00 */
[C---:B------:R-:W-:Y:S01]  /*e9c0*/  IMAD.WIDE R40, R251.reuse, 0x4, R118 ;  /* 0x00000004fb287825 */ /* 0x040fe200078e0276 */
[----:B------:R-:W-:Y:S04]  /*e9d0*/  STL.64 [R1+0xc50], R168 ;  /* 0x000c50a801007387 */ /* 0x000fe80000100a00 */
[----:B------:R-:W4:Y:S01]  /*e9e0*/  LDL.LU.64 R118, [R1+0x688] ;  /* 0x0006880001767983 */ /* 0x000f220000300a00 */
[----:B------:R-:W-:-:S05]  /*e9f0*/  IMAD.WIDE R104, R251, 0x4, R202 ;  /* 0x00000004fb687825 */ /* 0x000fca00078e02ca */
[----:B------:R1:W-:Y:S01]  /*ea00*/  STL.64 [R1+0xc58], R104 ;  /* 0x000c586801007387 */ /* 0x0003e20000100a00 */
[----:B------:R-:W-:-:S03]  /*ea10*/  IMAD.WIDE R88, R251, 0x4, R88 ;  /* 0x00000004fb587825 */ /* 0x000fc600078e0258 */
[----:B------:R3:W-:Y:S01]  /*ea20*/  STL.64 [R1+0xc60], R40 ;  /* 0x000c602801007387 */ /* 0x0007e20000100a00 */
[----:B-1----:R-:W-:-:S05]  /*ea30*/  IMAD.WIDE R104, R251, 0x4, R152 ;  /* 0x00000004fb687825 */ /* 0x002fca00078e0298 */
[----:B------:R-:W-:Y:S04]  /*ea40*/  STL.64 [R1+0xc68], R104 ;  /* 0x000c686801007387 */ /* 0x000fe80000100a00 */
[----:B------:R1:W-:Y:S04]  /*ea50*/  STL.64 [R1+0xc70], R88 ;  /* 0x000c705801007387 */ /* 0x0003e80000100a00 */
[----:B------:R-:W4:Y:S01]  /*ea60*/  LDL.LU.64 R204, [R1+0x680] ;  /* 0x0006800001cc7983 */ /* 0x000f220000300a00 */
[----:B---3--:R-:W-:-:S04]  /*ea70*/  IMAD.WIDE R40, R251, 0x4, R24 ;  /* 0x00000004fb287825 */ /* 0x008fc800078e0218 */
[C---:B------:R-:W-:Y:S01]  /*ea80*/  IMAD.WIDE R24, R251.reuse, 0x4, R120 ;  /* 0x00000004fb187825 */ /* 0x040fe200078e0278 */
[----:B------:R2:W-:Y:S04]  /*ea90*/  STL.64 [R1+0xc78], R40 ;  /* 0x000c782801007387 */ /* 0x0005e80000100a00 */
[----:B------:R-:W3:Y:S01]  /*eaa0*/  LDL.LU.64 R120, [R1+0x678] ;  /* 0x0006780001787983 */ /* 0x000ee20000300a00 */
[----:B-1----:R-:W-:-:S03]  /*eab0*/  IMAD.WIDE R88, R251, 0x4, R200 ;  /* 0x00000004fb587825 */ /* 0x002fc600078e02c8 */
[----:B------:R1:W-:Y:S04]  /*eac0*/  STL.64 [R1+0xc80], R24 ;  /* 0x000c801801007387 */ /* 0x0003e80000100a00 */
[----:B------:R-:W-:Y:S01]  /*ead0*/  STL.64 [R1+0xc88], R88 ;  /* 0x000c885801007387 */ /* 0x000fe20000100a00 */
[----:B--2---:R-:W-:-:S05]  /*eae0*/  IMAD.WIDE R40, R251, 0x4, R136 ;  /* 0x00000004fb287825 */ /* 0x004fca00078e0288 */
[----:B------:R2:W-:Y:S01]  /*eaf0*/  STL.64 [R1+0xc98], R40 ;  /* 0x000c982801007387 */ /* 0x0005e20000100a00 */
[----:B-1----:R-:W-:-:S04]  /*eb00*/  IMAD.WIDE R24, R251, 0x4, R72 ;  /* 0x00000004fb187825 */ /* 0x002fc800078e0248 */
[C---:B------:R-:W-:Y:S01]  /*eb10*/  IMAD.WIDE R8, R251.reuse, 0x4, R8 ;  /* 0x00000004fb087825 */ /* 0x040fe200078e0208 */
[----:B------:R1:W-:Y:S03]  /*eb20*/  STL.64 [R1+0xca0], R24 ;  /* 0x000ca01801007387 */ /* 0x0003e60000100a00 */
[C---:B--2---:R-:W-:Y:S01]  /*eb30*/  IMAD.WIDE R40, R251.reuse, 0x4, R184 ;  /* 0x00000004fb287825 */ /* 0x044fe200078e02b8 */
[----:B------:R4:W-:Y:S04]  /*eb40*/  STL.64 [R1+0xca8], R8 ;  /* 0x000ca80801007387 */ /* 0x0009e80000100a00 */
[----:B------:R2:W-:Y:S01]  /*eb50*/  STL.64 [R1+0xcb0], R40 ;  /* 0x000cb02801007387 */ /* 0x0005e20000100a00 */
[----:B-1----:R-:W-:-:S03]  /*eb60*/  IMAD.WIDE R24, R251, 0x4, R56 ;  /* 0x00000004fb187825 */ /* 0x002fc600078e0238 */
[----:B------:R-:W3:Y:S01]  /*eb70*/  LDL.LU.64 R56, [R1+0x628] ;  /* 0x0006280001387983 */ /* 0x000ee20000300a00 */
[----:B----4-:R-:W-:-:S03]  /*eb80*/  IMAD.WIDE R8, R251, 0x4, R4 ;  /* 0x00000004fb087825 */ /* 0x010fc600078e0204 */
[----:B------:R1:W-:Y:S04]  /*eb90*/  STL.64 [R1+0xcb8], R24 ;  /* 0x000cb81801007387 */ /* 0x0003e80000100a00 */
[----:B------:R-:W4:Y:S01]  /*eba0*/  LDL.LU.64 R4, [R1+0x620] ;  /* 0x0006200001047983 */ /* 0x000f220000300a00 */
[----:B--2---:R-:W-:-:S03]  /*ebb0*/  IMAD.WIDE R40, R251, 0x4, R64 ;  /* 0x00000004fb287825 */ /* 0x004fc600078e0240 */
[----:B------:R2:W-:Y:S04]  /*ebc0*/  STL.64 [R1+0xcc0], R8 ;  /* 0x000cc00801007387 */ /* 0x0005e80000100a00 */
[----:B------:R1:W-:Y:S04]  /*ebd0*/  STL.64 [R1+0xcc8], R40 ;  /* 0x000cc82801007387 */ /* 0x0003e80000100a00 */
[----:B------:R-:W4:Y:S01]  /*ebe0*/  LDL.LU.64 R168, [R1+0x618] ;  /* 0x0006180001a87983 */ /* 0x000f220000300a00 */
[----:B-1----:R-:W-:-:S05]  /*ebf0*/  IMAD.WIDE R24, R251, 0x4, R98 ;  /* 0x00000004fb187825 */ /* 0x002fca00078e0262 */
[----:B------:R1:W-:Y:S04]  /*ec00*/  STL.64 [R1+0xcd0], R24 ;  /* 0x000cd01801007387 */ /* 0x0003e80000100a00 */
[----:B------:R-:W4:Y:S01]  /*ec10*/  LDL.LU.64 R104, [R1+0x610] ;  /* 0x0006100001687983 */ /* 0x000f220000300a00 */
[----:B--2---:R-:W-:-:S05]  /*ec20*/  IMAD.WIDE R8, R251, 0x4, R100 ;  /* 0x00000004fb087825 */ /* 0x004fca00078e0264 */
[----:B------:R2:W-:Y:S04]  /*ec30*/  STL.64 [R1+0xcd8], R8 ;  /* 0x000cd80801007387 */ /* 0x0005e80000100a00 */
[----:B------:R-:W4:Y:S04]  /*ec40*/  LDL.LU.64 R40, [R1+0x608] ;  /* 0x0006080001287983 */ /* 0x000f280000300a00 */
[----:B------:R-:W4:Y:S04]  /*ec50*/  LDL.LU.64 R202, [R1+0x600] ;  /* 0x0006000001ca7983 */ /* 0x000f280000300a00 */
[----:B------:R-:W4:Y:S04]  /*ec60*/  LDL.LU.64 R152, [R1+0x5f8] ;  /* 0x0005f80001987983 */ /* 0x000f280000300a00 */
[----:B------:R-:W4:Y:S04]  /*ec70*/  LDL.LU.64 R88, [R1+0x5e8] ;  /* 0x0005e80001587983 */ /* 0x000f280000300a00 */
[----:B-1----:R-:W4:Y:S04]  /*ec80*/  LDL.LU.64 R24, [R1+0x5e0] ;  /* 0x0005e00001187983 */ /* 0x002f280000300a00 */
[----:B------:R-:W4:Y:S04]  /*ec90*/  LDL.LU.64 R200, [R1+0x5d8] ;  /* 0x0005d80001c87983 */ /* 0x000f280000300a00 */
[----:B------:R-:W4:Y:S04]  /*eca0*/  LDL.LU.64 R136, [R1+0x5d0] ;  /* 0x0005d00001887983 */ /* 0x000f280000300a00 */
[----:B------:R-:W4:Y:S04]  /*ecb0*/  LDL.LU.64 R72, [R1+0x5c8] ;  /* 0x0005c80001487983 */ /* 0x000f280000300a00 */
[----:B--2---:R-:W2:Y:S04]  /*ecc0*/  LDL.LU.64 R8, [R1+0x5c0] ;  /* 0x0005c00001087983 */ /* 0x004ea80000300a00 */
[----:B------:R-:W2:Y:S04]  /*ecd0*/  LDL.LU.64 R184, [R1+0x5b8] ;  /* 0x0005b80001b87983 */ /* 0x000ea80000300a00 */
[----:B------:R-:W2:Y:S04]  /*ece0*/  LDL.LU.64 R64, [R1+0x5a8] ;  /* 0x0005a80001407983 */ /* 0x000ea80000300a00 */
[----:B------:R-:W2:Y:S01]  /*ecf0*/  LDL.LU.64 R98, [R1+0x5a0] ;  /* 0x0005a00001627983 */ /* 0x000ea20000300a00 */
[----:B------:R-:W-:-:S05]  /*ed00*/  IMAD.WIDE R100, R251, 0x4, R118 ;  /* 0x00000004fb647825 */ /* 0x000fca00078e0276 */
[----:B------:R1:W-:Y:S04]  /*ed10*/  STL.64 [R1+0xce0], R100 ;  /* 0x000ce06401007387 */ /* 0x0003e80000100a00 */
[----:B-1----:R-:W2:Y:S04]  /*ed20*/  LDL.LU.64 R100, [R1+0x598] ;  /* 0x0005980001647983 */ /* 0x002ea80000300a00 */
[----:B------:R-:W2:Y:S01]  /*ed30*/  LDL.LU.64 R118, [R1+0x590] ;  /* 0x0005900001767983 */ /* 0x000ea20000300a00 */
[----:B------:R-:W-:-:S05]  /*ed40*/  IMAD.WIDE R204, R251, 0x4, R204 ;  /* 0x00000004fbcc7825 */ /* 0x000fca00078e02cc */
[----:B------:R3:W-:Y:S02]  /*ed50*/  STL.64 [R1+0xce8], R204 ;  /* 0x000ce8cc01007387 */ /* 0x0007e40000100a00 */
[----:B---3--:R-:W-:-:S04]  /*ed60*/  IMAD.WIDE R204, R251, 0x4, R120 ;  /* 0x00000004fbcc7825 */ /* 0x008fc800078e0278 */
[C---:B------:R-:W-:Y:S02]  /*ed70*/  IMAD.WIDE R120, R251.reuse, 0x4, R126 ;  /* 0x00000004fb787825 */ /* 0x040fe400078e027e */
        /* <DEDUP_REMOVED lines=10> */
[----:B------:R1:W-:Y:S01]  /*ee20*/  STL.64 [R1+0xd10], R120 ;  /* 0x000d107801007387 */ /* 0x0003e20000100a00 */
[----:B------:R-:W-:-:S04]  /*ee30*/  IMAD.WIDE R56, R251, 0x4, R56 ;  /* 0x00000004fb387825 */ /* 0x000fc800078e0238 */
[C---:B-1----:R-:W-:Y:S02]  /*ee40*/  IMAD.WIDE R120, R251.reuse, 0x4, R26 ;  /* 0x00000004fb787825 */ /* 0x042fe400078e021a */
[----:B------:R-:W3:Y:S04]  /*ee50*/  LDL.LU.64 R26, [R1+0x2610] ;  /* 0x00261000011a7983 */ /* 0x000ee80000300a00 */
[----:B------:R1:W-:Y:S01]  /*ee60*/  STL.64 [R1+0xd18], R204 ;  /* 0x000d18cc01007387 */ /* 0x0003e20000100a00 */
[----:B----4-:R-:W-:-:S04]  /*ee70*/  IMAD.WIDE R4, R251, 0x4, R4 ;  /* 0x00000004fb047825 */ /* 0x010fc800078e0204 */
[C---:B-1----:R-:W-:Y:S02]  /*ee80*/  IMAD.WIDE R204, R251.reuse, 0x4, R28 ;  /* 0x00000004fbcc7825 */ /* 0x042fe400078e021c */
[----:B------:R-:W4:Y:S04]  /*ee90*/  LDL.LU.64 R28, [R1+0x2608] ;  /* 0x00260800011c7983 */ /* 0x000f280000300a00 */
[----:B------:R1:W-:Y:S02]  /*eea0*/  STL.64 [R1+0xd20], R120 ;  /* 0x000d207801007387 */ /* 0x0003e40000100a00 */
[C---:B-1----:R-:W-:Y:S02]  /*eeb0*/  IMAD.WIDE R120, R251.reuse, 0x4, R30 ;  /* 0x00000004fb787825 */ /* 0x042fe400078e021e */
[----:B------:R-:W3:Y:S04]  /*eec0*/  LDL.LU.64 R30, [R1+0x2600] ;  /* 0x00260000011e7983 */ /* 0x000ee80000300a00 */
[----:B------:R-:W-:Y:S04]  /*eed0*/  STL.64 [R1+0xd28], R204 ;  /* 0x000d28cc01007387 */ /* 0x000fe80000100a00 */
[----:B------:R1:W-:Y:S04]  /*eee0*/  STL.64 [R1+0xd30], R120 ;  /* 0x000d307801007387 */ /* 0x0003e80000100a00 */
[----:B-1----:R-:W3:Y:S04]  /*eef0*/  LDL.LU.64 R120, [R1+0x588] ;  /* 0x0005880001787983 */ /* 0x002ee80000300a00 */
[----:B------:R1:W-:Y:S01]  /*ef00*/  STL.64 [R1+0xd38], R56 ;  /* 0x000d383801007387 */ /* 0x0003e20000100a00 */
[----:B------:R-:W-:-:S03]  /*ef10*/  IMAD.WIDE R204, R251, 0x4, R168 ;  /* 0x00000004fbcc7825 */ /* 0x000fc600078e02a8 */
[----:B-1----:R-:W4:Y:S04]  /*ef20*/  LDL.LU.64 R56, [R1+0x580] ;  /* 0x0005800001387983 */ /* 0x002f280000300a00 */
[----:B------:R1:W-:Y:S01]  /*ef30*/  STL.64 [R1+0xd40], R4 ;  /* 0x000d400401007387 */ /* 0x0003e20000100a00 */
[----:B------:R-:W-:-:S03]  /*ef40*/  IMAD.WIDE R168, R251, 0x4, R104 ;  /* 0x00000004fba87825 */ /* 0x000fc600078e0268 */
[----:B-1----:R-:W4:Y:S01]  /*ef50*/  LDL.LU.64 R4, [R1+0x578] ;  /* 0x0005780001047983 */ /* 0x002f220000300a00 */
[----:B------:R-:W-:-:S04]  /*ef60*/  IMAD.WIDE R104, R251, 0x4, R40 ;  /* 0x00000004fb687825 */ /* 0x000fc800078e0228 */
[C---:B------:R-:W-:Y:S01]  /*ef70*/  IMAD.WIDE R40, R251.reuse, 0x4, R202 ;  /* 0x00000004fb287825 */ /* 0x040fe200078e02ca */
[----:B------:R-:W-:Y:S03]  /*ef80*/  STL.64 [R1+0xd48], R204 ;  /* 0x000d48cc01007387 */ /* 0x000fe60000100a00 */
[C---:B------:R-:W-:Y:S01]  /*ef90*/  IMAD.WIDE R152, R251.reuse, 0x4, R152 ;  /* 0x00000004fb987825 */ /* 0x040fe200078e0298 */
[----:B------:R-:W-:Y:S04]  /*efa0*/  STL.64 [R1+0xd50], R168 ;  /* 0x000d50a801007387 */ /* 0x000fe80000100a00 */
[----:B------:R1:W-:Y:S04]  /*efb0*/  STL.64 [R1+0xd58], R104 ;  /* 0x000d586801007387 */ /* 0x0003e80000100a00 */
[----:B------:R1:W-:Y:S04]  /*efc0*/  STL.64 [R1+0xd68], R40 ;  /* 0x000d682801007387 */ /* 0x0003e80000100a00 */
[----:B------:R-:W-:Y:S01]  /*efd0*/  STL.64 [R1+0xd70], R152 ;  /* 0x000d709801007387 */ /* 0x000fe20000100a00 */
[----:B-1----:R-:W-:-:S04]  /*efe0*/  IMAD.WIDE R104, R251, 0x4, R88 ;  /* 0x00000004fb687825 */ /* 0x002fc800078e0258 */
[C---:B------:R-:W-:Y:S01]  /*eff0*/  IMAD.WIDE R40, R251.reuse, 0x4, R24 ;  /* 0x00000004fb287825 */ /* 0x040fe200078e0218 */
[----:B------:R-:W-:Y:S03]  /*f000*/  STL.64 [R1+0xd78], R104 ;  /* 0x000d786801007387 */ /* 0x000fe60000100a00 */
[C---:B------:R-:W-:Y:S01]  /*f010*/  IMAD.WIDE R88, R251.reuse, 0x4, R200 ;  /* 0x00000004fb587825 */ /* 0x040fe200078e02c8 */
[----:B------:R1:W-:Y:S03]  /*f020*/  STL.64 [R1+0xd80], R40 ;  /* 0x000d802801007387 */ /* 0x0003e60000100a00 */
[C---:B------:R-:W-:Y:S01]  /*f030*/  IMAD.WIDE R24, R251.reuse, 0x4, R136 ;  /* 0x00000004fb187825 */ /* 0x040fe200078e0288 */
[----:B------:R-:W-:Y:S03]  /*f040*/  STL.64 [R1+0xd88], R88 ;  /* 0x000d885801007387 */ /* 0x000fe60000100a00 */
[C---:B--2---:R-:W-:Y:S01]  /*f050*/  IMAD.WIDE R8, R251.reuse, 0x4, R8 ;  /* 0x00000004fb087825 */ /* 0x044fe200078e0208 */
[----:B------:R2:W-:Y:S03]  /*f060*/  STL.64 [R1+0xd90], R24 ;  /* 0x000d901801007387 */ /* 0x0005e60000100a00 */
[----:B-1----:R-:W-:-:S05]  /*f070*/  IMAD.WIDE R40, R251, 0x4, R72 ;  /* 0x00000004fb287825 */ /* 0x002fca00078e0248 */
[----:B------:R1:W-:Y:S01]  /*f080*/  STL.64 [R1+0xd98], R40 ;  /* 0x000d982801007387 */ /* 0x0003e20000100a00 */
[----:B--2---:R-:W-:-:S03]  /*f090*/  IMAD.WIDE R24, R251, 0x4, R184 ;  /* 0x00000004fb187825 */ /* 0x004fc600078e02b8 */
[----:B------:R-:W2:Y:S04]  /*f0a0*/  LDL.LU.64 R184, [R1+0x528] ;  /* 0x0005280001b87983 */ /* 0x000ea80000300a00 */
[----:B------:R1:W-:Y:S02]  /*f0b0*/  STL.64 [R1+0xda0], R8 ;  /* 0x000da00801007387 */ /* 0x0003e40000100a00 */
[C---:B-1----:R-:W-:Y:S02]  /*f0c0*/  IMAD.WIDE R40, R251.reuse, 0x4, R98 ;  /* 0x00000004fb287825 */ /* 0x042fe400078e0262 */
[----:B------:R1:W-:Y:S02]  /*f0d0*/  STL.64 [R1+0xda8], R24 ;  /* 0x000da81801007387 */ /* 0x0003e40000100a00 */
[----:B------:R-:W-:-:S05]  /*f0e0*/  IMAD.WIDE R8, R251, 0x4, R64 ;  /* 0x00000004fb087825 */ /* 0x000fca00078e0240 */
[----:B------:R1:W-:Y:S04]  /*f0f0*/  STL.64 [R1+0xdb0], R8 ;  /* 0x000db00801007387 */ /* 0x0003e80000100a00 */
[----:B------:R1:W-:Y:S04]  /*f100*/  STL.64 [R1+0xdb8], R40 ;  /* 0x000db82801007387 */ /* 0x0003e80000100a00 */
[----:B------:R-:W2:Y:S01]  /*f110*/  LDL.LU.64 R64, [R1+0x520] ;  /* 0x0005200001407983 */ /* 0x000ea20000300a00 */
[----:B-1----:R-:W-:-:S04]  /*f120*/  IMAD.WIDE R24, R251, 0x4, R100 ;  /* 0x00000004fb187825 */ /* 0x002fc800078e0264 */
[C---:B------:R-:W-:Y:S01]  /*f130*/  IMAD.WIDE R8, R251.reuse, 0x4, R118 ;  /* 0x00000004fb087825 */ /* 0x040fe200078e0276 */
[----:B------:R1:W-:Y:S04]  /*f140*/  STL.64 [R1+0xdc8], R24 ;  /* 0x000dc81801007387 */ /* 0x0003e80000100a00 */
[----:B------:R-:W2:Y:S04]  /*f150*/  LDL.LU.64 R204, [R1+0x518] ;  /* 0x0005180001cc7983 */ /* 0x000ea80000300a00 */
[----:B------:R4:W-:Y:S04]  /*f160*/  STL.64 [R1+0xdd0], R8 ;  /* 0x000dd00801007387 */ /* 0x0009e80000100a00 */
[----:B------:R-:W2:Y:S04]  /*f170*/  LDL.LU.64 R168, [R1+0x510] ;  /* 0x0005100001a87983 */ /* 0x000ea80000300a00 */
[----:B------:R-:W2:Y:S04]  /*f180*/  LDL.LU.64 R104, [R1+0x508] ;  /* 0x0005080001687983 */ /* 0x000ea80000300a00 */
[----:B------:R-:W2:Y:S04]  /*f190*/  LDL.LU.64 R40, [R1+0x500] ;  /* 0x0005000001287983 */ /* 0x000ea80000300a00 */
[----:B------:R-:W2:Y:S04]  /*f1a0*/  LDL.LU.64 R152, [R1+0x4f8] ;  /* 0x0004f80001987983 */ /* 0x000ea80000300a00 */
[----:B------:R-:W2:Y:S04]  /*f1b0*/  LDL.LU.64 R88, [R1+0x4e8] ;  /* 0x0004e80001587983 */ /* 0x000ea80000300a00 */
[----:B-1----:R-:W2:Y:S04]  /*f1c0*/  LDL.LU.64 R24, [R1+0x4e0] ;  /* 0x0004e00001187983 */ /* 0x002ea80000300a00 */
[----:B------:R-:W2:Y:S04]  /*f1d0*/  LDL.LU.64 R98, [R1+0x4d8] ;  /* 0x0004d80001627983 */ /* 0x000ea80000300a00 */
[----:B------:R-:W2:Y:S04]  /*f1e0*/  LDL.LU.64 R100, [R1+0x4d0] ;  /* 0x0004d00001647983 */ /* 0x000ea80000300a00 */
[----:B------:R-:W2:Y:S01]  /*f1f0*/  LDL.LU.64 R118, [R1+0x4c8] ;  /* 0x0004c80001767983 */ /* 0x000ea20000300a00 */
[----:B---3--:R-:W-:-:S05]  /*f200*/  IMAD.WIDE R72, R251, 0x4, R120 ;  /* 0x00000004fb487825 */ /* 0x008fca00078e0278 */
[----:B------:R1:W-:Y:S04]  /*f210*/  STL.64 [R1+0xdd8], R72 ;  /* 0x000dd84801007387 */ /* 0x0003e80000100a00 */
[----:B------:R-:W3:Y:S01]  /*f220*/  LDL.LU.64 R200, [R1+0x4c0] ;  /* 0x0004c00001c87983 */ /* 0x000ee20000300a00 */
[----:B----4-:R-:W-:-:S05]  /*f230*/  IMAD.WIDE R8, R251, 0x4, R56 ;  /* 0x00000004fb087825 */ /* 0x010fca00078e0238 */
[----:B------:R4:W-:Y:S01]  /*f240*/  STL.64 [R1+0xde0], R8 ;  /* 0x000de00801007387 */ /* 0x0009e20000100a00 */
[----:B-1----:R-:W-:-:S03]  /*f250*/  IMAD.WIDE R72, R251, 0x4, R32 ;  /* 0x00000004fb487825 */ /* 0x002fc600078e0220 */
[----:B------:R-:W3:Y:S01]  /*f260*/  LDL.LU.64 R136, [R1+0x4b8] ;  /* 0x0004b80001887983 */ /* 0x000ee20000300a00 */
[----:B------:R-:W-:-:S05]  /*f270*/  IMAD.WIDE R4, R251, 0x4, R4 ;  /* 0x00000004fb047825 */ /* 0x000fca00078e0204 */
[----:B------:R1:W-:Y:S01]  /*f280*/  STL.64 [R1+0xde8], R4 ;  /* 0x000de80401007387 */ /* 0x0003e20000100a00 */
[----:B----4-:R-:W-:-:S03]  /*f290*/  IMAD.WIDE R8, R251, 0x4, R34 ;  /* 0x00000004fb087825 */ /* 0x010fc600078e0222 */
[----:B------:R-:W4:Y:S04]  /*f2a0*/  LDL.LU.64 R120, [R1+0x4a8] ;  /* 0x0004a80001787983 */ /* 0x000f280000300a00 */
[----:B------:R-:W4:Y:S04]  /*f2b0*/  LDL.LU.64 R56, [R1+0x4a0] ;  /* 0x0004a00001387983 */ /* 0x000f280000300a00 */
[----:B-1----:R-:W4:Y:S04]  /*f2c0*/  LDL.LU.64 R4, [R1+0x498] ;  /* 0x0004980001047983 */ /* 0x002f280000300a00 */
[----:B------:R-:W4:Y:S04]  /*f2d0*/  LDL.LU.64 R32, [R1+0x25f8] ;  /* 0x0025f80001207983 */ /* 0x000f280000300a00 */
        /* <DEDUP_REMOVED lines=16> */
[----:B------:R2:W-:Y:S04]  /*f3e0*/  STL.64 [R1+0xe18], R8 ;  /* 0x000e180801007387 */ /* 0x0005e80000100a00 */
[----:B------:R-:W4:Y:S04]  /*f3f0*/  LDL.LU.64 R202, [R1+0x490] ;  /* 0x0004900001ca7983 */ /* 0x000f280000300a00 */
[----:B------:R1:W-:Y:S01]  /*f400*/  STL.64 [R1+0xe20], R72 ;  /* 0x000e204801007387 */ /* 0x0003e20000100a00 */
[----:B--2---:R-:W-:-:S03]  /*f410*/  IMAD.WIDE R8, R251, 0x4, R184 ;  /* 0x00000004fb087825 */ /* 0x004fc600078e02b8 */
[----:B-1----:R-:W2:Y:S04]  /*f420*/  LDL.LU.64 R72, [R1+0x488] ;  /* 0x0004880001487983 */ /* 0x002ea80000300a00 */
[----:B------:R1:W-:Y:S01]  /*f430*/  STL.64 [R1+0xe30], R8 ;  /* 0x000e300801007387 */ /* 0x0003e20000100a00 */
[----:B------:R-:W-:-:S03]  /*f440*/  IMAD.WIDE R64, R251, 0x4, R64 ;  /* 0x00000004fb407825 */ /* 0x000fc600078e0240 */
[----:B-1----:R-:W2:Y:S04]  /*f450*/  LDL.LU.64 R8, [R1+0x480] ;  /* 0x0004800001087983 */ /* 0x002ea80000300a00 */
[----:B------:R-:W2:Y:S01]  /*f460*/  LDL.LU.64 R184, [R1+0x478] ;  /* 0x0004780001b87983 */ /* 0x000ea20000300a00 */
[----:B------:R-:W-:-:S04]  /*f470*/  IMAD.WIDE R204, R251, 0x4, R204 ;  /* 0x00000004fbcc7825 */ /* 0x000fc800078e02cc */
[C---:B------:R-:W-:Y:S01]  /*f480*/  IMAD.WIDE R168, R251.reuse, 0x4, R168 ;  /* 0x00000004fba87825 */ /* 0x040fe200078e02a8 */
[----:B------:R1:W-:Y:S03]  /*f490*/  STL.64 [R1+0xe38], R64 ;  /* 0x000e384001007387 */ /* 0x0003e60000100a00 */
[C---:B------:R-:W-:Y:S01]  /*f4a0*/  IMAD.WIDE R24, R251.reuse, 0x4, R24 ;  /* 0x00000004fb187825 */ /* 0x040fe200078e0218 */
[----:B-1----:R-:W2:Y:S04]  /*f4b0*/  LDL.LU.64 R64, [R1+0x25c0] ;  /* 0x0025c00001407983 */ /* 0x002ea80000300a00 */
[----:B------:R1:W-:Y:S04]  /*f4c0*/  STL.64 [R1+0xe40], R204 ;  /* 0x000e40cc01007387 */ /* 0x0003e80000100a00 */
[----:B------:R1:W-:Y:S02]  /*f4d0*/  STL.64 [R1+0x1590], R168 ;  /* 0x001590a801007387 */ /* 0x0003e40000100a00 */
[----:B-1----:R-:W-:-:S04]  /*f4e0*/  IMAD.WIDE R204, R251, 0x4, R104 ;  /* 0x00000004fbcc7825 */ /* 0x002fc800078e0268 */
[C---:B------:R-:W-:Y:S01]  /*f4f0*/  IMAD.WIDE R168, R251.reuse, 0x4, R40 ;  /* 0x00000004fba87825 */ /* 0x040fe200078e0228 */
[----:B------:R-:W-:Y:S03]  /*f500*/  STL.64 [R1+0x1598], R204 ;  /* 0x001598cc01007387 */ /* 0x000fe60000100a00 */
[C---:B------:R-:W-:Y:S01]  /*f510*/  IMAD.WIDE R104, R251.reuse, 0x4, R152 ;  /* 0x00000004fb687825 */ /* 0x040fe200078e0298 */
[----:B------:R-:W-:Y:S03]  /*f520*/  STL.64 [R1+0x15a0], R168 ;  /* 0x0015a0a801007387 */ /* 0x000fe60000100a00 */
[C---:B------:R-:W-:Y:S01]  /*f530*/  IMAD.WIDE R40, R251.reuse, 0x4, R88 ;  /* 0x00000004fb287825 */ /* 0x040fe200078e0258 */
[----:B------:R-:W-:Y:S03]  /*f540*/  STL.64 [R1+0x15a8], R104 ;  /* 0x0015a86801007387 */ /* 0x000fe60000100a00 */
[C---:B------:R-:W-:Y:S01]  /*f550*/  IMAD.WIDE R88, R251.reuse, 0x4, R98 ;  /* 0x00000004fb587825 */ /* 0x040fe200078e0262 */
[----:B------:R1:W-:Y:S04]  /*f560*/  STL.64 [R1+0x15b8], R40 ;  /* 0x0015b82801007387 */ /* 0x0003e80000100a00 */
[----:B------:R1:W-:Y:S04]  /*f570*/  STL.64 [R1+0x15c0], R24 ;  /* 0x0015c01801007387 */ /* 0x0003e80000100a00 */
[----:B------:R-:W-:Y:S01]  /*f580*/  STL.64 [R1+0x15c8], R88 ;  /* 0x0015c85801007387 */ /* 0x000fe20000100a00 */
[----:B-1----:R-:W-:-:S03]  /*f590*/  IMAD.WIDE R40, R251, 0x4, R100 ;  /* 0x00000004fb287825 */ /* 0x002fc600078e0264 */
[----:B------:R-:W2:Y:S01]  /*f5a0*/  LDL.LU.64 R98, [R1+0x428] ;  /* 0x0004280001627983 */ /* 0x000ea20000300a00 */
[----:B------:R-:W-:-:S03]  /*f5b0*/  IMAD.WIDE R24, R251, 0x4, R118 ;  /* 0x00000004fb187825 */ /* 0x000fc600078e0276 */
[----:B------:R-:W-:Y:S04]  /*f5c0*/  STL.64 [R1+0x15d0], R40 ;  /* 0x0015d02801007387 */ /* 0x000fe80000100a00 */
[----:B------:R-:W2:Y:S04]  /*f5d0*/  LDL.LU.64 R100, [R1+0x420] ;  /* 0x0004200001647983 */ /* 0x000ea80000300a00 */
[----:B------:R3:W-:Y:S04]  /*f5e0*/  STL.64 [R1+0x15d8], R24 ;  /* 0x0015d81801007387 */ /* 0x0007e80000100a00 */
[----:B------:R-:W2:Y:S01]  /*f5f0*/  LDL.LU.64 R118, [R1+0x418] ;  /* 0x0004180001767983 */ /* 0x000ea20000300a00 */
[----:B---3--:R-:W-:-:S05]  /*f600*/  IMAD.WIDE R24, R251, 0x4, R200 ;  /* 0x00000004fb187825 */ /* 0x008fca00078e02c8 */
[----:B------:R1:W-:Y:S01]  /*f610*/  STL.64 [R1+0x15e0], R24 ;  /* 0x0015e01801007387 */ /* 0x0003e20000100a00 */
[----:B------:R-:W-:-:S05]  /*f620*/  IMAD.WIDE R88, R251, 0x4, R136 ;  /* 0x00000004fb587825 */ /* 0x000fca00078e0288 */
[----:B------:R3:W-:Y:S01]  /*f630*/  STL.64 [R1+0x15e8], R88 ;  /* 0x0015e85801007387 */ /* 0x0007e20000100a00 */
[----:B----4-:R-:W-:-:S04]  /*f640*/  IMAD.WIDE R40, R251, 0x4, R120 ;  /* 0x00000004fb287825 */ /* 0x010fc800078e0278 */
[C---:B-1----:R-:W-:Y:S01]  /*f650*/  IMAD.WIDE R24, R251.reuse, 0x4, R56 ;  /* 0x00000004fb187825 */ /* 0x042fe200078e0238 */
[----:B------:R-:W-:Y:S03]  /*f660*/  STL.64 [R1+0x15f8], R40 ;  /* 0x0015f82801007387 */ /* 0x000fe60000100a00 */
[C---:B------:R-:W-:Y:S01]  /*f670*/  IMAD.WIDE R4, R251.reuse, 0x4, R4 ;  /* 0x00000004fb047825 */ /* 0x040fe200078e0204 */
[----:B------:R-:W4:Y:S04]  /*f680*/  LDL.LU.64 R152, [R1+0x410] ;  /* 0x0004100001987983 */ /* 0x000f280000300a00 */
[----:B------:R1:W-:Y:S04]  /*f690*/  STL.64 [R1+0x1600], R24 ;  /* 0x0016001801007387 */ /* 0x0003e80000100a00 */
[----:B---3--:R-:W3:Y:S04]  /*f6a0*/  LDL.LU.64 R88, [R1+0x408] ;  /* 0x0004080001587983 */ /* 0x008ee80000300a00 */
[----:B------:R1:W-:Y:S04]  /*f6b0*/  STL.64 [R1+0x1608], R4 ;  /* 0x0016080401007387 */ /* 0x0003e80000100a00 */
[----:B-1----:R-:W3:Y:S04]  /*f6c0*/  LDL.LU.64 R24, [R1+0x400] ;  /* 0x0004000001187983 */ /* 0x002ee80000300a00 */
[----:B------:R-:W3:Y:S04]  /*f6d0*/  LDL.LU.64 R200, [R1+0x3f8] ;  /* 0x0003f80001c87983 */ /* 0x000ee80000300a00 */
[----:B------:R-:W3:Y:S04]  /*f6e0*/  LDL.LU.64 R136, [R1+0x3e8] ;  /* 0x0003e80001887983 */ /* 0x000ee80000300a00 */
[----:B------:R-:W3:Y:S04]  /*f6f0*/  LDL.LU.64 R120, [R1+0x3e0] ;  /* 0x0003e00001787983 */ /* 0x000ee80000300a00 */
[----:B------:R-:W3:Y:S04]  /*f700*/  LDL.LU.64 R56, [R1+0x3d8] ;  /* 0x0003d80001387983 */ /* 0x000ee80000300a00 */
[----:B------:R-:W3:Y:S01]  /*f710*/  LDL.LU.64 R4, [R1+0x3d0] ;  /* 0x0003d00001047983 */ /* 0x000ee20000300a00 */
[----:B------:R-:W-:-:S05]  /*f720*/  IMAD.WIDE R40, R251, 0x4, R202 ;  /* 0x00000004fb287825 */ /* 0x000fca00078e02ca */
[----:B------:R1:W-:Y:S01]  /*f730*/  STL.64 [R1+0x1610], R40 ;  /* 0x0016102801007387 */ /* 0x0003e20000100a00 */
[----:B--2---:R-:W-:-:S05]  /*f740*/  IMAD.WIDE R104, R251, 0x4, R72 ;  /* 0x00000004fb687825 */ /* 0x004fca00078e0248 */
[----:B------:R-:W-:Y:S01]  /*f750*/  STL.64 [R1+0x1618], R104 ;  /* 0x0016186801007387 */ /* 0x000fe20000100a00 */
[----:B------:R-:W-:-:S04]  /*f760*/  IMAD.WIDE R72, R251, 0x4, R8 ;  /* 0x00000004fb487825 */ /* 0x000fc800078e0208 */
[C---:B-1----:R-:W-:Y:S01]  /*f770*/  IMAD.WIDE R40, R251.reuse, 0x4, R184 ;  /* 0x00000004fb287825 */ /* 0x042fe200078e02b8 */
[----:B------:R-:W-:Y:S03]  /*f780*/  STL.64 [R1+0x1620], R72 ;  /* 0x0016204801007387 */ /* 0x000fe60000100a00 */
[C---:B------:R-:W-:Y:S02]  /*f790*/  IMAD.WIDE R8, R251.reuse, 0x4, R66 ;  /* 0x00000004fb087825 */ /* 0x040fe400078e0242 */
[----:B------:R-:W2:Y:S04]  /*f7a0*/  LDL.LU.64 R66, [R1+0x25b8] ;  /* 0x0025b80001427983 */ /* 0x000ea80000300a00 */
[----:B------:R1:W-:Y:S02]  /*f7b0*/  STL.64 [R1+0x1628], R40 ;  /* 0x0016282801007387 */ /* 0x0003e40000100a00 */
[----:B-1----:R-:W-:-:S02]  /*f7c0*/  IMAD.WIDE R40, R251, 0x4, R68 ;  /* 0x00000004fb287825 */ /* 0x002fc400078e0244 */
[----:B------:R-:W2:Y:S04]  /*f7d0*/  LDL.LU.64 R68, [R1+0x25b0] ;  /* 0x0025b00001447983 */ /* 0x000ea80000300a00 */
[----:B------:R1:W-:Y:S02]  /*f7e0*/  STL.64 [R1+0x1638], R8 ;  /* 0x0016380801007387 */ /* 0x0003e40000100a00 */
[C---:B-1----:R-:W-:Y:S02]  /*f7f0*/  IMAD.WIDE R8, R251.reuse, 0x4, R86 ;  /* 0x00000004fb087825 */ /* 0x042fe400078e0256 */
[----:B------:R-:W2:Y:S04]  /*f800*/  LDL.LU.64 R86, [R1+0x25a8] ;  /* 0x0025a80001567983 */ /* 0x000ea80000300a00 */
[----:B------:R1:W-:Y:S02]  /*f810*/  STL.64 [R1+0x1640], R40 ;  /* 0x0016402801007387 */ /* 0x0003e40000100a00 */
[----:B-1----:R-:W-:-:S02]  /*f820*/  IMAD.WIDE R40, R251, 0x4, R90 ;  /* 0x00000004fb287825 */ /* 0x002fc400078e025a */
[----:B------:R-:W2:Y:S04]  /*f830*/  LDL.LU.64 R90, [R1+0x25a0] ;  /* 0x0025a000015a7983 */ /* 0x000ea80000300a00 */
[----:B------:R1:W-:Y:S01]  /*f840*/  STL.64 [R1+0x458], R8 ;  /* 0x0004580801007387 */ /* 0x0003e20000100a00 */
[----:B------:R-:W-:-:S04]  /*f850*/  IMAD.WIDE R98, R251, 0x4, R98 ;  /* 0x00000004fb627825 */ /* 0x000fc800078e0262 */
[C---:B-1----:R-:W-:Y:S02]  /*f860*/  IMAD.WIDE R8, R251.reuse, 0x4, R92 ;  /* 0x00000004fb087825 */ /* 0x042fe400078e025c */
[----:B------:R-:W2:Y:S04]  /*f870*/  LDL.LU.64 R92, [R1+0x2598] ;  /* 0x00259800015c7983 */ /* 0x000ea80000300a00 */
[----:B------:R1:W-:Y:S01]  /*f880*/  STL.64 [R1+0x450], R40 ;  /* 0x0004502801007387 */ /* 0x0003e20000100a00 */
[----:B------:R-:W-:-:S04]  /*f890*/  IMAD.WIDE R100, R251, 0x4, R100 ;  /* 0x00000004fb647825 */ /* 0x000fc800078e0264 */
[C---:B-1----:R-:W-:Y:S02]  /*f8a0*/  IMAD.WIDE R40, R251.reuse, 0x4, R94 ;  /* 0x00000004fb287825 */ /* 0x042fe400078e025e */
[----:B------:R-:W2:Y:S04]  /*f8b0*/  LDL.LU.64 R94, [R1+0x2590] ;  /* 0x00259000015e7983 */ /* 0x000ea80000300a00 */
[----:B------:R1:W-:Y:S02]  /*f8c0*/  STL.64 [R1+0x448], R8 ;  /* 0x0004480801007387 */ /* 0x0003e40000100a00 */
[C---:B-1----:R-:W-:Y:S02]  /*f8d0*/  IMAD.WIDE R8, R251.reuse, 0x4, R96 ;  /* 0x00000004fb087825 */ /* 0x042fe400078e0260 */
[----:B------:R-:W2:Y:S04]  /*f8e0*/  LDL.LU.64 R96, [R1+0x3c8] ;  /* 0x0003c80001607983 */ /* 0x000ea80000300a00 */
[----:B------:R1:W-:Y:S04]  /*f8f0*/  STL.64 [R1+0x440], R40 ;  /* 0x0004402801007387 */ /* 0x0003e80000100a00 */
[----:B------:R-:W2:Y:S04]  /*f900*/  LDL.LU.64 R72, [R1+0x3c0] ;  /* 0x0003c00001487983 */ /* 0x000ea80000300a00 */
[----:B------:R1:W-:Y:S02]  /*f910*/  STL.64 [R1+0x438], R8 ;  /* 0x0004380801007387 */ /* 0x0003e40000100a00 */
[----:B-1----:R-:W-:-:S02]  /*f920*/  IMAD.WIDE R40, R251, 0x4, R118 ;  /* 0x00000004fb287825 */ /* 0x002fc400078e0276 */
[----:B------:R-:W2:Y:S04]  /*f930*/  LDL.LU.64 R8, [R1+0x3b8] ;  /* 0x0003b80001087983 */ /* 0x000ea80000300a00 */
[----:B------:R-:W2:Y:S04]  /*f940*/  LDL.LU.64 R184, [R1+0x3a8] ;  /* 0x0003a80001b87983 */ /* 0x000ea80000300a00 */
[----:B------:R1:W-:Y:S04]  /*f950*/  STL.64 [R1+0x1678], R98 ;  /* 0x0016786201007387 */ /* 0x0003e80000100a00 */
[----:B-1----:R-:W2:Y:S04]  /*f960*/  LDL.LU.64 R98, [R1+0x3a0] ;  /* 0x0003a00001627983 */ /* 0x002ea80000300a00 */
[----:B------:R1:W-:Y:S04]  /*f970*/  STL.64 [R1+0x1680], R100 ;  /* 0x0016806401007387 */ /* 0x0003e80000100a00 */
[----:B-1----:R-:W2:Y:S04]  /*f980*/  LDL.LU.64 R100, [R1+0x398] ;  /* 0x0003980001647983 */ /* 0x002ea80000300a00 */
[----:B------:R1:W-:Y:S04]  /*f990*/  STL.64 [R1+0x1688], R40 ;  /* 0x0016882801007387 */ /* 0x0003e80000100a00 */
[----:B------:R-:W2:Y:S01]  /*f9a0*/  LDL.LU.64 R118, [R1+0x390] ;  /* 0x0003900001767983 */ /* 0x000ea20000300a00 */
[----:B----4-:R-:W-:-:S03]  /*f9b0*/  IMAD.WIDE R104, R251, 0x4, R152 ;  /* 0x00000004fb687825 */ /* 0x010fc600078e0298 */
[----:B------:R-:W4:Y:S01]  /*f9c0*/  LDL.LU.64 R204, [R1+0x388] ;  /* 0x0003880001cc7983 */ /* 0x000f220000300a00 */
[----:B---3--:R-:W-:-:S03]  /*f9d0*/  IMAD.WIDE R88, R251, 0x4, R88 ;  /* 0x00000004fb587825 */ /* 0x008fc600078e0258 */
[----:B------:R-:W3:Y:S01]  /*f9e0*/  LDL.LU.64 R168, [R1+0x380] ;  /* 0x0003800001a87983 */ /* 0x000ee20000300a00 */
[----:B-1----:R-:W-:-:S03]  /*f9f0*/  IMAD.WIDE R40, R251, 0x4, R24 ;  /* 0x00000004fb287825 */ /* 0x002fc600078e0218 */
[----:B------:R-:W-:Y:S01]  /*fa00*/  STL.64 [R1+0x1690], R104 ;  /* 0x0016906801007387 */ /* 0x000fe20000100a00 */
[----:B------:R-:W-:-:S03]  /*fa10*/  IMAD.WIDE R24, R251, 0x4, R200 ;  /* 0x00000004fb187825 */ /* 0x000fc600078e02c8 */
[----:B------:R1:W-:Y:S04]  /*fa20*/  STL.64 [R1+0x408], R88 ;  /* 0x0004085801007387 */ /* 0x0003e80000100a00 */
[----:B------:R1:W-:Y:S01]  /*fa30*/  STL.64 [R1+0x400], R40 ;  /* 0x0004002801007387 */ /* 0x0003e20000100a00 */
[----:B------:R-:W-:-:S03]  /*fa40*/  IMAD.WIDE R4, R251, 0x4, R4 ;  /* 0x00000004fb047825 */ /* 0x000fc600078e0204 */
[----:B------:R1:W-:Y:S02]  /*fa50*/  STL.64 [R1+0x3f8], R24 ;  /* 0x0003f81801007387 */ /* 0x0003e40000100a00 */
[----:B-1----:R-:W-:-:S04]  /*fa60*/  IMAD.WIDE R88, R251, 0x4, R136 ;  /* 0x00000004fb587825 */ /* 0x002fc800078e0288 */
[C---:B------:R-:W-:Y:S01]  /*fa70*/  IMAD.WIDE R40, R251.reuse, 0x4, R120 ;  /* 0x00000004fb287825 */ /* 0x040fe200078e0278 */
[----:B------:R-:W-:Y:S03]  /*fa80*/  STL.64 [R1+0x3e8], R88 ;  /* 0x0003e85801007387 */ /* 0x000fe60000100a00 */
[C---:B------:R-:W-:Y:S01]  /*fa90*/  IMAD.WIDE R24, R251.reuse, 0x4, R56 ;  /* 0x00000004fb187825 */ /* 0x040fe200078e0238 */
[----:B------:R1:W-:Y:S04]  /*faa0*/  STL.64 [R1+0x3e0], R40 ;  /* 0x0003e02801007387 */ /* 0x0003e80000100a00 */
[----:B------:R-:W3:Y:S04]  /*fab0*/  LDL.LU.64 R104, [R1+0x328] ;  /* 0x0003280001687983 */ /* 0x000ee80000300a00 */
[----:B------:R1:W-:Y:S04]  /*fac0*/  STL.64 [R1+0x3d8], R24 ;  /* 0x0003d81801007387 */ /* 0x0003e80000100a00 */
[----:B-1----:R-:W3:Y:S04]  /*fad0*/  LDL.LU.64 R40, [R1+0x320] ;  /* 0x0003200001287983 */ /* 0x002ee80000300a00 */
[----:B------:R1:W-:Y:S04]  /*fae0*/  STL.64 [R1+0x3d0], R4 ;  /* 0x0003d00401007387 */ /* 0x0003e80000100a00 */
[----:B------:R-:W3:Y:S04]  /*faf0*/  LDL.LU.64 R202, [R1+0x318] ;  /* 0x0003180001ca7983 */ /* 0x000ee80000300a00 */
[----:B------:R-:W3:Y:S04]  /*fb00*/  LDL.LU.64 R152, [R1+0x310] ;  /* 0x0003100001987983 */ /* 0x000ee80000300a00 */
[----:B------:R-:W3:Y:S04]  /*fb10*/  LDL.LU.64 R88, [R1+0x308] ;  /* 0x0003080001587983 */ /* 0x000ee80000300a00 */
[----:B------:R-:W3:Y:S04]  /*fb20*/  LDL.LU.64 R24, [R1+0x300] ;  /* 0x0003000001187983 */ /* 0x000ee80000300a00 */
[----:B------:R-:W3:Y:S04]  /*fb30*/  LDL.LU.64 R200, [R1+0x2f8] ;  /* 0x0002f80001c87983 */ /* 0x000ee80000300a00 */
[----:B------:R-:W3:Y:S04]  /*fb40*/  LDL.LU.64 R136, [R1+0x2e8] ;  /* 0x0002e80001887983 */ /* 0x000ee80000300a00 */
[----:B------:R-:W3:Y:S04]  /*fb50*/  LDL.LU.64 R120, [R1+0x2e0] ;  /* 0x0002e00001787983 */ /* 0x000ee80000300a00 */
[----:B------:R-:W3:Y:S04]  /*fb60*/  LDL.LU.64 R56, [R1+0x2d8] ;  /* 0x0002d80001387983 */ /* 0x000ee80000300a00 */
[----:B-1----:R-:W3:Y:S01]  /*fb70*/  LDL.LU.64 R4, [R1+0x2d0] ;  /* 0x0002d00001047983 */ /* 0x002ee20000300a00 */
[----:B--2---:R-:W-:-:S05]  /*fb80*/  IMAD.WIDE R96, R251, 0x4, R96 ;  /* 0x00000004fb607825 */ /* 0x004fca00078e0260 */
[----:B------:R1:W-:Y:S01]  /*fb90*/  STL.64 [R1+0x3c8], R96 ;  /* 0x0003c86001007387 */ /* 0x0003e20000100a00 */
[----:B------:R-:W-:-:S03]  /*fba0*/  IMAD.WIDE R72, R251, 0x4, R72 ;  /* 0x00000004fb487825 */ /* 0x000fc600078e0248 */
[----:B-1----:R-:W2:Y:S04]  /*fbb0*/  LDL.LU.64 R96, [R1+0x2588] ;  /* 0x0025880001607983 */ /* 0x002ea80000300a00 */
[----:B------:R1:W-:Y:S01]  /*fbc0*/  STL.64 [R1+0x3c0], R72 ;  /* 0x0003c04801007387 */ /* 0x0003e20000100a00 */
[----:B------:R-:W-:-:S04]  /*fbd0*/  IMAD.WIDE R8, R251, 0x4, R8 ;  /* 0x00000004fb087825 */ /* 0x000fc800078e0208 */
[C---:B------:R-:W-:Y:S01]  /*fbe0*/  IMAD.WIDE R184, R251.reuse, 0x4, R184 ;  /* 0x00000004fbb87825 */ /* 0x040fe200078e02b8 */
[----:B-1----:R-:W2:Y:S04]  /*fbf0*/  LDL.LU.64 R72, [R1+0x2c8] ;  /* 0x0002c80001487983 */ /* 0x002ea80000300a00 */
[----:B------:R1:W-:Y:S01]  /*fc00*/  STL.64 [R1+0x3b8], R8 ;  /* 0x0003b80801007387 */ /* 0x0003e20000100a00 */
[----:B------:R-:W-:-:S03]  /*fc10*/  IMAD.WIDE R98, R251, 0x4, R98 ;  /* 0x00000004fb627825 */ /* 0x000fc600078e0262 */
[----:B-1----:R-:W2:Y:S04]  /*fc20*/  LDL.LU.64 R8, [R1+0x2c0] ;  /* 0x0002c00001087983 */ /* 0x002ea80000300a00 */
[----:B------:R1:W-:Y:S01]  /*fc30*/  STL.64 [R1+0x3a8], R184 ;  /* 0x0003a8b801007387 */ /* 0x0003e20000100a00 */
[----:B------:R-:W-:-:S03]  /*fc40*/  IMAD.WIDE R100, R251, 0x4, R100 ;  /* 0x00000004fb647825 */ /* 0x000fc600078e0264 */
[----:B-1----:R-:W2:Y:S01]  /*fc50*/  LDL.LU.64 R184, [R1+0x2b8] ;  /* 0x0002b80001b87983 */ /* 0x002ea20000300a00 */
[----:B------:R-:W-:-:S03]  /*fc60*/  IMAD.WIDE R118, R251, 0x4, R118 ;  /* 0x00000004fb767825 */ /* 0x000fc600078e0276 */
[----:B------:R1:W-:Y:S04]  /*fc70*/  STL.64 [R1+0x3a0], R98 ;  /* 0x0003a06201007387 */ /* 0x0003e80000100a00 */
[----:B-1----:R-:W2:Y:S04]  /*fc80*/  LDL.LU.64 R98, [R1+0x2580] ;  /* 0x0025800001627983 */ /* 0x002ea80000300a00 */
[----:B------:R1:W-:Y:S04]  /*fc90*/  STL.64 [R1+0x398], R100 ;  /* 0x0003986401007387 */ /* 0x0003e80000100a00 */
[----:B-1----:R-:W2:Y:S04]  /*fca0*/  LDL.LU.64 R100, [R1+0x2578] ;  /* 0x0025780001647983 */ /* 0x002ea80000300a00 */
[----:B------:R1:W-:Y:S04]  /*fcb0*/  STL.64 [R1+0x390], R118 ;  /* 0x0003907601007387 */ /* 0x0003e80000100a00 */
[----:B-1----:R-:W2:Y:S01]  /*fcc0*/  LDL.LU.64 R118, [R1+0x2570] ;  /* 0x0025700001767983 */ /* 0x002ea20000300a00 */
[----:B----4-:R-:W-:-:S05]  /*fcd0*/  IMAD.WIDE R204, R251, 0x4, R204 ;  /* 0x00000004fbcc7825 */ /* 0x010fca00078e02cc */
[----:B------:R3:W-:Y:S02]  /*fce0*/  STL.64 [R1+0x388], R204 ;  /* 0x000388cc01007387 */ /* 0x0007e40000100a00 */
[----:B---3--:R-:W-:-:S04]  /*fcf0*/  IMAD.WIDE R204, R251, 0x4, R168 ;  /* 0x00000004fbcc7825 */ /* 0x008fc800078e02a8 */
[----:B------:R-:W-:-:S04]  /*fd00*/  IMAD.WIDE R104, R251, 0x4, R104 ;  /* 0x00000004fb687825 */ /* 0x000fc800078e0268 */
[----:B------:R-:W-:-:S04]  /*fd10*/  IMAD.WIDE R88, R251, 0x4, R88 ;  /* 0x00000004fb587825 */ /* 0x000fc800078e0258 */
[----:B------:R-:W-:-:S04]  /*fd20*/  IMAD.WIDE R4, R251, 0x4, R4 ;  /* 0x00000004fb047825 */ /* 0x000fc800078e0204 */
[C---:B--2---:R-:W-:Y:S02]  /*fd30*/  IMAD.WIDE R168, R251.reuse, 0x4, R118 ;  /* 0x00000004fba87825 */ /* 0x044fe400078e0276 */
[----:B------:R-:W2:Y:S04]  /*fd40*/  LDL.LU.64 R118, [R1+0x2568] ;  /* 0x0025680001767983 */ /* 0x000ea80000300a00 */
[----:B------:R1:W-:Y:S02]  /*fd50*/  STL.64 [R1+0x380], R204 ;  /* 0x000380cc01007387 */ /* 0x0003e40000100a00 */
[C---:B-1----:R-:W-:Y:S02]  /*fd60*/  IMAD.WIDE R204, R251.reuse, 0x4, R116 ;  /* 0x00000004fbcc7825 */ /* 0x042fe400078e0274 */
[----:B------:R-:W3:Y:S04]  /*fd70*/  LDL.LU.64 R116, [R1+0x2560] ;  /* 0x0025600001747983 */ /* 0x000ee80000300a00 */
[----:B------:R1:W-:Y:S02]  /*fd80*/  STL.64 [R1+0x378], R168 ;  /* 0x000378a801007387 */ /* 0x0003e40000100a00 */
[----:B-1----:R-:W-:-:S02]  /*fd90*/  IMAD.WIDE R168, R251, 0x4, R114 ;  /* 0x00000004fba87825 */ /* 0x002fc400078e0272 */
[----:B------:R-:W4:Y:S04]  /*fda0*/  LDL.LU.64 R114, [R1+0x2558] ;  /* 0x0025580001727983 */ /* 0x000f280000300a00 */
[----:B------:R1:W-:Y:S02]  /*fdb0*/  STL.64 [R1+0x368], R204 ;  /* 0x000368cc01007387 */ /* 0x0003e40000100a00 */
[C---:B-1----:R-:W-:Y:S02]  /*fdc0*/  IMAD.WIDE R204, R251.reuse, 0x4, R112 ;  /* 0x00000004fbcc7825 */ /* 0x042fe400078e0270 */
        /* <DEDUP_REMOVED lines=13> */
[----:B------:R1:W-:Y:S04]  /*fea0*/  STL.64 [R1+0x1760], R168 ;  /* 0x001760a801007387 */ /* 0x0003e80000100a00 */
[----:B------:R-:W-:Y:S04]  /*feb0*/  STL.64 [R1+0x338], R204 ;  /* 0x000338cc01007387 */ /* 0x000fe80000100a00 */
[----:B------:R1:W-:Y:S02]  /*fec0*/  STL.64 [R1+0x1778], R104 ;  /* 0x0017786801007387 */ /* 0x0003e40000100a00 */
[----:B-1----:R-:W-:-:S04]  /*fed0*/  IMAD.WIDE R168, R251, 0x4, R40 ;  /* 0x00000004fba87825 */ /* 0x002fc800078e0228 */
[C---:B------:R-:W-:Y:S01]  /*fee0*/  IMAD.WIDE R40, R251.reuse, 0x4, R202 ;  /* 0x00000004fb287825 */ /* 0x040fe200078e02ca */
[----:B------:R-:W-:Y:S03]  /*fef0*/  STL.64 [R1+0x1780], R168 ;  /* 0x001780a801007387 */ /* 0x000fe60000100a00 */
[C---:B------:R-:W-:Y:S01]  /*ff00*/  IMAD.WIDE R104, R251.reuse, 0x4, R152 ;  /* 0x00000004fb687825 */ /* 0x040fe200078e0298 */
[----:B------:R1:W-:Y:S04]  /*ff10*/  STL.64 [R1+0x318], R40 ;  /* 0x0003182801007387 */ /* 0x0003e80000100a00 */
[----:B------:R-:W-:Y:S04]  /*ff20*/  STL.64 [R1+0x310], R104 ;  /* 0x0003106801007387 */ /* 0x000fe80000100a00 */
[----:B------:R1:W-:Y:S02]  /*ff30*/  STL.64 [R1+0x308], R88 ;  /* 0x0003085801007387 */ /* 0x0003e40000100a00 */
[----:B-1----:R-:W-:-:S04]  /*ff40*/  IMAD.WIDE R40, R251, 0x4, R24 ;  /* 0x00000004fb287825 */ /* 0x002fc800078e0218 */
[C---:B------:R-:W-:Y:S01]  /*ff50*/  IMAD.WIDE R24, R251.reuse, 0x4, R200 ;  /* 0x00000004fb187825 */ /* 0x040fe200078e02c8 */
[----:B------:R1:W-:Y:S03]  /*ff60*/  STL.64 [R1+0x300], R40 ;  /* 0x0003002801007387 */ /* 0x0003e60000100a00 */
[C---:B------:R-:W-:Y:S01]  /*ff70*/  IMAD.WIDE R88, R251.reuse, 0x4, R136 ;  /* 0x00000004fb587825 */ /* 0x040fe200078e0288 */
[----:B------:R1:W-:Y:S04]  /*ff80*/  STL.64 [R1+0x2f8], R24 ;  /* 0x0002f81801007387 */ /* 0x0003e80000100a00 */
[----:B------:R-:W-:Y:S01]  /*ff90*/  STL.64 [R1+0x2e8], R88 ;  /* 0x0002e85801007387 */ /* 0x000fe20000100a00 */
[----:B-1----:R-:W-:-:S04]  /*ffa0*/  IMAD.WIDE R40, R251, 0x4, R120 ;  /* 0x00000004fb287825 */ /* 0x002fc800078e0278 */
[C---:B------:R-:W-:Y:S01]  /*ffb0*/  IMAD.WIDE R24, R251.reuse, 0x4, R56 ;  /* 0x00000004fb187825 */ /* 0x040fe200078e0238 */
[----:B------:R1:W-:Y:S04]  /*ffc0*/  STL.64 [R1+0x2e0], R40 ;  /* 0x0002e02801007387 */ /* 0x0003e80000100a00 */
[----:B------:R-:W2:Y:S04]  /*ffd0*/  LDL.LU.64 R104, [R1+0x228] ;  /* 0x0002280001687983 */ /* 0x000ea80000300a00 */
[----:B------:R1:W-:Y:S02]  /*ffe0*/  STL.64 [R1+0x2d8], R24 ;  /* 0x0002d81801007387 */ /* 0x0003e40000100a00 */
[----:B-1----:R-:W-:-:S02]  /*fff0*/  IMAD.WIDE R40, R251, 0x4, R72 ;  /* 0x00000004fb287825 */ /* 0x002fc400078e0248 */
[----:B------:R-:W2:Y:S04]  /*10000*/  LDL.LU.64 R120, [R1+0x220] ;  /* 0x0002200001787983 */ /* 0x000ea80000300a00 */
[----:B------:R1:W-:Y:S01]  /*10010*/  STL.64 [R1+0x2d0], R4 ;  /* 0x0002d00401007387 */ /* 0x0003e20000100a00 */
[----:B------:R-:W-:-:S03]  /*10020*/  IMAD.WIDE R24, R251, 0x4, R8 ;  /* 0x00000004fb187825 */ /* 0x000fc600078e0208 */
[----:B------:R-:W2:Y:S01]  /*10030*/  LDL.LU.64 R56, [R1+0x218] ;  /* 0x0002180001387983 */ /* 0x000ea20000300a00 */
[----:B------:R-:W-:-:S03]  /*10040*/  IMAD.WIDE R8, R251, 0x4, R184 ;  /* 0x00000004fb087825 */ /* 0x000fc600078e02b8 */
[----:B-1----:R-:W3:Y:S04]  /*10050*/  LDL.LU.64 R4, [R1+0x210] ;  /* 0x0002100001047983 */ /* 0x002ee80000300a00 */
[----:B------:R1:W-:Y:S01]  /*10060*/  STL.64 [R1+0x2c8], R40 ;  /* 0x0002c82801007387 */ /* 0x0003e20000100a00 */
[----:B------:R-:W-:-:S03]  /*10070*/  IMAD.WIDE R72, R251, 0x4, R100 ;  /* 0x00000004fb487825 */ /* 0x000fc600078e0264 */
[----:B-1----:R-:W4:Y:S04]  /*10080*/  LDL.LU.64 R40, [R1+0x208] ;  /* 0x0002080001287983 */ /* 0x002f280000300a00 */
[----:B------:R1:W-:Y:S04]  /*10090*/  STL.64 [R1+0x2c0], R24 ;  /* 0x0002c01801007387 */ /* 0x0003e80000100a00 */
[----:B------:R-:W4:Y:S04]  /*100a0*/  LDL.LU.64 R202, [R1+0x200] ;  /* 0x0002000001ca7983 */ /* 0x000f280000300a00 */
[----:B------:R1:W-:Y:S04]  /*100b0*/  STL.64 [R1+0x2b8], R8 ;  /* 0x0002b80801007387 */ /* 0x0003e80000100a00 */
[----:B------:R-:W4:Y:S04]  /*100c0*/  LDL.LU.64 R88, [R1+0x1f8] ;  /* 0x0001f80001587983 */ /* 0x000f280000300a00 */
[----:B-1----:R-:W4:Y:S04]  /*100d0*/  LDL.LU.64 R24, [R1+0x1e8] ;  /* 0x0001e80001187983 */ /* 0x002f280000300a00 */
[----:B------:R-:W4:Y:S01]  /*100e0*/  LDL.LU.64 R200, [R1+0x1e0] ;  /* 0x0001e00001c87983 */ /* 0x000f220000300a00 */
[----:B------:R-:W-:-:S03]  /*100f0*/  IMAD.WIDE R8, R251, 0x4, R98 ;  /* 0x00000004fb087825 */ /* 0x000fc600078e0262 */
[----:B------:R-:W4:Y:S04]  /*10100*/  LDL.LU.64 R136, [R1+0x1d8] ;  /* 0x0001d80001887983 */ /* 0x000f280000300a00 */
        /* <DEDUP_REMOVED lines=9> */
[----:B------:R-:W4:Y:S04]  /*101a0*/  LDL.LU.64 R152, [R1+0x1d0] ;  /* 0x0001d00001987983 */ /* 0x000f280000300a00 */
[----:B-1----:R-:W4:Y:S04]  /*101b0*/  LDL.LU.64 R72, [R1+0x1c8] ;  /* 0x0001c80001487983 */ /* 0x002f280000300a00 */
[----:B------:R1:W-:Y:S04]  /*101c0*/  STL.64 [R1+0x1810], R8 ;  /* 0x0018100801007387 */ /* 0x0003e80000100a00 */
[----:B-1----:R-:W4:Y:S04]  /*101d0*/  LDL.LU.64 R8, [R1+0x1c0] ;  /* 0x0001c00001087983 */ /* 0x002f280000300a00 */
[----:B------:R-:W4:Y:S01]  /*101e0*/  LDL.LU.64 R184, [R1+0x1b8] ;  /* 0x0001b80001b87983 */ /* 0x000f220000300a00 */
[----:B------:R-:W-:-:S03]  /*101f0*/  IMAD.WIDE R168, R251, 0x4, R92 ;  /* 0x00000004fba87825 */ /* 0x000fc600078e025c */
[----:B------:R-:W4:Y:S01]  /*10200*/  LDL.LU.64 R92, [R1+0x2508] ;  /* 0x00250800015c7983 */ /* 0x000f220000300a00 */
[----:B------:R-:W-:-:S03]  /*10210*/  IMAD.WIDE R204, R251, 0x4, R90 ;  /* 0x00000004fbcc7825 */ /* 0x000fc600078e025a */
        /* <DEDUP_REMOVED lines=26> */
[----:B------:R-:W-:Y:S01]  /*103c0*/  STL.64 [R1+0x1868], R204 ;  /* 0x001868cc01007387 */ /* 0x000fe20000100a00 */
[----:B--2---:R-:W-:-:S04]  /*103d0*/  IMAD.WIDE R168, R251, 0x4, R104 ;  /* 0x00000004fba87825 */ /* 0x004fc800078e0268 */
[C---:B------:R-:W-:Y:S01]  /*103e0*/  IMAD.WIDE R104, R251.reuse, 0x4, R120 ;  /* 0x00000004fb687825 */ /* 0x040fe200078e0278 */
[----:B------:R4:W-:Y:S03]  /*103f0*/  STL.64 [R1+0x228], R168 ;  /* 0x000228a801007387 */ /* 0x0009e60000100a00 */
[C---:B------:R-:W-:Y:S01]  /*10400*/  IMAD.WIDE R56, R251.reuse, 0x4, R56 ;  /* 0x00000004fb387825 */ /* 0x040fe200078e0238 */
[----:B------:R-:W-:Y:S03]  /*10410*/  STL.64 [R1+0x220], R104 ;  /* 0x0002206801007387 */ /* 0x000fe60000100a00 */
[C---:B---3--:R-:W-:Y:S01]  /*10420*/  IMAD.WIDE R4, R251.reuse, 0x4, R4 ;  /* 0x00000004fb047825 */ /* 0x048fe200078e0204 */
[----:B------:R-:W2:Y:S04]  /*10430*/  LDL.LU.64 R120, [R1+0x128] ;  /* 0x0001280001787983 */ /* 0x000ea80000300a00 */
[----:B------:R1:W-:Y:S01]  /*10440*/  STL.64 [R1+0x218], R56 ;  /* 0x0002183801007387 */ /* 0x0003e20000100a00 */
[----:B----4-:R-:W-:-:S03]  /*10450*/  IMAD.WIDE R168, R251, 0x4, R40 ;  /* 0x00000004fba87825 */ /* 0x010fc600078e0228 */
[----:B-1----:R-:W3:Y:S01]  /*10460*/  LDL.LU.64 R56, [R1+0x120] ;  /* 0x0001200001387983 */ /* 0x002ee20000300a00 */
[----:B------:R-:W-:-:S03]  /*10470*/  IMAD.WIDE R104, R251, 0x4, R202 ;  /* 0x00000004fb687825 */ /* 0x000fc600078e02ca */
[----:B------:R1:W-:Y:S01]  /*10480*/  STL.64 [R1+0x210], R4 ;  /* 0x0002100401007387 */ /* 0x0003e20000100a00 */
[----:B------:R-:W-:-:S04]  /*10490*/  IMAD.WIDE R40, R251, 0x4, R88 ;  /* 0x00000004fb287825 */ /* 0x000fc800078e0258 */
[C---:B------:R-:W-:Y:S01]  /*104a0*/  IMAD.WIDE R88, R251.reuse, 0x4, R24 ;  /* 0x00000004fb587825 */ /* 0x040fe200078e0218 */
[----:B-1----:R-:W4:Y:S03]  /*104b0*/  LDL.LU.64 R4, [R1+0x118] ;  /* 0x0001180001047983 */ /* 0x002f260000300a00 */
[C---:B------:R-:W-:Y:S01]  /*104c0*/  IMAD.WIDE R24, R251.reuse, 0x4, R200 ;  /* 0x00000004fb187825 */ /* 0x040fe200078e02c8 */
[----:B------:R-:W-:Y:S04]  /*104d0*/  STL.64 [R1+0x208], R168 ;  /* 0x000208a801007387 */ /* 0x000fe80000100a00 */
[----:B------:R-:W-:Y:S04]  /*104e0*/  STL.64 [R1+0x200], R104 ;  /* 0x0002006801007387 */ /* 0x000fe80000100a00 */
[----:B------:R1:W-:Y:S04]  /*104f0*/  STL.64 [R1+0x18a8], R40 ;  /* 0x0018a82801007387 */ /* 0x0003e80000100a00 */
[----:B------:R1:W-:Y:S02]  /*10500*/  STL.64 [R1+0x1e8], R88 ;  /* 0x0001e85801007387 */ /* 0x0003e40000100a00 */
[----:B-1----:R-:W-:-:S02]  /*10510*/  IMAD.WIDE R40, R251, 0x4, R136 ;  /* 0x00000004fb287825 */ /* 0x002fc400078e0288 */
[----:B------:R-:W3:Y:S04]  /*10520*/  LDL.LU.64 R88, [R1+0x110] ;  /* 0x0001100001587983 */ /* 0x000ee80000300a00 */
[----:B------:R1:W-:Y:S04]  /*10530*/  STL.64 [R1+0x1e0], R24 ;  /* 0x0001e01801007387 */ /* 0x0003e80000100a00 */
[----:B-1----:R-:W3:Y:S04]  /*10540*/  LDL.LU.64 R24, [R1+0x108] ;  /* 0x0001080001187983 */ /* 0x002ee80000300a00 */
[----:B------:R1:W-:Y:S04]  /*10550*/  STL.64 [R1+0x1d8], R40 ;  /* 0x0001d82801007387 */ /* 0x0003e80000100a00 */
[----:B------:R-:W3:Y:S04]  /*10560*/  LDL.LU.64 R200, [R1+0x100] ;  /* 0x0001000001c87983 */ /* 0x000ee80000300a00 */
[----:B------:R-:W3:Y:S01]  /*10570*/  LDL.LU.64 R136, [R1+0xf8] ;  /* 0x0000f80001887983 */ /* 0x000ee20000300a00 */
[----:B-1----:R-:W-:-:S05]  /*10580*/  IMAD.WIDE R40, R251, 0x4, R152 ;  /* 0x00000004fb287825 */ /* 0x002fca00078e0298 */
[----:B------:R1:W-:Y:S01]  /*10590*/  STL.64 [R1+0x1d0], R40 ;  /* 0x0001d02801007387 */ /* 0x0003e20000100a00 */
[----:B------:R-:W-:-:S05]  /*105a0*/  IMAD.WIDE R104, R251, 0x4, R72 ;  /* 0x00000004fb687825 */ /* 0x000fca00078e0248 */
[----:B------:R-:W-:Y:S01]  /*105b0*/  STL.64 [R1+0x18d8], R104 ;  /* 0x0018d86801007387 */ /* 0x000fe20000100a00 */
[----:B------:R-:W-:-:S04]  /*105c0*/  IMAD.WIDE R72, R251, 0x4, R8 ;  /* 0x00000004fb487825 */ /* 0x000fc800078e0208 */
[C---:B-1----:R-:W-:Y:S01]  /*105d0*/  IMAD.WIDE R40, R251.reuse, 0x4, R184 ;  /* 0x00000004fb287825 */ /* 0x042fe200078e02b8 */
[----:B------:R-:W-:Y:S03]  /*105e0*/  STL.64 [R1+0x18e0], R72 ;  /* 0x0018e04801007387 */ /* 0x000fe60000100a00 */
[C---:B------:R-:W-:Y:S02]  /*105f0*/  IMAD.WIDE R8, R251.reuse, 0x4, R68 ;  /* 0x00000004fb087825 */ /* 0x040fe400078e0244 */
        /* <DEDUP_REMOVED lines=36> */
[----:B------:R-:W3:Y:S02]  /*10840*/  LDL.LU.64 R52, [R1+0x2458] ;  /* 0x0024580001347983 */ /* 0x000ee40000300a00 */
[----:B------:R-:W-:-:S02]  /*10850*/  IMAD.WIDE R72, R251, 0x4, R54 ;  /* 0x00000004fb487825 */ /* 0x000fc400078e0236 */
[----:B------:R2:W-:Y:S04]  /*10860*/  STL.64 [R1+0x148], R40 ;  /* 0x0001482801007387 */ /* 0x0005e80000100a00 */
[----:B------:R-:W3:Y:S01]  /*10870*/  LDL.LU.64 R54, [R1+0x2450] ;  /* 0x0024500001367983 */ /* 0x000ee20000300a00 */
[----:B----4-:R-:W-:-:S03]  /*10880*/  IMAD.WIDE R4, R251, 0x4, R4 ;  /* 0x00000004fb047825 */ /* 0x010fc600078e0204 */
[----:B------:R3:W-:Y:S01]  /*10890*/  STL.64 [R1+0x140], R8 ;  /* 0x0001400801007387 */ /* 0x0007e20000100a00 */
[----:B--2---:R-:W-:-:S03]  /*108a0*/  IMAD.WIDE R40, R251, 0x4, R120 ;  /* 0x00000004fb287825 */ /* 0x004fc600078e0278 */
[----:B------:R1:W-:Y:S04]  /*108b0*/  STL.64 [R1+0x138], R72 ;  /* 0x0001384801007387 */ /* 0x0003e80000100a00 */
[----:B------:R2:W-:Y:S01]  /*108c0*/  STL.64 [R1+0x128], R40 ;  /* 0x0001282801007387 */ /* 0x0005e20000100a00 */
[----:B---3--:R-:W-:-:S03]  /*108d0*/  IMAD.WIDE R8, R251, 0x4, R56 ;  /* 0x00000004fb087825 */ /* 0x008fc600078e0238 */
[----:B-1----:R-:W3:Y:S04]  /*108e0*/  LDL.LU.64 R72, [R1+0x28] ;  /* 0x0000280001487983 */ /* 0x002ee80000300a00 */
[----:B------:R1:W-:Y:S01]  /*108f0*/  STL.64 [R1+0x120], R8 ;  /* 0x0001200801007387 */ /* 0x0003e20000100a00 */
[----:B--2---:R-:W-:-:S04]  /*10900*/  IMAD.WIDE R40, R251, 0x4, R88 ;  /* 0x00000004fb287825 */ /* 0x004fc800078e0258 */
[C---:B------:R-:W-:Y:S01]  /*10910*/  IMAD.WIDE R24, R251.reuse, 0x4, R24 ;  /* 0x00000004fb187825 */ /* 0x040fe200078e0218 */
[----:B-1----:R-:W2:Y:S04]  /*10920*/  LDL.LU.64 R8, [R1+0x20] ;  /* 0x0000200001087983 */ /* 0x002ea80000300a00 */
[----:B------:R1:W-:Y:S01]  /*10930*/  STL.64 [R1+0x118], R4 ;  /* 0x0001180401007387 */ /* 0x0003e20000100a00 */
[----:B------:R-:W-:-:S03]  /*10940*/  IMAD.WIDE R88, R251, 0x4, R200 ;  /* 0x00000004fb587825 */ /* 0x000fc600078e02c8 */
[----:B------:R-:W4:Y:S04]  /*10950*/  LDL.LU.64 R184, [R1+0x18] ;  /* 0x0000180001b87983 */ /* 0x000f280000300a00 */
[----:B------:R-:W2:Y:S04]  /*10960*/  LDL.LU.64 R120, [R1+0x10] ;  /* 0x0000100001787983 */ /* 0x000ea80000300a00 */
[----:B------:R-:W2:Y:S04]  /*10970*/  LDL.LU.64 R56, [R1+0x8] ;  /* 0x0000080001387983 */ /* 0x000ea80000300a00 */
[----:B-1----:R-:W2:Y:S04]  /*10980*/  LDL.LU.64 R4, [R1] ;  /* 0x0000000001047983 */ /* 0x002ea80000300a00 */
[----:B------:R1:W-:Y:S04]  /*10990*/  STL.64 [R1+0x110], R40 ;  /* 0x0001102801007387 */ /* 0x0003e80000100a00 */
[----:B------:R1:W-:Y:S04]  /*109a0*/  STL.64 [R1+0x108], R24 ;  /* 0x0001081801007387 */ /* 0x0003e80000100a00 */
[----:B------:R-:W-:Y:S01]  /*109b0*/  STL.64 [R1+0x100], R88 ;  /* 0x0001005801007387 */ /* 0x000fe20000100a00 */
[----:B-1----:R-:W-:-:S04]  /*109c0*/  IMAD.WIDE R40, R251, 0x4, R136 ;  /* 0x00000004fb287825 */ /* 0x002fc800078e0288 */
[C---:B------:R-:W-:Y:S02]  /*109d0*/  IMAD.WIDE R24, R251.reuse, 0x4, R52 ;  /* 0x00000004fb187825 */ /* 0x040fe400078e0234 */
        /* <DEDUP_REMOVED lines=12> */
[----:B------:R-:W3:Y:S04]  /*10aa0*/  LDL.LU.64 R44, [R1+0x2428] ;  /* 0x00242800012c7983 */ /* 0x000ee80000300a00 */
        /* <DEDUP_REMOVED lines=47> */
[----:B------:R-:W4:Y:S02]  /*10da0*/  LDL.LU.64 R6, [R1+0x23a8] ;  /* 0x0023a80001067983 */ /* 0x000f240000300a00 */
[C---:B--2---:R-:W-:Y:S02]  /*10db0*/  IMAD.WIDE R8, R251.reuse, 0x4, R8 ;  /* 0x00000004fb087825 */ /* 0x044fe400078e0208 */
[----:B------:R3:W-:Y:S04]  /*10dc0*/  STL.64 [R1+0x40], R40 ;  /* 0x0000402801007387 */ /* 0x0007e80000100a00 */
[----:B------:R4:W-:Y:S01]  /*10dd0*/  STL.64 [R1+0x1a68], R24 ;  /* 0x001a681801007387 */ /* 0x0009e20000100a00 */
[----:B---3--:R-:W-:-:S04]  /*10de0*/  IMAD.WIDE R40, R251, 0x4, R72 ;  /* 0x00000004fb287825 */ /* 0x008fc800078e0248 */
[C---:B----4-:R-:W-:Y:S01]  /*10df0*/  IMAD.WIDE R24, R251.reuse, 0x4, R184 ;  /* 0x00000004fb187825 */ /* 0x050fe200078e02b8 */
[----:B------:R1:W-:Y:S04]  /*10e00*/  STL.64 [R1+0x1a78], R40 ;  /* 0x001a782801007387 */ /* 0x0003e80000100a00 */
[----:B------:R2:W-:Y:S04]  /*10e10*/  STL.64 [R1+0x1a80], R8 ;  /* 0x001a800801007387 */ /* 0x0005e80000100a00 */
[----:B------:R3:W-:Y:S01]  /*10e20*/  STL.64 [R1+0x1a88], R24 ;  /* 0x001a881801007387 */ /* 0x0007e20000100a00 */
[----:B-1----:R-:W-:-:S04]  /*10e30*/  IMAD.WIDE R40, R251, 0x4, R120 ;  /* 0x00000004fb287825 */ /* 0x002fc800078e0278 */
[C---:B--2---:R-:W-:Y:S01]  /*10e40*/  IMAD.WIDE R8, R251.reuse, 0x4, R56 ;  /* 0x00000004fb087825 */ /* 0x044fe200078e0238 */
[----:B------:R-:W-:Y:S03]  /*10e50*/  STL.64 [R1+0x1a90], R40 ;  /* 0x001a902801007387 */ /* 0x000fe60000100a00 */
[C---:B---3--:R-:W-:Y:S01]  /*10e60*/  IMAD.WIDE R24, R251.reuse, 0x4, R4 ;  /* 0x00000004fb187825 */ /* 0x048fe200078e0204 */
[----:B------:R1:W-:Y:S04]  /*10e70*/  STL.64 [R1+0x1a98], R8 ;  /* 0x001a980801007387 */ /* 0x0003e80000100a00 */
[----:B------:R-:W-:Y:S01]  /*10e80*/  STL.64 [R1+0x1aa0], R24 ;  /* 0x001aa01801007387 */ /* 0x000fe20000100a00 */
[----:B-1----:R-:W-:-:S04]  /*10e90*/  IMAD.WIDE R8, R251, 0x4, R58 ;  /* 0x00000004fb087825 */ /* 0x002fc800078e023a */
        /* <DEDUP_REMOVED lines=18> */
[C---:B------:R-:W-:Y:S01]  /*10fc0*/  IMAD.WIDE R6, R251.reuse, 0x4, R60 ;  /* 0x00000004fb067825 */ /* 0x040fe200078e023c */
[----:B------:R1:W-:Y:S04]  /*10fd0*/  STL.64 [R1+0x1aa8], R4 ;  /* 0x001aa80401007387 */ /* 0x0003e80000100a00 */
[----:B------:R2:W-:Y:S04]  /*10fe0*/  STL.64 [R1+0x1ab8], R8 ;  /* 0x001ab80801007387 */ /* 0x0005e80000100a00 */
[----:B------:R3:W-:Y:S01]  /*10ff0*/  STL.64 [R1+0x1ac0], R6 ;  /* 0x001ac00601007387 */ /* 0x0007e20000100a00 */
[----:B-1----:R-:W-:-:S04]  /*11000*/  IMAD.WIDE R4, R251, 0x4, R62 ;  /* 0x00000004fb047825 */ /* 0x002fc800078e023e */
[C---:B--2---:R-:W-:Y:S01]  /*11010*/  IMAD.WIDE R8, R251.reuse, 0x4, R64 ;  /* 0x00000004fb087825 */ /* 0x044fe200078e0240 */
[----:B------:R1:W-:Y:S03]  /*11020*/  STL.64 [R1+0x1ac8], R4 ;  /* 0x001ac80401007387 */ /* 0x0003e60000100a00 */
[C---:B---3--:R-:W-:Y:S01]  /*11030*/  IMAD.WIDE R6, R251.reuse, 0x4, R66 ;  /* 0x00000004fb067825 */ /* 0x048fe200078e0242 */
        /* <DEDUP_REMOVED lines=35> */
[----:B------:R-:W-:-:S04]  /*11270*/  IMAD.WIDE R228, R251, 0x4, R228 ;  /* 0x00000004fbe47825 */ /* 0x000fc800078e02e4 */
[C---:B---3--:R-:W-:Y:S01]  /*11280*/  IMAD.WIDE R6, R251.reuse, 0x4, R12 ;  /* 0x00000004fb067825 */ /* 0x048fe200078e020c */
[----:B------:R2:W-:Y:S03]  /*11290*/  STL.64 [R1+0x1b78], R8 ;  /* 0x001b780801007387 */ /* 0x0005e60000100a00 */
[C---:B------:R-:W-:Y:S01]  /*112a0*/  IMAD.WIDE R234, R251.reuse, 0x4, R234 ;  /* 0x00000004fbea7825 */ /* 0x040fe200078e02ea */
[----:B------:R3:W-:Y:S03]  /*112b0*/  STL.64 [R1+0x1b80], R6 ;  /* 0x001b800601007387 */ /* 0x0007e60000100a00 */
[C---:B------:R-:W-:Y:S01]  /*112c0*/  IMAD.WIDE R240, R251.reuse, 0x4, R240 ;  /* 0x00000004fbf07825 */ /* 0x040fe200078e02f0 */
[----:B------:R-:W-:Y:S01]  /*112d0*/  ISETP.GE.U32.AND P4, PT, R250, 0x7fffff78, PT ;  /* 0x7fffff78fa00780c */ /* 0x000fe20003f86070 */
[----:B------:R-:W4:Y:S02]  /*112e0*/  LDC R11, c[0x0][0x3a0] ;  /* 0x0000e800ff0b7b82 */ /* 0x000f240000000800 */
[----:B-1----:R-:W-:-:S04]  /*112f0*/  IMAD.WIDE R4, R251, 0x4, R14 ;  /* 0x00000004fb047825 */ /* 0x002fc800078e020e */
[C---:B--2---:R-:W-:Y:S01]  /*11300*/  IMAD.WIDE R8, R251.reuse, 0x4, R16 ;  /* 0x00000004fb087825 */ /* 0x044fe200078e0210 */
[----:B------:R1:W-:Y:S01]  /*11310*/  STL.64 [R1+0x1b88], R4 ;  /* 0x001b880401007387 */ /* 0x0003e20000100a00 */
[----:B------:R-:W-:Y:S01]  /*11320*/  ISETP.GE.U32.AND P6, PT, R252, 0x7fffff7c, PT ;  /* 0x7fffff7cfc00780c */ /* 0x000fe20003fc6070 */
[----:B------:R-:W2:Y:S01]  /*11330*/  LDC R12, c[0x0][0x3a0] ;  /* 0x0000e800ff0c7b82 */ /* 0x000ea20000000800 */
[C---:B---3--:R-:W-:Y:S01]  /*11340*/  IMAD.WIDE R6, R251.reuse, 0x4, R18 ;  /* 0x00000004fb067825 */ /* 0x048fe200078e0212 */
[----:B------:R3:W-:Y:S04]  /*11350*/  STL.64 [R1+0x1b90], R8 ;  /* 0x001b900801007387 */ /* 0x0007e80000100a00 */
[----:B------:R3:W-:Y:S02]  /*11360*/  STL.64 [R1+0x1b98], R6 ;  /* 0x001b980601007387 */ /* 0x0007e40000100a00 */
[----:B------:R-:W2:Y:S01]  /*11370*/  LDC R10, c[0x0][0x3a0] ;  /* 0x0000e800ff0a7b82 */ /* 0x000ea20000000800 */
[----:B-1----:R-:W-:-:S04]  /*11380*/  IMAD.WIDE R4, R251, 0x4, R20 ;  /* 0x00000004fb047825 */ /* 0x002fc800078e0214 */
[C---:B---3--:R-:W-:Y:S01]  /*11390*/  IMAD.WIDE R8, R251.reuse, 0x4, R22 ;  /* 0x00000004fb087825 */ /* 0x048fe200078e0216 */
[----:B------:R1:W-:Y:S02]  /*113a0*/  STL.64 [R1+0x1ba0], R4 ;  /* 0x001ba00401007387 */ /* 0x0003e40000100a00 */
[----:B------:R-:W3:Y:S01]  /*113b0*/  LDC R13, c[0x0][0x3a0] ;  /* 0x0000e800ff0d7b82 */ /* 0x000ee20000000800 */
[C---:B------:R-:W-:Y:S01]  /*113c0*/  IMAD.WIDE R6, R251.reuse, 0x4, R74 ;  /* 0x00000004fb067825 */ /* 0x040fe200078e024a */
[----:B------:R1:W-:Y:S04]  /*113d0*/  STL.64 [R1+0x1ba8], R8 ;  /* 0x001ba80801007387 */ /* 0x0003e80000100a00 */
[----:B------:R1:W-:Y:S02]  /*113e0*/  STL.64 [R1+0x1bb8], R6 ;  /* 0x001bb80601007387 */ /* 0x0003e40000100a00 */
[----:B-1----:R-:W-:-:S04]  /*113f0*/  IMAD.WIDE R4, R251, 0x4, R76 ;  /* 0x00000004fb047825 */ /* 0x002fc800078e024c */
[C---:B------:R-:W-:Y:S01]  /*11400*/  IMAD.WIDE R8, R251.reuse, 0x4, R78 ;  /* 0x00000004fb087825 */ /* 0x040fe200078e024e */
[----:B------:R1:W-:Y:S03]  /*11410*/  STL.64 [R1+0x1bc0], R4 ;  /* 0x001bc00401007387 */ /* 0x0003e60000100a00 */
[C---:B------:R-:W-:Y:S01]  /*11420*/  IMAD.WIDE R6, R251.reuse, 0x4, R80 ;  /* 0x00000004fb067825 */ /* 0x040fe200078e0250 */
[----:B------:R4:W-:Y:S04]  /*11430*/  STL.64 [R1+0x1bc8], R8 ;  /* 0x001bc80801007387 */ /* 0x0009e80000100a00 */
[----:B------:R2:W-:Y:S01]  /*11440*/  STL.64 [R1+0x1bd0], R6 ;  /* 0x001bd00601007387 */ /* 0x0005e20000100a00 */
[----:B-1----:R-:W-:-:S04]  /*11450*/  IMAD.WIDE R4, R251, 0x4, R82 ;  /* 0x00000004fb047825 */ /* 0x002fc800078e0252 */
[C---:B----4-:R-:W-:Y:S01]  /*11460*/  IMAD.WIDE R8, R251.reuse, 0x4, R84 ;  /* 0x00000004fb087825 */ /* 0x050fe200078e0254 */
[----:B------:R1:W-:Y:S03]  /*11470*/  STL.64 [R1+0x1bd8], R4 ;  /* 0x001bd80401007387 */ /* 0x0003e60000100a00 */
[C---:B--2---:R-:W-:Y:S01]  /*11480*/  IMAD.WIDE R6, R251.reuse, 0x4, R86 ;  /* 0x00000004fb067825 */ /* 0x044fe200078e0256 */
[----:B------:R2:W-:Y:S04]  /*11490*/  STL.64 [R1+0x1be0], R8 ;  /* 0x001be00801007387 */ /* 0x0005e80000100a00 */
[----:B------:R4:W-:Y:S01]  /*114a0*/  STL.64 [R1+0x1be8], R6 ;  /* 0x001be80601007387 */ /* 0x0009e20000100a00 */
[----:B-1----:R-:W-:-:S04]  /*114b0*/  IMAD.WIDE R4, R251, 0x4, R138 ;  /* 0x00000004fb047825 */ /* 0x002fc800078e028a */
[C---:B--2---:R-:W-:Y:S01]  /*114c0*/  IMAD.WIDE R8, R251.reuse, 0x4, R140 ;  /* 0x00000004fb087825 */ /* 0x044fe200078e028c */
[----:B------:R1:W-:Y:S03]  /*114d0*/  STL.64 [R1+0x1bf8], R4 ;  /* 0x001bf80401007387 */ /* 0x0003e60000100a00 */
[C---:B----4-:R-:W-:Y:S01]  /*114e0*/  IMAD.WIDE R6, R251.reuse, 0x4, R142 ;  /* 0x00000004fb067825 */ /* 0x050fe200078e028e */
        /* <DEDUP_REMOVED lines=8> */
[----:B-1----:R-:W-:-:S03]  /*11570*/  IMAD.WIDE R4, R251, 0x4, R150 ;  /* 0x00000004fb047825 */ /* 0x002fc600078e0296 */
[----:B------:R-:W-:Y:S04]  /*11580*/  STL.64 [R1+0x22a0], R206 ;  /* 0x0022a0ce01007387 */ /* 0x000fe80000100a00 */
[----:B------:R1:W-:Y:S01]  /*11590*/  STL.64 [R1+0x1c28], R4 ;  /* 0x001c280401007387 */ /* 0x0003e20000100a00 */
[----:B--2---:R-:W-:-:S03]  /*115a0*/  IMAD.WIDE R8, R251, 0x4, R26 ;  /* 0x00000004fb087825 */ /* 0x004fc600078e021a */
[----:B------:R-:W-:Y:S01]  /*115b0*/  STL.64 [R1+0x22a8], R212 ;  /* 0x0022a8d401007387 */ /* 0x000fe20000100a00 */
[----:B----4-:R-:W-:-:S03]  /*115c0*/  IMAD.WIDE R6, R251, 0x4, R28 ;  /* 0x00000004fb067825 */ /* 0x010fc600078e021c */
[----:B------:R-:W-:Y:S04]  /*115d0*/  STL.64 [R1+0x22b0], R218 ;  /* 0x0022b0da01007387 */ /* 0x000fe80000100a00 */
[----:B------:R-:W-:Y:S01]  /*115e0*/  STL.64 [R1+0x22b8], R224 ;  /* 0x0022b8e001007387 */ /* 0x000fe20000100a00 */
[----:B-1----:R-:W-:-:S03]  /*115f0*/  IMAD.WIDE R4, R251, 0x4, R30 ;  /* 0x00000004fb047825 */ /* 0x002fc600078e021e */
[----:B------:R-:W-:Y:S04]  /*11600*/  STL.64 [R1+0x22c0], R230 ;  /* 0x0022c0e601007387 */ /* 0x000fe80000100a00 */
[----:B------:R-:W-:Y:S04]  /*11610*/  STL.64 [R1+0x22c8], R236 ;  /* 0x0022c8ec01007387 */ /* 0x000fe80000100a00 */
[----:B------:R-:W-:Y:S04]  /*11620*/  STL.64 [R1+0x22d0], R242 ;  /* 0x0022d0f201007387 */ /* 0x000fe80000100a00 */
[----:B------:R1:W-:Y:S04]  /*11630*/  STL.64 [R1+0x1c78], R8 ;  /* 0x001c780801007387 */ /* 0x0003e80000100a00 */
        /* <DEDUP_REMOVED lines=20> */
[----:B------:R-:W-:-:S04]  /*11780*/  IMAD.WIDE R242, R251, 0x4, R156 ;  /* 0x00000004fbf27825 */ /* 0x000fc800078e029c */
[----:B-1----:R-:W-:-:S04]  /*11790*/  IMAD.WIDE R8, R251, 0x4, R100 ;  /* 0x00000004fb087825 */ /* 0x002fc800078e0264 */
[C---:B--2---:R-:W-:Y:S01]  /*117a0*/  IMAD.WIDE R6, R251.reuse, 0x4, R102 ;  /* 0x00000004fb067825 */ /* 0x044fe200078e0266 */
[----:B------:R1:W-:Y:S03]  /*117b0*/  STL.64 [R1+0x1ce0], R8 ;  /* 0x001ce00801007387 */ /* 0x0003e60000100a00 */
[C---:B----4-:R-:W-:Y:S01]  /*117c0*/  IMAD.WIDE R4, R251.reuse, 0x4, R154 ;  /* 0x00000004fb047825 */ /* 0x050fe200078e029a */
[----:B------:R2:W-:Y:S03]  /*117d0*/  STL.64 [R1+0x1ce8], R6 ;  /* 0x001ce80601007387 */ /* 0x0005e60000100a00 */
[C---:B------:R-:W-:Y:S01]  /*117e0*/  IMAD.WIDE R236, R251.reuse, 0x4, R158 ;  /* 0x00000004fbec7825 */ /* 0x040fe200078e029e */
[----:B------:R4:W-:Y:S03]  /*117f0*/  STL.64 [R1+0x1cf8], R4 ;  /* 0x001cf80401007387 */ /* 0x0009e60000100a00 */
[C---:B------:R-:W-:Y:S01]  /*11800*/  IMAD.WIDE R224, R251.reuse, 0x4, R160 ;  /* 0x00000004fbe07825 */ /* 0x040fe200078e02a0 */
[----:B------:R-:W-:Y:S03]  /*11810*/  STL.64 [R1+0x1d00], R242 ;  /* 0x001d00f201007387 */ /* 0x000fe60000100a00 */
[C---:B------:R-:W-:Y:S01]  /*11820*/  IMAD.WIDE R218, R251.reuse, 0x4, R162 ;  /* 0x00000004fbda7825 */ /* 0x040fe200078e02a2 */
[----:B------:R-:W-:Y:S04]  /*11830*/  STL.64 [R1+0x2328], R242 ;  /* 0x002328f201007387 */ /* 0x000fe80000100a00 */
        /* <DEDUP_REMOVED lines=10> */
[----:B------:R-:W-:Y:S01]  /*118e0*/  STL.64 [R1+0x2348], R212 ;  /* 0x002348d401007387 */ /* 0x000fe20000100a00 */
[----:B-1----:R-:W-:-:S03]  /*118f0*/  IMAD.WIDE R8, R251, 0x4, R42 ;  /* 0x00000004fb087825 */ /* 0x002fc600078e022a */
[----:B------:R-:W-:Y:S01]  /*11900*/  STL.64 [R1+0x1d28], R206 ;  /* 0x001d28ce01007387 */ /* 0x000fe20000100a00 */
[----:B--2---:R-:W-:-:S03]  /*11910*/  IMAD.WIDE R6, R251, 0x4, R44 ;  /* 0x00000004fb067825 */ /* 0x004fc600078e022c */
[----:B------:R1:W-:Y:S01]  /*11920*/  STL.64 [R1+0x2350], R206 ;  /* 0x002350ce01007387 */ /* 0x0003e20000100a00 */
[----:B----4-:R-:W-:-:S03]  /*11930*/  IMAD.WIDE R4, R251, 0x4, R46 ;  /* 0x00000004fb047825 */ /* 0x010fc600078e022e */
        /* <DEDUP_REMOVED lines=8> */
[----:B------:R2:W-:Y:S01]  /*119c0*/  STL.64 [R1+0x1d88], R4 ;  /* 0x001d880401007387 */ /* 0x0005e20000100a00 */
[----:B-1----:R-:W-:-:S03]  /*119d0*/  IMAD.WIDE R206, R251, 0x4, R50 ;  /* 0x00000004fbce7825 */ /* 0x002fc600078e0232 */
[----:B------:R-:W-:Y:S01]  /*119e0*/  STL.64 [R1+0x1d90], R204 ;  /* 0x001d90cc01007387 */ /* 0x000fe20000100a00 */
[----:B------:R-:W-:-:S04]  /*119f0*/  IMAD.WIDE R212, R251, 0x4, R54 ;  /* 0x00000004fbd47825 */ /* 0x000fc800078e0236 */
[----:B--2---:R-:W-:-:S05]  /*11a00*/  IMAD.WIDE R4, R251, 0x4, R52 ;  /* 0x00000004fb047825 */ /* 0x004fca00078e0234 */
[----:B------:R1:W-:Y:S01]  /*11a10*/  STL.64 [R1+0x1da8], R4 ;  /* 0x001da80401007387 */ /* 0x0003e20000100a00 */
[----:B------:R-:W-:-:S03]  /*11a20*/  IMAD.WIDE R208, R251, 0x4, R106 ;  /* 0x00000004fbd07825 */ /* 0x000fc600078e026a */
[----:B------:R-:W-:Y:S01]  /*11a30*/  STL.64 [R1+0x23a0], R204 ;  /* 0x0023a0cc01007387 */ /* 0x000fe20000100a00 */
[----:B------:R-:W-:-:S03]  /*11a40*/  IMAD.WIDE R218, R251, 0x4, R110 ;  /* 0x00000004fbda7825 */ /* 0x000fc600078e026e */
[----:B------:R-:W-:Y:S01]  /*11a50*/  STL.64 [R1+0x1d98], R206 ;  /* 0x001d98ce01007387 */ /* 0x000fe20000100a00 */
[----:B-1----:R-:W-:-:S03]  /*11a60*/  IMAD.WIDE R4, R251, 0x4, R108 ;  /* 0x00000004fb047825 */ /* 0x002fc600078e026c */
[----:B------:R-:W-:Y:S01]  /*11a70*/  STL.64 [R1+0x1da0], R212 ;  /* 0x001da0d401007387 */ /* 0x000fe20000100a00 */
[----:B------:R-:W-:-:S03]  /*11a80*/  IMAD.WIDE R224, R251, 0x4, R112 ;  /* 0x00000004fbe07825 */ /* 0x000fc600078e0270 */
[----:B------:R1:W-:Y:S04]  /*11a90*/  STL.64 [R1+0x1dd8], R4 ;  /* 0x001dd80401007387 */ /* 0x0003e80000100a00 */
[----:B------:R-:W-:Y:S04]  /*11aa0*/  STL.64 [R1+0x1de0], R208 ;  /* 0x001de0d001007387 */ /* 0x000fe80000100a00 */
[----:B------:R-:W-:Y:S01]  /*11ab0*/  STL.64 [R1+0x2378], R208 ;  /* 0x002378d001007387 */ /* 0x000fe20000100a00 */
[----:B-1----:R-:W-:-:S03]  /*11ac0*/  IMAD.WIDE R4, R251, 0x4, R118 ;  /* 0x00000004fb047825 */ /* 0x002fc600078e0276 */
[----:B------:R-:W-:Y:S04]  /*11ad0*/  STL.64 [R1+0x1dd0], R218 ;  /* 0x001dd0da01007387 */ /* 0x000fe80000100a00 */
        /* <DEDUP_REMOVED lines=11> */
[----:B-1----:R-:W-:-:S05]  /*11b90*/  IMAD.WIDE R4, R251, 0x4, R170 ;  /* 0x00000004fb047825 */ /* 0x002fca00078e02aa */
[----:B------:R1:W-:Y:S01]  /*11ba0*/  STL.64 [R1+0x1e18], R4 ;  /* 0x001e180401007387 */ /* 0x0003e20000100a00 */
[----:B------:R-:W-:-:S03]  /*11bb0*/  IMAD.WIDE R220, R251, 0x4, R178 ;  /* 0x00000004fbdc7825 */ /* 0x000fc600078e02b2 */
[----:B------:R-:W-:Y:S01]  /*11bc0*/  STL.64 [R1+0x1db8], R242 ;  /* 0x001db8f201007387 */ /* 0x000fe20000100a00 */
[----:B------:R-:W-:-:S03]  /*11bd0*/  IMAD.WIDE R214, R251, 0x4, R180 ;  /* 0x00000004fbd67825 */ /* 0x000fc600078e02b4 */
[----:B------:R-:W-:Y:S04]  /*11be0*/  STL.64 [R1+0x1e10], R238 ;  /* 0x001e10ee01007387 */ /* 0x000fe80000100a00 */
[----:B------:R-:W-:Y:S01]  /*11bf0*/  STL.64 [R1+0x2358], R238 ;  /* 0x002358ee01007387 */ /* 0x000fe20000100a00 */
[----:B-1----:R-:W-:-:S03]  /*11c00*/  IMAD.WIDE R4, R251, 0x4, R210 ;  /* 0x00000004fb047825 */ /* 0x002fc600078e02d2 */
[----:B------:R-:W-:Y:S01]  /*11c10*/  STL.64 [R1+0x1e08], R232 ;  /* 0x001e08e801007387 */ /* 0x000fe20000100a00 */
[----:B------:R-:W-:-:S03]  /*11c20*/  IMAD.WIDE R230, R251, 0x4, R182 ;  /* 0x00000004fbe67825 */ /* 0x000fc600078e02b6 */
[----:B------:R-:W-:Y:S04]  /*11c30*/  STL.64 [R1+0x2360], R232 ;  /* 0x002360e801007387 */ /* 0x000fe80000100a00 */
[----:B------:R-:W-:Y:S04]  /*11c40*/  STL.64 [R1+0x1e00], R226 ;  /* 0x001e00e201007387 */ /* 0x000fe80000100a00 */
[----:B------:R-:W-:Y:S04]  /*11c50*/  STL.64 [R1+0x2368], R226 ;  /* 0x002368e201007387 */ /* 0x000fe80000100a00 */
[----:B------:R-:W-:Y:S04]  /*11c60*/  STL.64 [R1+0x1df8], R220 ;  /* 0x001df8dc01007387 */ /* 0x000fe80000100a00 */
[----:B------:R-:W-:Y:S01]  /*11c70*/  STL.64 [R1+0x2370], R220 ;  /* 0x002370dc01007387 */ /* 0x000fe20000100a00 */
[----:B------:R-:W-:-:S03]  /*11c80*/  IMAD.WIDE R210, R251, 0x4, R246 ;  /* 0x00000004fbd27825 */ /* 0x000fc600078e02f6 */
[----:B------:R-:W-:Y:S04]  /*11c90*/  STL.64 [R1+0x1df0], R214 ;  /* 0x001df0d601007387 */ /* 0x000fe80000100a00 */
[----:B------:R1:W-:Y:S04]  /*11ca0*/  STL.64 [R1+0x1e20], R4 ;  /* 0x001e200401007387 */ /* 0x0003e80000100a00 */
[----:B------:R-:W-:Y:S04]  /*11cb0*/  STL.64 [R1+0x1de8], R230 ;  /* 0x001de8e601007387 */ /* 0x000fe80000100a00 */
[----:B------:R-:W-:Y:S04]  /*11cc0*/  STL.64 [R1+0x2298], R216 ;  /* 0x002298d801007387 */ /* 0x000fe80000100a00 */
[----:B------:R-:W-:Y:S01]  /*11cd0*/  STL.64 [R1+0x2230], R222 ;  /* 0x002230de01007387 */ /* 0x000fe20000100a00 */
[----:B-1----:R-:W1:Y:S03]  /*11ce0*/  LDC R5, c[0x0][0x3a0] ;  /* 0x0000e800ff057b82 */ /* 0x002e660000000800 */
[----:B------:R-:W-:Y:S04]  /*11cf0*/  STL.64 [R1+0x2238], R228 ;  /* 0x002238e401007387 */ /* 0x000fe80000100a00 */
[----:B------:R-:W-:Y:S01]  /*11d00*/  STL.64 [R1+0x2240], R234 ;  /* 0x002240ea01007387 */ /* 0x000fe20000100a00 */
[----:B------:R-:W-:Y:S01]  /*11d10*/  LOP3.LUT R6, R249, 0x30, RZ, 0x3c, !PT ;  /* 0x00000030f9067812 */ /* 0x000fe200078e3cff */
[----:B------:R-:W2:Y:S02]  /*11d20*/  LDC R4, c[0x0][0x3a0] ;  /* 0x0000e800ff047b82 */ /* 0x000ea40000000800 */
[----:B------:R-:W-:Y:S04]  /*11d30*/  STL.64 [R1+0x2248], R240 ;  /* 0x002248f001007387 */ /* 0x000fe80000100a00 */
[----:B------:R4:W-:Y:S04]  /*11d40*/  STL.64 [R1+0x2250], R210 ;  /* 0x002250d201007387 */ /* 0x0009e80000100a00 */
[----:B------:R-:W2:Y:S04]  /*11d50*/  LDL.64 R24, [R1+0x12c8] ;  /* 0x0012c80001187983 */ /* 0x000ea80000100a00 */
[----:B------:R-:W3:Y:S04]  /*11d60*/  LDL.64 R200, [R1+0x12c0] ;  /* 0x0012c00001c87983 */ /* 0x000ee80000100a00 */
        /* <DEDUP_REMOVED lines=13> */
[----:B------:R-:W3:Y:S04]  /*11e40*/  LDL.LU.64 R246, [R1+0x12a8] ;  /* 0x0012a80001f67983 */ /* 0x000ee80000300a00 */
[----:B------:R-:W3:Y:S04]  /*11e50*/  LDL.LU.64 R180, [R1+0x1080] ;  /* 0x0010800001b47983 */ /* 0x000ee80000300a00 */
[----:B------:R-:W3:Y:S04]  /*11e60*/  LDL.LU.64 R148, [R1+0x1070] ;  /* 0x0010700001947983 */ /* 0x000ee80000300a00 */
[----:B------:R-:W3:Y:S04]  /*11e70*/  LDL.LU.64 R116, [R1+0x1060] ;  /* 0x0010600001747983 */ /* 0x000ee80000300a00 */
[----:B------:R-:W3:Y:S04]  /*11e80*/  LDL.LU.64 R84, [R1+0x1050] ;  /* 0x0010500001547983 */ /* 0x000ee80000300a00 */
[----:B------:R-:W3:Y:S04]  /*11e90*/  LDL.LU.64 R52, [R1+0x1040] ;  /* 0x0010400001347983 */ /* 0x000ee80000300a00 */
[----:B------:R-:W3:Y:S04]  /*11ea0*/  LDL.LU.64 R20, [R1+0x1030] ;  /* 0x0010300001147983 */ /* 0x000ee80000300a00 */
[----:B----4-:R-:W4:Y:S04]  /*11eb0*/  LDL.LU.64 R210, [R1+0x1020] ;  /* 0x0010200001d27983 */ /* 0x010f280000300a00 */
[----:B------:R-:W4:Y:S04]  /*11ec0*/  LDL.LU.64 R240, [R1+0x1010] ;  /* 0x0010100001f07983 */ /* 0x000f280000300a00 */
        /* <DEDUP_REMOVED lines=21> */
[----:B--2---:R-:W-:Y:S04]  /*12020*/  LDGSTS.E [R0+0x20000], desc[UR14][R24.64], P1 ;  /* 0x2000000018007fae */ /* 0x004fe800089a100e */
[----:B---3--:R-:W-:Y:S04]  /*12030*/  LDGSTS.E [R0+0x20080], desc[UR14][R200.64], P0 ;  /* 0x20080000c8007fae */ /* 0x008fe800081a100e */
[----:B------:R-:W-:Y:S04]  /*12040*/  LDGSTS.E [R0+0x20800], desc[UR14][R122.64], P1 ;  /* 0x208000007a007fae */ /* 0x000fe800089a100e */
[----:B------:R-:W-:Y:S04]  /*12050*/  LDGSTS.E [R0+0x20880], desc[UR14][R120.64], P0 ;  /* 0x2088000078007fae */ /* 0x000fe800081a100e */
[----:B------:R-:W-:Y:S04]  /*12060*/  LDGSTS.E [R0+0x21000], desc[UR14][R70.64], P1 ;  /* 0x2100000046007fae */ /* 0x000fe800089a100e */
[----:B------:R-:W-:Y:S04]  /*12070*/  LDGSTS.E [R0+0x21080], desc[UR14][R68.64], P0 ;  /* 0x2108000044007fae */ /* 0x000fe800081a100e */
[----:B------:R-:W-:Y:S04]  /*12080*/  LDGSTS.E [R0+0x21800], desc[UR14][R66.64], P1 ;  /* 0x2180000042007fae */ /* 0x000fe800089a100e */
[----:B------:R-:W-:Y:S04]  /*12090*/  LDGSTS.E [R0+0x21880], desc[UR14][R64.64], P0 ;  /* 0x2188000040007fae */ /* 0x000fe800081a100e */
[----:B------:R-:W-:Y:S04]  /*120a0*/  LDGSTS.E [R0+0x22000], desc[UR14][R56.64], P1 ;  /* 0x2200000038007fae */ /* 0x000fe800089a100e */
[----:B------:R-:W2:Y:S04]  /*120b0*/  LDL.64 R24, [R1+0x1198] ;  /* 0x0011980001187983 */ /* 0x000ea80000100a00 */
[----:B------:R-:W3:Y:S04]  /*120c0*/  LDL.64 R200, [R1+0x1190] ;  /* 0x0011900001c87983 */ /* 0x000ee80000100a00 */
[----:B------:R-:W2:Y:S04]  /*120d0*/  LDL.64 R120, [R1+0x1118] ;  /* 0x0011180001787983 */ /* 0x000ea80000100a00 */
[----:B------:R-:W2:Y:S04]  /*120e0*/  LDL.64 R56, [R1+0x1090] ;  /* 0x0010900001387983 */ /* 0x000ea80000100a00 */
[----:B------:R-:W-:Y:S04]  /*120f0*/  LDGSTS.E [R0+0x22080], desc[UR14][R184.64], P0 ;  /* 0x22080000b8007fae */ /* 0x000fe800081a100e */
[----:B------:R-:W2:Y:S04]  /*12100*/  LDL.LU.64 R188, [R1+0x1180] ;  /* 0x0011800001bc7983 */ /* 0x000ea80000300a00 */
[----:B------:R-:W-:Y:S04]  /*12110*/  LDGSTS.E [R0+0x22800], desc[UR14][R62.64], P1 ;  /* 0x228000003e007fae */ /* 0x000fe800089a100e */
[----:B------:R-:W2:Y:S04]  /*12120*/  LDL.LU.64 R184, [R1+0x1100] ;  /* 0x0011000001b87983 */ /* 0x000ea80000300a00 */
[----:B----4-:R-:W-:Y:S04]  /*12130*/  LDGSTS.E [R0+0x22880], desc[UR14][R210.64], P0 ;  /* 0x22880000d2007fae */ /* 0x010fe800081a100e */
[----:B------:R4:W-:Y:S04]  /*12140*/  STL.64 [R1+0x2258], R210 ;  /* 0x002258d201007387 */ /* 0x0009e80000100a00 */
[----:B------:R-:W-:Y:S04]  /*12150*/  LDGSTS.E [R0+0x23000], desc[UR14][R60.64], P1 ;  /* 0x230000003c007fae */ /* 0x000fe800089a100e */
[----:B----4-:R-:W4:Y:S04]  /*12160*/  LDL.LU.64 R210, [R1+0x1218] ;  /* 0x0012180001d27983 */ /* 0x010f280000300a00 */
[----:B------:R-:W-:Y:S04]  /*12170*/  LDGSTS.E [R0+0x23080], desc[UR14][R234.64], P0 ;  /* 0x23080000ea007fae */ /* 0x000fe800081a100e */
[----:B------:R1:W-:Y:S02]  /*12180*/  STL.64 [R1+0x2260], R234 ;  /* 0x002260ea01007387 */ /* 0x0003e40000100a00 */
[----:B-1----:R-:W-:-:S02]  /*12190*/  VIADD R5, R5, 0xffffffbf ;  /* 0xffffffbf05057836 */ /* 0x002fc40000000000 */
[----:B------:R-:W-:Y:S04]  /*121a0*/  LDGSTS.E [R0+0x23800], desc[UR14][R58.64], P1 ;  /* 0x238000003a007fae */ /* 0x000fe800089a100e */
[----:B------:R-:W3:Y:S01]  /*121b0*/  LDL.LU.64 R234, [R1+0x1110] ;  /* 0x0011100001ea7983 */ /* 0x000ee20000300a00 */
[----:B------:R-:W-:Y:S02]  /*121c0*/  ISETP.GE.U32.AND P5, PT, R5, 0x7fffff80, PT ;  /* 0x7fffff800500780c */ /* 0x000fe40003fa6070 */
[----:B------:R-:W1:Y:S01]  /*121d0*/  LDC R5, c[0x0][0x3a0] ;  /* 0x0000e800ff057b82 */ /* 0x000e620000000800 */
[----:B------:R-:W-:Y:S01]  /*121e0*/  LDGSTS.E [R0+0x23880], desc[UR14][R228.64], P0 ;  /* 0x23880000e4007fae */ /* 0x000fe200081a100e */
[----:B-1----:R-:W-:Y:S02]  /*121f0*/  IADD3 R8, PT, PT, R5, -0x51, RZ ;  /* 0xffffffaf05087810 */ /* 0x002fe40007ffe0ff */
[----:B------:R-:W-:-:S05]  /*12200*/  LOP3.LUT R5, R249, 0x10, RZ, 0x3c, !PT ;  /* 0x00000010f9057812 */ /* 0x000fca00078e3cff */
[----:B------:R-:W-:Y:S01]  /*12210*/  VIADD R5, R5, UR5 ;  /* 0x0000000505057c36 */ /* 0x000fe20008000000 */
[----:B------:R-:W-:Y:S04]  /*12220*/  STL.64 [R1+0x2268], R228 ;  /* 0x002268e401007387 */ /* 0x000fe80000100a00 */
[----:B------:R-:W-:Y:S04]  /*12230*/  LDGSTS.E [R5+0x20100], desc[UR14][R152.64], P1 ;  /* 0x2010000098057fae */ /* 0x000fe800089a100e */
[----:B------:R-:W-:Y:S04]  /*12240*/  LDGSTS.E [R5+0x20180], desc[UR14][R246.64], P0 ;  /* 0x20180000f6057fae */ /* 0x000fe800081a100e */
[----:B------:R-:W-:Y:S04]  /*12250*/  LDGSTS.E [R5+0x20900], desc[UR14][R88.64], P1 ;  /* 0x2090000058057fae */ /* 0x000fe800089a100e */
[----:B------:R-:W-:Y:S04]  /*12260*/  STL.64 [R1+0x2280], R246 ;  /* 0x002280f601007387 */ /* 0x000fe80000100a00 */
[----:B----4-:R-:W-:Y:S04]  /*12270*/  LDGSTS.E [R5+0x20980], desc[UR14][R210.64], P0 ;  /* 0x20980000d2057fae */ /* 0x010fe800081a100e */
[----:B------:R-:W-:Y:S04]  /*12280*/  STL.64 [R1+0x2288], R210 ;  /* 0x002288d201007387 */ /* 0x000fe80000100a00 */
[----:B--2---:R-:W-:Y:S04]  /*12290*/  LDGSTS.E [R5+0x21100], desc[UR14][R24.64], P1 ;  /* 0x2110000018057fae */ /* 0x004fe800089a100e */
[----:B---3--:R-:W-:Y:S04]  /*122a0*/  LDGSTS.E [R5+0x21180], desc[UR14][R200.64], P0 ;  /* 0x21180000c8057fae */ /* 0x008fe800081a100e */
[----:B------:R-:W2:Y:S04]  /*122b0*/  LDL.LU.64 R250, [R1+0x1298] ;  /* 0x0012980001fa7983 */ /* 0x000ea80000300a00 */
[----:B------:R-:W3:Y:S04]  /*122c0*/  LDL.LU.64 R192, [R1+0x1208] ;  /* 0x0012080001c07983 */ /* 0x000ee80000300a00 */
[----:B------:R-:W-:Y:S04]  /*122d0*/  LDGSTS.E [R5+0x21900], desc[UR14][R120.64], P1 ;  /* 0x2190000078057fae */ /* 0x000fe800089a100e */
[----:B------:R-:W-:Y:S04]  /*122e0*/  LDGSTS.E [R5+0x21980], desc[UR14][R234.64], P0 ;  /* 0x21980000ea057fae */ /* 0x000fe800081a100e */
[----:B------:R1:W-:Y:S04]  /*122f0*/  STL.64 [R1+0x2270], R234 ;  /* 0x002270ea01007387 */ /* 0x0003e80000100a00 */
[----:B-1----:R-:W4:Y:S04]  /*12300*/  LDL.LU.64 R234, [R1+0x1098] ;  /* 0x0010980001ea7983 */ /* 0x002f280000300a00 */
[----:B----4-:R-:W-:Y:S04]  /*12310*/  STL.64 [R1+0x2290], R234 ;  /* 0x002290ea01007387 */ /* 0x010fe80000100a00 */
[----:B------:R-:W4:Y:S04]  /*12320*/  LDL.64 R62, [R1+0x1018] ;  /* 0x00101800013e7983 */ /* 0x000f280000100a00 */
[----:B------:R-:W2:Y:S04]  /*12330*/  LDL.64 R58, [R1+0xf98] ;  /* 0x000f9800013a7983 */ /* 0x000ea80000100a00 */
[----:B------:R-:W2:Y:S04]  /*12340*/  LDL.LU.64 R186, [R1+0x1108] ;  /* 0x0011080001ba7983 */ /* 0x000ea80000300a00 */
        /* <DEDUP_REMOVED lines=30> */
[----:B------:R-:W-:Y:S04]  /*12530*/  LDGSTS.E [R5+0x22100], desc[UR14][R234.64], P1 ;  /* 0x22100000ea057fae */ /* 0x000fe800089a100e */
[----:B------:R-:W3:Y:S04]  /*12540*/  LDL.LU.64 R120, [R1+0x10e0] ;  /* 0x0010e00001787983 */ /* 0x000ee80000300a00 */
[----:B------:R-:W-:Y:S04]  /*12550*/  LDGSTS.E [R5+0x22180], desc[UR14][R56.64], P0 ;  /* 0x2218000038057fae */ /* 0x000fe800081a100e */
[----:B------:R-:W3:Y:S04]  /*12560*/  LDL.LU.64 R88, [R1+0x10d0] ;  /* 0x0010d00001587983 */ /* 0x000ee80000300a00 */
[----:B------:R-:W3:Y:S04]  /*12570*/  LDL.LU.64 R56, [R1+0x10c0] ;  /* 0x0010c00001387983 */ /* 0x000ee80000300a00 */
[----:B------:R-:W3:Y:S04]  /*12580*/  LDL.LU.64 R24, [R1+0x10b0] ;  /* 0x0010b00001187983 */ /* 0x000ee80000300a00 */
[----:B------:R-:W3:Y:S04]  /*12590*/  LDL.LU.64 R190, [R1+0x1188] ;  /* 0x0011880001be7983 */ /* 0x000ee80000300a00 */
[----:B------:R1:W-:Y:S04]  /*125a0*/  STL.64 [R1+0x2278], R240 ;  /* 0x002278f001007387 */ /* 0x0003e80000100a00 */
[----:B----4-:R-:W-:Y:S04]  /*125b0*/  LDGSTS.E [R5+0x22900], desc[UR14][R62.64], P1 ;  /* 0x229000003e057fae */ /* 0x010fe800089a100e */
[----:B------:R-:W-:Y:S04]  /*125c0*/  LDGSTS.E [R5+0x22980], desc[UR14][R240.64], P0 ;  /* 0x22980000f0057fae */ /* 0x000fe800081a100e */
[----:B--2---:R-:W-:Y:S04]  /*125d0*/  LDGSTS.E [R5+0x23100], desc[UR14][R58.64], P1 ;  /* 0x231000003a057fae */ /* 0x004fe800089a100e */
[----:B------:R-:W-:Y:S04]  /*125e0*/  LDGSTS.E [R5+0x23180], desc[UR14][R202.64], P0 ;  /* 0x23180000ca057fae */ /* 0x000fe800081a100e */
[----:B-1----:R-:W2:Y:S04]  /*125f0*/  LDL.LU.64 R240, [R1+0xf38] ;  /* 0x000f380001f07983 */ /* 0x002ea80000300a00 */
[----:B------:R-:W4:Y:S04]  /*12600*/  LDL.64 R244, [R1+0xf30] ;  /* 0x000f300001f47983 */ /* 0x000f280000100a00 */
[----:B------:R-:W2:Y:S04]  /*12610*/  LDL.64 R234, [R1+0xe70] ;  /* 0x000e700001ea7983 */ /* 0x000ea80000100a00 */
[----:B------:R-:W2:Y:S04]  /*12620*/  LDL.64 R210, [R1+0xe78] ;  /* 0x000e780001d27983 */ /* 0x000ea80000100a00 */
[----:B------:R-:W2:Y:S04]  /*12630*/  LDL.64 R246, [R1+0xe80] ;  /* 0x000e800001f67983 */ /* 0x000ea80000100a00 */
[----:B------:R-:W2:Y:S04]  /*12640*/  LDL.64 R216, [R1+0xe88] ;  /* 0x000e880001d87983 */ /* 0x000ea80000100a00 */
[----:B------:R-:W2:Y:S04]  /*12650*/  LDL.64 R232, [R1+0xe90] ;  /* 0x000e900001e87983 */ /* 0x000ea80000100a00 */
[----:B------:R-:W2:Y:S04]  /*12660*/  LDL.64 R14, [R1+0xe98] ;  /* 0x000e9800010e7983 */ /* 0x000ea80000100a00 */
[----:B------:R-:W2:Y:S04]  /*12670*/  LDL.64 R238, [R1+0xea0] ;  /* 0x000ea00001ee7983 */ /* 0x000ea80000100a00 */
[----:B------:R-:W2:Y:S04]  /*12680*/  LDL.64 R204, [R1+0xea8] ;  /* 0x000ea80001cc7983 */ /* 0x000ea80000100a00 */
[----:B------:R-:W2:Y:S04]  /*12690*/  LDL.LU.64 R196, [R1+0x12a0] ;  /* 0x0012a00001c47983 */ /* 0x000ea80000300a00 */
        /* <DEDUP_REMOVED lines=31> */
[----:B---3--:R-:W-:Y:S04]  /*12890*/  LDGSTS.E [R5+0x23900], desc[UR14][R200.64], P1 ;  /* 0x23900000c8057fae */ /* 0x008fe800089a100e */
[----:B------:R-:W-:Y:S01]  /*128a0*/  LDGSTS.E [R5+0x23980], desc[UR14][R198.64], P0 ;  /* 0x23980000c6057fae */ /* 0x000fe200081a100e */
[----:B------:R-:W-:Y:S01]  /*128b0*/  VIADD R6, R6, UR5 ;  /* 0x0000000506067c36 */ /* 0x000fe20008000000 */
[----:B------:R-:W-:-:S04]  /*128c0*/  LOP3.LUT R7, R249, 0x50, RZ, 0x3c, !PT ;  /* 0x00000050f9077812 */ /* 0x000fc800078e3cff */
[----:B------:R-:W-:Y:S01]  /*128d0*/  IADD3 R7, PT, PT, R7, UR5, RZ ;  /* 0x0000000507077c10 */ /* 0x000fe2000fffe0ff */
[----:B------:R-:W-:Y:S01]  /*128e0*/  VIADD R9, R4, 0xffffffb3 ;  /* 0xffffffb304097836 */ /* 0x000fe20000000000 */
[----:B------:R-:W-:Y:S01]  /*128f0*/  LOP3.LUT R4, R249, 0x70, RZ, 0x3c, !PT ;  /* 0x00000070f9047812 */ /* 0x000fe200078e3cff */
[----:B------:R-:W-:Y:S04]  /*12900*/  STL.64 [R1+0x2310], R202 ;  /* 0x002310ca01007387 */ /* 0x000fe80000100a00 */
[----:B------:R1:W-:Y:S01]  /*12910*/  STL.64 [R1+0x2318], R200 ;  /* 0x002318c801007387 */ /* 0x0003e20000100a00 */
[----:B------:R-:W-:-:S03]  /*12920*/  VIADD R4, R4, UR5 ;  /* 0x0000000504047c36 */ /* 0x000fc60008000000 */
[----:B------:R3:W-:Y:S04]  /*12930*/  STL.64 [R1+0x2320], R198 ;  /* 0x002320c601007387 */ /* 0x0007e80000100a00 */
[----:B------:R-:W4:Y:S04]  /*12940*/  LDL.64 R220, [R1+0xb38] ;  /* 0x000b380001dc7983 */ /* 0x000f280000100a00 */
[----:B------:R-:W4:Y:S04]  /*12950*/  LDL.64 R226, [R1+0x9f8] ;  /* 0x0009f80001e27983 */ /* 0x000f280000100a00 */
[----:B------:R-:W4:Y:S04]  /*12960*/  LDL.64 R236, [R1+0xa38] ;  /* 0x000a380001ec7983 */ /* 0x000f280000100a00 */
[----:B------:R-:W4:Y:S04]  /*12970*/  LDL.64 R224, [R1+0xa78] ;  /* 0x000a780001e07983 */ /* 0x000f280000100a00 */
[----:B------:R-:W4:Y:S04]  /*12980*/  LDL.64 R218, [R1+0xab8] ;  /* 0x000ab80001da7983 */ /* 0x000f280000100a00 */
[----:B------:R-:W4:Y:S04]  /*12990*/  LDL.64 R208, [R1+0xaf8] ;  /* 0x000af80001d07983 */ /* 0x000f280000100a00 */
[----:B-1----:R-:W4:Y:S04]  /*129a0*/  LDL.64 R200, [R1+0x900] ;  /* 0x0009000001c87983 */ /* 0x002f280000100a00 */
[----:B------:R-:W4:Y:S04]  /*129b0*/  LDL.64 R202, [R1+0x1270] ;  /* 0x0012700001ca7983 */ /* 0x000f280000100a00 */
[----:B---3--:R-:W3:Y:S04]  /*129c0*/  LDL.64 R198, [R1+0x1870] ;  /* 0x0018700001c67983 */ /* 0x008ee80000100a00 */
[----:B--2---:R-:W-:Y:S04]  /*129d0*/  LDGSTS.E [R2+0x20200], desc[UR14][R196.64], P1 ;  /* 0x20200000c4027fae */ /* 0x004fe800089a100e */
[----:B------:R-:W-:Y:S04]  /*129e0*/  LDGSTS.E [R2+0x20280], desc[UR14][R250.64], P0 ;  /* 0x20280000fa027fae */ /* 0x000fe800081a100e */
[----:B----4-:R-:W-:Y:S04]  /*129f0*/  LDGSTS.E [R2+0x20a00], desc[UR14][R194.64], P1 ;  /* 0x20a00000c2027fae */ /* 0x010fe800089a100e */
[----:B------:R-:W-:Y:S04]  /*12a00*/  LDGSTS.E [R2+0x20a80], desc[UR14][R192.64], P0 ;  /* 0x20a80000c0027fae */ /* 0x000fe800081a100e */
        /* <DEDUP_REMOVED lines=93> */
[----:B------:R-:W0:Y:S01]  /*12fe0*/  LDGDEPBAR ;  /* 0x00000000000079af */ /* 0x000e220000000000 */
[----:B------:R-:W-:Y:S06]  /*12ff0*/  BAR.SYNC.DEFER_BLOCKING 0x0 ;  /* 0x0000000000007b1d */ /* 0x000fec0000010000 */
[----:B------:R-:W-:Y:S01]  /*13000*/  @!PT LDS RZ, [RZ] ;  /* 0x00000000fffff984 */ /* 0x000fe20000000800 */
[----:B------:R-:W-:Y:S01]  /*13010*/  @!PT LDS RZ, [RZ] ;  /* 0x00000000fffff984 */ /* 0x000fe20000000800 */
[----:B------:R-:W-:Y:S01]  /*13020*/  @!PT LDS RZ, [RZ] ;  /* 0x00000000fffff984 */ /* 0x000fe20000000800 */
[----:B------:R-:W-:Y:S04]  /*13030*/  LDGSTS.E [R0+0x10000], desc[UR14][R234.64], !P5 ;  /* 0x10000000ea007fae */ /* 0x000fe8000e9a100e */
[----:B------:R-:W-:Y:S04]  /*13040*/  LDGSTS.E [R0+0x10080], desc[UR14][R210.64], !P5 ;  /* 0x10080000d2007fae */ /* 0x000fe8000e9a100e */
[----:B------:R-:W-:Y:S04]  /*13050*/  LDGSTS.E [R0+0x10100], desc[UR14][R246.64], !P5 ;  /* 0x10100000f6007fae */ /* 0x000fe8000e9a100e */
[----:B------:R-:W4:Y:S04]  /*13060*/  LDL.64 R234, [R1+0xb00] ;  /* 0x000b000001ea7983 */ /* 0x000f280000100a00 */
[----:B------:R-:W-:Y:S04]  /*13070*/  LDGSTS.E [R0+0x10180], desc[UR14][R216.64], !P5 ;  /* 0x10180000d8007fae */ /* 0x000fe8000e9a100e */
[----:B------:R-:W-:Y:S04]  /*13080*/  LDGSTS.E [R0+0x10200], desc[UR14][R232.64], !P5 ;  /* 0x10200000e8007fae */ /* 0x000fe8000e9a100e */
[----:B------:R-:W3:Y:S04]  /*13090*/  LDL.64 R246, [R1+0xc30] ;  /* 0x000c300001f67983 */ /* 0x000ee80000100a00 */
[----:B------:R-:W-:Y:S04]  /*130a0*/  LDGSTS.E [R0+0x10280], desc[UR14][R14.64], !P5 ;  /* 0x102800000e007fae */ /* 0x000fe8000e9a100e */
[----:B------:R-:W3:Y:S04]  /*130b0*/  LDL.64 R216, [R1+0xa30] ;  /* 0x000a300001d87983 */ /* 0x000ee80000100a00 */
[----:B------:R-:W-:Y:S04]  /*130c0*/  LDGSTS.E [R0+0x10300], desc[UR14][R238.64], !P5 ;  /* 0x10300000ee007fae */ /* 0x000fe8000e9a100e */
[----:B------:R-:W3:Y:S04]  /*130d0*/  LDL.64 R14, [R1+0xa28] ;  /* 0x000a2800010e7983 */ /* 0x000ee80000100a00 */
        /* <DEDUP_REMOVED lines=13> */
[----:B------:R-:W3:Y:S04]  /*131b0*/  LDL.64 R236, [R1+0x920] ;  /* 0x0009200001ec7983 */ /* 0x000ee80000100a00 */
[----:B------:R-:W3:Y:S04]  /*131c0*/  LDL.64 R208, [R1+0xdc0] ;  /* 0x000dc00001d07983 */ /* 0x000ee80000100a00 */
[----:B------:R-:W3:Y:S04]  /*131d0*/  LDL.64 R224, [R1+0x918] ;  /* 0x0009180001e07983 */ /* 0x000ee80000100a00 */
[----:B------:R-:W3:Y:S04]  /*131e0*/  LDL.64 R218, [R1+0x910] ;  /* 0x0009100001da7983 */ /* 0x000ee80000100a00 */
[----:B--2---:R-:W-:Y:S04]  /*131f0*/  LDGSTS.E [R0+0x11300], desc[UR14][R244.64], !P6 ;  /* 0x11300000f4007fae */ /* 0x004fe8000f1a100e */
[----:B------:R-:W2:Y:S01]  /*13200*/  LDL.64 R244, [R1+0x908] ;  /* 0x0009080001f47983 */ /* 0x000ea20000100a00 */
[----:B------:R-:W-:-:S02]  /*13210*/  ISETP.GE.U32.AND P1, PT, R9, 0x7fffff74, PT ;  /* 0x7fffff740900780c */ /* 0x000fc40003f26070 */
[----:B------:R-:W-:Y:S01]  /*13220*/  ISETP.GE.U32.AND P0, PT, R8, 0x7fffff70, PT ;  /* 0x7fffff700800780c */ /* 0x000fe20003f06070 */
[----:B----4-:R-:W-:Y:S01]  /*13230*/  LDGSTS.E [R0+0x11380], desc[UR14][R234.64], !P6 ;  /* 0x11380000ea007fae */ /* 0x010fe2000f1a100e */
[----:B------:R-:W1:Y:S03]  /*13240*/  LDC R9, c[0x0][0x3a0] ;  /* 0x0000e800ff097b82 */ /* 0x000e660000000800 */
[----:B---3--:R-:W-:Y:S04]  /*13250*/  LDGSTS.E [R0+0x12000], desc[UR14][R246.64], !P4 ;  /* 0x12000000f6007fae */ /* 0x008fe8000e1a100e */
[----:B------:R-:W3:Y:S04]  /*13260*/  LDL.64 R234, [R1+0xb28] ;  /* 0x000b280001ea7983 */ /* 0x000ee80000100a00 */
[----:B------:R-:W-:Y:S04]  /*13270*/  LDGSTS.E [R0+0x12080], desc[UR14][R216.64], !P4 ;  /* 0x12080000d8007fae */ /* 0x000fe8000e1a100e */
[----:B------:R-:W4:Y:S04]  /*13280*/  LDL.64 R246, [R1+0xb30] ;  /* 0x000b300001f67983 */ /* 0x000f280000100a00 */
[----:B------:R-:W-:Y:S04]  /*13290*/  LDGSTS.E [R0+0x12100], desc[UR14][R14.64], !P4 ;  /* 0x121000000e007fae */ /* 0x000fe8000e1a100e */
[----:B------:R-:W3:Y:S04]  /*132a0*/  LDL.64 R216, [R1+0xb40] ;  /* 0x000b400001d87983 */ /* 0x000ee80000100a00 */
[----:B------:R-:W3:Y:S04]  /*132b0*/  LDL.64 R14, [R1+0x8f8] ;  /* 0x0008f800010e7983 */ /* 0x000ee80000100a00 */
[----:B------:R-:W-:Y:S04]  /*132c0*/  LDGSTS.E [R0+0x12180], desc[UR14][R232.64], !P4 ;  /* 0x12180000e8007fae */ /* 0x000fe8000e1a100e */
[----:B------:R-:W-:Y:S04]  /*132d0*/  LDGSTS.E [R0+0x12200], desc[UR14][R238.64], !P4 ;  /* 0x12200000ee007fae */ /* 0x000fe8000e1a100e */
[----:B------:R-:W4:Y:S04]  /*132e0*/  LDL.64 R232, [R1+0xb48] ;  /* 0x000b480001e87983 */ /* 0x000f280000100a00 */
        /* <DEDUP_REMOVED lines=16> */
[----:B------:R-:W4:Y:S04]  /*133f0*/  LDL.64 R218, [R1+0xc68] ;  /* 0x000c680001da7983 */ /* 0x000f280000100a00 */
[----:B--2---:R-:W-:Y:S01]  /*13400*/  LDGSTS.E [R0+0x13280], desc[UR14][R244.64], !P1 ;  /* 0x13280000f4007fae */ /* 0x004fe2000c9a100e */
[----:B------:R-:W-:-:S02]  /*13410*/  VIADD R8, R11, 0xffffffab ;  /* 0xffffffab0b087836 */ /* 0x000fc40000000000 */
[----:B------:R-:W2:Y:S01]  /*13420*/  LDC R11, c[0x0][0x3a0] ;  /* 0x0000e800ff0b7b82 */ /* 0x000ea20000000800 */
[----:B------:R-:W-:Y:S04]  /*13430*/  LDGSTS.E [R0+0x13300], desc[UR14][R200.64], !P1 ;  /* 0x13300000c8007fae */ /* 0x000fe8000c9a100e */
[----:B------:R-:W2:Y:S01]  /*13440*/  LDL.64 R244, [R1+0xc70] ;  /* 0x000c700001f47983 */ /* 0x000ea20000100a00 */
[----:B------:R-:W-:-:S03]  /*13450*/  ISETP.GE.U32.AND P5, PT, R8, 0x7fffff6c, PT ;  /* 0x7fffff6c0800780c */ /* 0x000fc60003fa6070 */
[----:B------:R-:W2:Y:S04]  /*13460*/  LDL.64 R200, [R1+0x220] ;  /* 0x0002200001c87983 */ /* 0x000ea80000100a00 */
[----:B---3--:R-:W-:Y:S04]  /*13470*/  LDGSTS.E [R0+0x13380], desc[UR14][R14.64], !P1 ;  /* 0x133800000e007fae */ /* 0x008fe8000c9a100e */
[----:B------:R-:W-:Y:S04]  /*13480*/  LDGSTS.E [R0+0x14000], desc[UR14][R202.64], !P0 ;  /* 0x14000000ca007fae */ /* 0x000fe8000c1a100e */
[----:B------:R-:W-:Y:S04]  /*13490*/  LDGSTS.E [R0+0x14080], desc[UR14][R234.64], !P0 ;  /* 0x14080000ea007fae */ /* 0x000fe8000c1a100e */
[----:B------:R-:W3:Y:S04]  /*134a0*/  LDL.64 R14, [R1+0xc78] ;  /* 0x000c7800010e7983 */ /* 0x000ee80000100a00 */
[----:B----4-:R-:W-:Y:S04]  /*134b0*/  LDGSTS.E [R0+0x14100], desc[UR14][R246.64], !P0 ;  /* 0x14100000f6007fae */ /* 0x010fe8000c1a100e */
        /* <DEDUP_REMOVED lines=10> */
[----:B------:R-:W4:Y:S04]  /*13560*/  LDL.64 R204, [R1+0xd58] ;  /* 0x000d580001cc7983 */ /* 0x000f280000100a00 */
[----:B------:R-:W-:Y:S04]  /*13570*/  LDGSTS.E [R0+0x14380], desc[UR14][R208.64], !P0 ;  /* 0x14380000d0007fae */ /* 0x000fe8000c1a100e */
[----:B------:R-:W-:Y:S04]  /*13580*/  LDGSTS.E [R0+0x15000], desc[UR14][R210.64], !P5 ;  /* 0x15000000d2007fae */ /* 0x000fe8000e9a100e */
        /* <DEDUP_REMOVED lines=11> */
[----:B------:R-:W4:Y:S04]  /*13640*/  LDL.64 R218, [R1+0x1598] ;  /* 0x0015980001da7983 */ /* 0x000f280000100a00 */
[----:B--2---:R-:W-:Y:S04]  /*13650*/  LDGSTS.E [R0+0x15300], desc[UR14][R244.64], !P5 ;  /* 0x15300000f4007fae */ /* 0x004fe8000e9a100e */
[----:B------:R-:W2:Y:S01]  /*13660*/  LDL.64 R244, [R1+0x15a0] ;  /* 0x0015a00001f47983 */ /* 0x000ea20000100a00 */
[----:B------:R-:W-:-:S02]  /*13670*/  IADD3 R8, PT, PT, R12, -0x59, RZ ;  /* 0xffffffa70c087810 */ /* 0x000fc40007ffe0ff */
[----:B------:R-:W1:Y:S02]  /*13680*/  LDC R12, c[0x0][0x3a0] ;  /* 0x0000e800ff0c7b82 */ /* 0x000e640000000800 */
[----:B------:R-:W-:Y:S01]  /*13690*/  ISETP.GE.U32.AND P6, PT, R8, 0x7fffff68, PT ;  /* 0x7fffff680800780c */ /* 0x000fe20003fc6070 */
[----:B------:R-:W-:-:S05]  /*136a0*/  VIADD R8, R10, 0xffffffa3 ;  /* 0xffffffa30a087836 */ /* 0x000fca0000000000 */
[----:B------:R-:W-:Y:S01]  /*136b0*/  ISETP.GE.U32.AND P4, PT, R8, 0x7fffff64, PT ;  /* 0x7fffff640800780c */ /* 0x000fe20003f86070 */
[----:B---3--:R-:W-:Y:S01]  /*136c0*/  LDGSTS.E [R0+0x15380], desc[UR14][R14.64], !P5 ;  /* 0x153800000e007fae */ /* 0x008fe2000e9a100e */
[----:B------:R-:W3:Y:S05]  /*136d0*/  LDC R10, c[0x0][0x3a0] ;  /* 0x0000e800ff0a7b82 */ /* 0x000eea0000000800 */
[----:B----4-:R-:W-:Y:S04]  /*136e0*/  LDGSTS.E [R0+0x16000], desc[UR14][R202.64], !P6 ;  /* 0x16000000ca007fae */ /* 0x010fe8000f1a100e */
[----:B------:R-:W4:Y:S04]  /*136f0*/  LDL.64 R14, [R1+0x15a8] ;  /* 0x0015a800010e7983 */ /* 0x000f280000100a00 */
[----:B------:R-:W-:Y:S01]  /*13700*/  LDGSTS.E [R0+0x16080], desc[UR14][R234.64], !P6 ;  /* 0x16080000ea007fae */ /* 0x000fe2000f1a100e */
[----:B-1----:R-:W-:-:S02]  /*13710*/  VIADD R8, R9, 0xffffff9f ;  /* 0xffffff9f09087836 */ /* 0x002fc40000000000 */
[----:B------:R-:W1:Y:S01]  /*13720*/  LDC R9, c[0x0][0x3a0] ;  /* 0x0000e800ff097b82 */ /* 0x000e620000000800 */
        /* <DEDUP_REMOVED lines=10> */
[----:B------:R-:W3:Y:S04]  /*137d0*/  LDL.64 R204, [R1+0x1688] ;  /* 0x0016880001cc7983 */ /* 0x000ee80000100a00 */
[----:B------:R-:W-:Y:S04]  /*137e0*/  LDGSTS.E [R0+0x16380], desc[UR14][R208.64], !P6 ;  /* 0x16380000d0007fae */ /* 0x000fe8000f1a100e */
[----:B------:R-:W-:Y:S04]  /*137f0*/  LDGSTS.E [R0+0x17000], desc[UR14][R210.64], !P4 ;  /* 0x17000000d2007fae */ /* 0x000fe8000e1a100e */
[----:B------:R-:W3:Y:S04]  /*13800*/  LDL.64 R238, [R1+0x400] ;  /* 0x0004000001ee7983 */ /* 0x000ee80000100a00 */
        /* <DEDUP_REMOVED lines=12> */
[----:B--2---:R-:W-:Y:S04]  /*138d0*/  LDGSTS.E [R0+0x17300], desc[UR14][R244.64], !P4 ;  /* 0x17300000f4007fae */ /* 0x004fe8000e1a100e */
[----:B------:R-:W2:Y:S01]  /*138e0*/  LDL.64 R244, [R1+0x308] ;  /* 0x0003080001f47983 */ /* 0x000ea20000100a00 */
[----:B------:R-:W-:-:S02]  /*138f0*/  ISETP.GE.U32.AND P1, PT, R8, 0x7fffff60, PT ;  /* 0x7fffff600800780c */ /* 0x000fc40003f26070 */
[----:B------:R-:W-:Y:S02]  /*13900*/  IADD3 R8, PT, PT, R11, -0x65, RZ ;  /* 0xffffff9b0b087810 */ /* 0x000fe40007ffe0ff */
[----:B------:R-:W1:Y:S02]  /*13910*/  LDC R11, c[0x0][0x3a0] ;  /* 0x0000e800ff0b7b82 */ /* 0x000e640000000800 */
[----:B------:R-:W-:Y:S01]  /*13920*/  ISETP.GE.U32.AND P0, PT, R8, 0x7fffff5c, PT ;  /* 0x7fffff5c0800780c */ /* 0x000fe20003f06070 */
[----:B------:R-:W-:-:S05]  /*13930*/  VIADD R8, R13, 0xffffff97 ;  /* 0xffffff970d087836 */ /* 0x000fca0000000000 */
[----:B------:R-:W-:Y:S01]  /*13940*/  ISETP.GE.U32.AND P5, PT, R8, 0x7fffff58, PT ;  /* 0x7fffff580800780c */ /* 0x000fe20003fa6070 */
[----:B------:R-:W-:Y:S01]  /*13950*/  VIADD R8, R12, 0xffffff93 ;  /* 0xffffff930c087836 */ /* 0x000fe20000000000 */
[----:B------:R-:W2:Y:S04]  /*13960*/  LDC R13, c[0x0][0x3a0] ;  /* 0x0000e800ff0d7b82 */ /* 0x000ea80000000800 */
[----:B------:R-:W-:-:S04]  /*13970*/  ISETP.GE.U32.AND P6, PT, R8, 0x7fffff54, PT ;  /* 0x7fffff540800780c */ /* 0x000fc80003fc6070 */
[----:B------:R-:W2:Y:S01]  /*13980*/  LDC R12, c[0x0][0x3a0] ;  /* 0x0000e800ff0c7b82 */ /* 0x000ea20000000800 */
[----:B-1----:R-:W-:Y:S01]  /*13990*/  IADD3 R8, PT, PT, R11, -0x71, RZ ;  /* 0xffffff8f0b087810 */ /* 0x002fe20007ffe0ff */
[----:B----4-:R1:W-:Y:S03]  /*139a0*/  LDGSTS.E [R0+0x17380], desc[UR14][R14.64], !P4 ;  /* 0x173800000e007fae */ /* 0x0103e6000e1a100e */
[----:B------:R-:W-:Y:S01]  /*139b0*/  ISETP.GE.U32.AND P4, PT, R8, 0x7fffff50, PT ;  /* 0x7fffff500800780c */ /* 0x000fe20003f86070 */
[----:B---3--:R-:W-:Y:S02]  /*139c0*/  VIADD R8, R10, 0xffffff8b ;  /* 0xffffff8b0a087836 */ /* 0x008fe40000000000 */
[----:B------:R-:W3:Y:S01]  /*139d0*/  LDL.64 R10, [R1+0x2f8] ;  /* 0x0002f800010a7983 */ /* 0x000ee20000100a00 */
[----:B-1----:R-:W1:Y:S03]  /*139e0*/  LDC R14, c[0x0][0x3a0] ;  /* 0x0000e800ff0e7b82 */ /* 0x002e660000000800 */
[----:B------:R-:W-:Y:S04]  /*139f0*/  LDGSTS.E [R0+0x18000], desc[UR14][R234.64], !P1 ;  /* 0x18000000ea007fae */ /* 0x000fe8000c9a100e */
[----:B------:R-:W-:Y:S04]  /*13a00*/  LDGSTS.E [R0+0x18080], desc[UR14][R246.64], !P1 ;  /* 0x18080000f6007fae */ /* 0x000fe8000c9a100e */
[----:B------:R-:W4:Y:S04]  /*13a10*/  LDL.64 R234, [R1+0x118] ;  /* 0x0001180001ea7983 */ /* 0x000f280000100a00 */
[----:B------:R-:W-:Y:S04]  /*13a20*/  LDGSTS.E [R0+0x18100], desc[UR14][R216.64], !P1 ;  /* 0x18100000d8007fae */ /* 0x000fe8000c9a100e */
[----:B------:R-:W3:Y:S04]  /*13a30*/  LDL.64 R246, [R1+0x218] ;  /* 0x0002180001f67983 */ /* 0x000ee80000100a00 */
[----:B------:R-:W3:Y:S04]  /*13a40*/  LDL.64 R216, [R1+0x210] ;  /* 0x0002100001d87983 */ /* 0x000ee80000100a00 */
[----:B------:R-:W-:Y:S04]  /*13a50*/  LDGSTS.E [R0+0x18180], desc[UR14][R204.64], !P1 ;  /* 0x18180000cc007fae */ /* 0x000fe8000c9a100e */
[----:B------:R-:W-:Y:S04]  /*13a60*/  LDGSTS.E [R0+0x18200], desc[UR14][R232.64], !P1 ;  /* 0x18200000e8007fae */ /* 0x000fe8000c9a100e */
[----:B------:R-:W3:Y:S04]  /*13a70*/  LDL.64 R204, [R1+0x300] ;  /* 0x0003000001cc7983 */ /* 0x000ee80000100a00 */
[----:B------:R-:W-:Y:S04]  /*13a80*/  LDGSTS.E [R0+0x18280], desc[UR14][R208.64], !P1 ;  /* 0x18280000d0007fae */ /* 0x000fe8000c9a100e */
[----:B------:R-:W-:Y:S04]  /*13a90*/  LDGSTS.E [R0+0x18300], desc[UR14][R238.64], !P1 ;  /* 0x18300000ee007fae */ /* 0x000fe8000c9a100e */
[----:B------:R-:W4:Y:S04]  /*13aa0*/  LDL.64 R232, [R1+0x208] ;  /* 0x0002080001e87983 */ /* 0x000f280000100a00 */
[----:B------:R-:W4:Y:S04]  /*13ab0*/  LDL.64 R208, [R1+0x228] ;  /* 0x0002280001d07983 */ /* 0x000f280000100a00 */
[----:B------:R-:W-:Y:S04]  /*13ac0*/  LDGSTS.E [R0+0x18380], desc[UR14][R220.64], !P1 ;  /* 0x18380000dc007fae */ /* 0x000fe8000c9a100e */
[----:B------:R-:W-:Y:S04]  /*13ad0*/  LDGSTS.E [R0+0x19000], desc[UR14][R210.64], !P0 ;  /* 0x19000000d2007fae */ /* 0x000fe8000c1a100e */
[----:B------:R-:W4:Y:S04]  /*13ae0*/  LDL.64 R238, [R1+0x200] ;  /* 0x0002000001ee7983 */ /* 0x000f280000100a00 */
[----:B------:R-:W-:Y:S04]  /*13af0*/  LDGSTS.E [R0+0x19080], desc[UR14][R226.64], !P0 ;  /* 0x19080000e2007fae */ /* 0x000fe8000c1a100e */
[----:B------:R-:W4:Y:S04]  /*13b00*/  LDL.64 R220, [R1+0x18a8] ;  /* 0x0018a80001dc7983 */ /* 0x000f280000100a00 */
[----:B------:R-:W-:Y:S04]  /*13b10*/  LDGSTS.E [R0+0x19100], desc[UR14][R236.64], !P0 ;  /* 0x19100000ec007fae */ /* 0x000fe8000c1a100e */
[----:B------:R-:W-:Y:S04]  /*13b20*/  LDGSTS.E [R0+0x19180], desc[UR14][R224.64], !P0 ;  /* 0x19180000e0007fae */ /* 0x000fe8000c1a100e */
[----:B------:R-:W4:Y:S04]  /*13b30*/  LDL.64 R210, [R1+0x110] ;  /* 0x0001100001d27983 */ /* 0x000f280000100a00 */
[----:B------:R-:W4:Y:S04]  /*13b40*/  LDL.64 R236, [R1+0x1970] ;  /* 0x0019700001ec7983 */ /* 0x000f280000100a00 */
[----:B------:R-:W4:Y:S04]  /*13b50*/  LDL.64 R224, [R1+0x128] ;  /* 0x0001280001e07983 */ /* 0x000f280000100a00 */
[----:B------:R-:W-:Y:S04]  /*13b60*/  LDGSTS.E [R0+0x19200], desc[UR14][R218.64], !P0 ;  /* 0x19200000da007fae */ /* 0x000fe8000c1a100e */
[----:B------:R-:W4:Y:S04]  /*13b70*/  LDL.64 R226, [R1+0x108] ;  /* 0x0001080001e27983 */ /* 0x000f280000100a00 */
[----:B------:R-:W4:Y:S04]  /*13b80*/  LDL.64 R218, [R1+0x100] ;  /* 0x0001000001da7983 */ /* 0x000f280000100a00 */
[----:B--2---:R-:W-:Y:S04]  /*13b90*/  LDGSTS.E [R0+0x19280], desc[UR14][R244.64], !P0 ;  /* 0x19280000f4007fae */ /* 0x004fe8000c1a100e */
[----:B------:R-:W2:Y:S04]  /*13ba0*/  LDL.64 R244, [R1+0xf8] ;  /* 0x0000f80001f47983 */ /* 0x000ea80000100a00 */
[----:B---3--:R-:W-:Y:S04]  /*13bb0*/  LDGSTS.E [R0+0x19300], desc[UR14][R204.64], !P0 ;  /* 0x19300000cc007fae */ /* 0x008fe8000c1a100e */
[----:B------:R3:W-:Y:S04]  /*13bc0*/  LDGSTS.E [R0+0x19380], desc[UR14][R10.64], !P0 ;  /* 0x193800000a007fae */ /* 0x0007e8000c1a100e */
[----:B------:R-:W-:Y:S04]  /*13bd0*/  LDGSTS.E [R0+0x1a000], desc[UR14][R198.64], !P5 ;  /* 0x1a000000c6007fae */ /* 0x000fe8000e9a100e */
[----:B------:R-:W2:Y:S04]  /*13be0*/  LDL.LU.64 R204, [R1+0x23a0] ;  /* 0x0023a00001cc7983 */ /* 0x000ea80000300a00 */
[----:B----4-:R-:W-:Y:S01]  /*13bf0*/  LDGSTS.E [R0+0x1a080], desc[UR14][R208.64], !P5 ;  /* 0x1a080000d0007fae */ /* 0x010fe2000e9a100e */
[----:B------:R-:W-:Y:S01]  /*13c00*/  ISETP.GE.U32.AND P1, PT, R8, 0x7fffff4c, PT ;  /* 0x7fffff4c0800780c */ /* 0x000fe20003f26070 */
[----:B---3--:R-:W3:Y:S02]  /*13c10*/  LDC R11, c[0x0][0x3a0] ;  /* 0x0000e800ff0b7b82 */ /* 0x008ee40000000800 */
[----:B------:R-:W-:Y:S04]  /*13c20*/  LDGSTS.E [R0+0x1a100], desc[UR14][R200.64], !P5 ;  /* 0x1a100000c8007fae */ /* 0x000fe8000e9a100e */
[----:B------:R-:W-:Y:S02]  /*13c30*/  LDGSTS.E [R0+0x1a180], desc[UR14][R246.64], !P5 ;  /* 0x1a180000f6007fae */ /* 0x000fe4000e9a100e */
[----:B------:R-:W4:Y:S02]  /*13c40*/  LDC R10, c[0x0][0x3a0] ;  /* 0x0000e800ff0a7b82 */ /* 0x000f240000000800 */
[----:B------:R-:W-:Y:S04]  /*13c50*/  LDGSTS.E [R0+0x1a200], desc[UR14][R216.64], !P5 ;  /* 0x1a200000d8007fae */ /* 0x000fe8000e9a100e */
[----:B------:R-:W-:Y:S04]  /*13c60*/  LDGSTS.E [R0+0x1a280], desc[UR14][R232.64], !P5 ;  /* 0x1a280000e8007fae */ /* 0x000fe8000e9a100e */
[----:B------:R-:W-:Y:S04]  /*13c70*/  LDGSTS.E [R0+0x1a300], desc[UR14][R238.64], !P5 ;  /* 0x1a300000ee007fae */ /* 0x000fe8000e9a100e */
[----:B------:R-:W3:Y:S04]  /*13c80*/  LDL.64 R208, [R1+0x1a70] ;  /* 0x001a700001d07983 */ /* 0x000ee80000100a00 */
        /* <DEDUP_REMOVED lines=15> */
[----:B------:R-:W4:Y:S01]  /*13d80*/  LDL.64 R226, [R1+0x1b70] ;  /* 0x001b700001e27983 */ /* 0x000f220000100a00 */
[----:B------:R-:W-:-:S02]  /*13d90*/  VIADD R8, R9, 0xffffff87 ;  /* 0xffffff8709087836 */ /* 0x000fc40000000000 */
[----:B------:R-:W1:Y:S01]  /*13da0*/  LDC R9, c[0x0][0x3a0] ;  /* 0x0000e800ff097b82 */ /* 0x000e620000000800 */
[----:B------:R-:W4:Y:S04]  /*13db0*/  LDL.64 R198, [R1+0x1b90] ;  /* 0x001b900001c67983 */ /* 0x000f280000100a00 */
[----:B------:R-:W4:Y:S04]  /*13dc0*/  LDL.64 R218, [R1+0x1b80] ;  /* 0x001b800001da7983 */ /* 0x000f280000100a00 */
[----:B------:R-:W4:Y:S04]  /*13dd0*/  LDL.64 R200, [R1+0x1b98] ;  /* 0x001b980001c87983 */ /* 0x000f280000100a00 */
[----:B------:R-:W4:Y:S04]  /*13de0*/  LDL.64 R202, [R1+0x1ba0] ;  /* 0x001ba00001ca7983 */ /* 0x000f280000100a00 */
[----:B------:R-:W4:Y:S04]  /*13df0*/  LDL.64 R234, [R1+0x1c70] ;  /* 0x001c700001ea7983 */ /* 0x000f280000100a00 */
[----:B------:R-:W4:Y:S04]  /*13e00*/  LDL.64 R210, [R1+0x1c78] ;  /* 0x001c780001d27983 */ /* 0x000f280000100a00 */
[----:B--2---:R-:W-:Y:S04]  /*13e10*/  LDGSTS.E [R0+0x1b380], desc[UR14][R244.64], !P6 ;  /* 0x1b380000f4007fae */ /* 0x004fe8000f1a100e */
[----:B------:R-:W2:Y:S01]  /*13e20*/  LDL.64 R244, [R1+0x1b78] ;  /* 0x001b780001f47983 */ /* 0x000ea20000100a00 */
[----:B------:R-:W-:-:S02]  /*13e30*/  ISETP.GE.U32.AND P0, PT, R8, 0x7fffff48, PT ;  /* 0x7fffff480800780c */ /* 0x000fc40003f06070 */
[----:B------:R-:W-:-:S04]  /*13e40*/  IADD3 R8, PT, PT, R12, -0x7d, RZ ;  /* 0xffffff830c087810 */ /* 0x000fc80007ffe0ff */
[----:B------:R-:W-:Y:S01]  /*13e50*/  ISETP.GE.U32.AND P5, PT, R8, 0x7fffff44, PT ;  /* 0x7fffff440800780c */ /* 0x000fe20003fa6070 */
[----:B-1----:R-:W-:Y:S02]  /*13e60*/  VIADD R8, R14, 0xffffffbe ;  /* 0xffffffbe0e087836 */ /* 0x002fe40000000000 */
[----:B------:R-:W1:Y:S03]  /*13e70*/  LDC R14, c[0x0][0x3a0] ;  /* 0x0000e800ff0e7b82 */ /* 0x000e660000000800 */
[----:B------:R-:W-:Y:S01]  /*13e80*/  ISETP.GE.U32.AND P6, PT, R8, 0x7fffff7f, PT ;  /* 0x7fffff7f0800780c */ /* 0x000fe20003fc6070 */
[----:B------:R-:W-:Y:S02]  /*13e90*/  VIADD R8, R13, 0xffffffba ;  /* 0xffffffba0d087836 */ /* 0x000fe40000000000 */
[----:B------:R-:W2:Y:S04]  /*13ea0*/  LDL.64 R12, [R1+0x1b88] ;  /* 0x001b8800010c7983 */ /* 0x000ea80000100a00 */
[----:B---3--:R-:W-:Y:S04]  /*13eb0*/  LDGSTS.E [R0+0x1c000], desc[UR14][R208.64], !P4 ;  /* 0x1c000000d0007fae */ /* 0x008fe8000e1a100e */
[----:B----4-:R-:W-:Y:S04]  /*13ec0*/  LDGSTS.E [R0+0x1c080], desc[UR14][R246.64], !P4 ;  /* 0x1c080000f6007fae */ /* 0x010fe8000e1a100e */
        /* <DEDUP_REMOVED lines=16> */
[----:B--2---:R-:W-:Y:S04]  /*13fd0*/  LDGSTS.E [R0+0x1d080], desc[UR14][R244.64], !P1 ;  /* 0x1d080000f4007fae */ /* 0x004fe8000c9a100e */
[----:B------:R-:W-:Y:S04]  /*13fe0*/  LDGSTS.E [R0+0x1d100], desc[UR14][R218.64], !P1 ;  /* 0x1d100000da007fae */ /* 0x000fe8000c9a100e */
[----:B------:R-:W2:Y:S04]  /*13ff0*/  LDL.64 R244, [R1+0x1d70] ;  /* 0x001d700001f47983 */ /* 0x000ea80000100a00 */
[----:B------:R-:W2:Y:S04]  /*14000*/  LDL.64 R218, [R1+0x1d88] ;  /* 0x001d880001da7983 */ /* 0x000ea80000100a00 */
[----:B------:R1:W-:Y:S04]  /*14010*/  LDGSTS.E [R0+0x1d180], desc[UR14][R12.64], !P1 ;  /* 0x1d1800000c007fae */ /* 0x0003e8000c9a100e */
[----:B------:R-:W-:Y:S04]  /*14020*/  LDGSTS.E [R0+0x1d200], desc[UR14][R198.64], !P1 ;  /* 0x1d200000c6007fae */ /* 0x000fe8000c9a100e */
[----:B------:R-:W-:Y:S04]  /*14030*/  LDGSTS.E [R0+0x1d280], desc[UR14][R200.64], !P1 ;  /* 0x1d280000c8007fae */ /* 0x000fe8000c9a100e */
[----:B------:R-:W-:Y:S01]  /*14040*/  LDGSTS.E [R0+0x1d300], desc[UR14][R202.64], !P1 ;  /* 0x1d300000ca007fae */ /* 0x000fe2000c9a100e */
[----:B------:R-:W-:Y:S01]  /*14050*/  ISETP.GE.U32.AND P4, PT, R8, 0x7fffff7b, PT ;  /* 0x7fffff7b0800780c */ /* 0x000fe20003f86070 */
[----:B-1----:R-:W1:Y:S08]  /*14060*/  LDC R13, c[0x0][0x3a0] ;  /* 0x0000e800ff0d7b82 */ /* 0x002e700000000800 */
[----:B------:R-:W1:Y:S01]  /*14070*/  LDC R12, c[0x0][0x3a0] ;  /* 0x0000e800ff0c7b82 */ /* 0x000e620000000800 */
[----:B---3--:R-:W-:Y:S04]  /*14080*/  LDGSTS.E [R0+0x1d380], desc[UR14][R208.64], !P1 ;  /* 0x1d380000d0007fae */ /* 0x008fe8000c9a100e */
[----:B------:R-:W-:Y:S04]  /*14090*/  LDGSTS.E [R0+0x1e000], desc[UR14][R234.64], !P0 ;  /* 0x1e000000ea007fae */ /* 0x000fe8000c1a100e */
[----:B------:R-:W-:Y:S04]  /*140a0*/  LDGSTS.E [R0+0x1e080], desc[UR14][R210.64], !P0 ;  /* 0x1e080000d2007fae */ /* 0x000fe8000c1a100e */
[----:B----4-:R-:W-:Y:S04]  /*140b0*/  LDGSTS.E [R0+0x1e100], desc[UR14][R246.64], !P0 ;  /* 0x1e100000f6007fae */ /* 0x010fe8000c1a100e */
[----:B------:R-:W3:Y:S04]  /*140c0*/  LDL.64 R208, [R1+0x1da8] ;  /* 0x001da80001d07983 */ /* 0x000ee80000100a00 */
[----:B------:R-:W4:Y:S04]  /*140d0*/  LDL.64 R210, [R1+0xbf8] ;  /* 0x000bf80001d27983 */ /* 0x000f280000100a00 */
        /* <DEDUP_REMOVED lines=8> */
[----:B------:R-:W-:Y:S04]  /*14160*/  LDGSTS.E [R0+0x1e380], desc[UR14][R224.64], !P0 ;  /* 0x1e380000e0007fae */ /* 0x000fe8000c1a100e */
[----:B------:R-:W4:Y:S04]  /*14170*/  LDL.64 R224, [R1+0x170] ;  /* 0x0001700001e07983 */ /* 0x000f280000100a00 */
[----:B--2---:R-:W-:Y:S04]  /*14180*/  LDGSTS.E [R0+0x1f000], desc[UR14][R244.64], !P5 ;  /* 0x1f000000f4007fae */ /* 0x004fe8000e9a100e */
[----:B------:R-:W-:Y:S04]  /*14190*/  LDGSTS.E [R0+0x1f080], desc[UR14][R220.64], !P5 ;  /* 0x1f080000dc007fae */ /* 0x000fe8000e9a100e */
[----:B------:R-:W-:Y:S04]  /*141a0*/  LDGSTS.E [R0+0x1f100], desc[UR14][R226.64], !P5 ;  /* 0x1f100000e2007fae */ /* 0x000fe8000e9a100e */
[----:B------:R-:W-:Y:S04]  /*141b0*/  LDGSTS.E [R0+0x1f180], desc[UR14][R218.64], !P5 ;  /* 0x1f180000da007fae */ /* 0x000fe8000e9a100e */
[----:B------:R-:W2:Y:S04]  /*141c0*/  LDL.64 R244, [R1+0x1b0] ;  /* 0x0001b00001f47983 */ /* 0x000ea80000100a00 */
[----:B------:R-:W-:Y:S04]  /*141d0*/  LDGSTS.E [R0+0x1f200], desc[UR14][R204.64], !P5 ;  /* 0x1f200000cc007fae */ /* 0x000fe8000e9a100e */
[----:B------:R-:W-:Y:S04]  /*141e0*/  LDGSTS.E [R0+0x1f280], desc[UR14][R206.64], !P5 ;  /* 0x1f280000ce007fae */ /* 0x000fe8000e9a100e */
[----:B------:R-:W2:Y:S04]  /*141f0*/  LDL.LU.64 R204, [R1+0x2398] ;  /* 0x0023980001cc7983 */ /* 0x000ea80000300a00 */
[----:B------:R-:W2:Y:S04]  /*14200*/  LDL.64 R202, [R1+0xc00] ;  /* 0x000c000001ca7983 */ /* 0x000ea80000100a00 */
[----:B------:R-:W2:Y:S04]  /*14210*/  LDL.64 R216, [R1+0xaf0] ;  /* 0x000af00001d87983 */ /* 0x000ea80000100a00 */
[----:B------:R-:W2:Y:S04]  /*14220*/  LDL.64 R220, [R1+0xae8] ;  /* 0x000ae80001dc7983 */ /* 0x000ea80000100a00 */
[----:B------:R-:W2:Y:S04]  /*14230*/  LDL.64 R226, [R1+0xae0] ;  /* 0x000ae00001e27983 */ /* 0x000ea80000100a00 */
[----:B------:R-:W2:Y:S04]  /*14240*/  LDL.64 R218, [R1+0xad8] ;  /* 0x000ad80001da7983 */ /* 0x000ea80000100a00 */
[----:B------:R-:W2:Y:S04]  /*14250*/  LDL.64 R206, [R1+0xad0] ;  /* 0x000ad00001ce7983 */ /* 0x000ea80000100a00 */
[----:B------:R-:W2:Y:S01]  /*14260*/  LDL.64 R234, [R1+0xc90] ;  /* 0x000c900001ea7983 */ /* 0x000ea20000100a00 */
[----:B------:R-:W-:-:S02]  /*14270*/  IADD3 R8, PT, PT, R11, -0x4a, RZ ;  /* 0xffffffb60b087810 */ /* 0x000fc40007ffe0ff */
[----:B------:R-:W1:Y:S01]  /*14280*/  LDC R11, c[0x0][0x3a0] ;  /* 0x0000e800ff0b7b82 */ /* 0x000e620000000800 */
[----:B------:R-:W2:Y:S04]  /*14290*/  LDL.64 R198, [R1+0xcb0] ;  /* 0x000cb00001c67983 */ /* 0x000ea80000100a00 */
[----:B---3--:R-:W-:Y:S04]  /*142a0*/  LDGSTS.E [R0+0x1f300], desc[UR14][R208.64], !P5 ;  /* 0x1f300000d0007fae */ /* 0x008fe8000e9a100e */
[----:B------:R-:W-:Y:S04]  /*142b0*/  LDGSTS.E [R0+0x1f380], desc[UR14][R212.64], !P5 ;  /* 0x1f380000d4007fae */ /* 0x000fe8000e9a100e */
[----:B----4-:R-:W-:Y:S04]  /*142c0*/  LDGSTS.E [R2+0x10400], desc[UR14][R210.64], !P6 ;  /* 0x10400000d2027fae */ /* 0x010fe8000f1a100e */
[----:B------:R-:W3:Y:S04]  /*142d0*/  LDL.64 R208, [R1+0xac8] ;  /* 0x000ac80001d07983 */ /* 0x000ee80000100a00 */
[----:B------:R-:W4:Y:S04]  /*142e0*/  LDL.64 R212, [R1+0xac0] ;  /* 0x000ac00001d47983 */ /* 0x000f280000100a00 */
[----:B------:R-:W4:Y:S04]  /*142f0*/  LDL.64 R210, [R1+0x9f0] ;  /* 0x0009f00001d27983 */ /* 0x000f280000100a00 */
[----:B------:R-:W4:Y:S04]  /*14300*/  LDL.64 R200, [R1+0xda8] ;  /* 0x000da80001c87983 */ /* 0x000f280000100a00 */
[----:B--2---:R-:W-:Y:S04]  /*14310*/  LDGSTS.E [R2+0x10480], desc[UR14][R204.64], !P6 ;  /* 0x10480000cc027fae */ /* 0x004fe8000f1a100e */
[----:B------:R-:W-:Y:S04]  /*14320*/  LDGSTS.E [R2+0x10500], desc[UR14][R246.64], !P6 ;  /* 0x10500000f6027fae */ /* 0x000fe8000f1a100e */
[----:B------:R-:W-:Y:S04]  /*14330*/  LDGSTS.E [R2+0x10580], desc[UR14][R232.64], !P6 ;  /* 0x10580000e8027fae */ /* 0x000fe8000f1a100e */
[----:B------:R-:W-:Y:S04]  /*14340*/  LDGSTS.E [R2+0x10600], desc[UR14][R238.64], !P6 ;  /* 0x10600000ee027fae */ /* 0x000fe8000f1a100e */
[----:B------:R-:W2:Y:S04]  /*14350*/  LDL.64 R246, [R1+0x9e8] ;  /* 0x0009e80001f67983 */ /* 0x000ea80000100a00 */
[----:B------:R-:W2:Y:S04]  /*14360*/  LDL.64 R232, [R1+0x9e0] ;  /* 0x0009e00001e87983 */ /* 0x000ea80000100a00 */
[----:B------:R-:W-:Y:S04]  /*14370*/  LDGSTS.E [R2+0x10680], desc[UR14][R236.64], !P6 ;  /* 0x10680000ec027fae */ /* 0x000fe8000f1a100e */
[----:B------:R-:W-:Y:S04]  /*14380*/  LDGSTS.E [R2+0x10700], desc[UR14][R224.64], !P6 ;  /* 0x10700000e0027fae */ /* 0x000fe8000f1a100e */
[----:B------:R-:W-:Y:S04]  /*14390*/  LDGSTS.E [R2+0x10780], desc[UR14][R244.64], !P6 ;  /* 0x10780000f4027fae */ /* 0x000fe8000f1a100e */
[----:B------:R-:W-:Y:S04]  /*143a0*/  LDGSTS.E [R2+0x11400], desc[UR14][R202.64], !P4 ;  /* 0x11400000ca027fae */ /* 0x000fe8000e1a100e */
[----:B------:R-:W2:Y:S04]  /*143b0*/  LDL.64 R238, [R1+0x9d8] ;  /* 0x0009d80001ee7983 */ /* 0x000ea80000100a00 */
[----:B------:R-:W-:Y:S04]  /*143c0*/  LDGSTS.E [R2+0x11480], desc[UR14][R216.64], !P4 ;  /* 0x11480000d8027fae */ /* 0x000fe8000e1a100e */
[----:B------:R-:W2:Y:S04]  /*143d0*/  LDL.64 R236, [R1+0x9d0] ;  /* 0x0009d00001ec7983 */ /* 0x000ea80000100a00 */
[----:B------:R-:W-:Y:S04]  /*143e0*/  LDGSTS.E [R2+0x11500], desc[UR14][R220.64], !P4 ;  /* 0x11500000dc027fae */ /* 0x000fe8000e1a100e */
[----:B------:R-:W2:Y:S04]  /*143f0*/  LDL.64 R224, [R1+0x9c8] ;  /* 0x0009c80001e07983 */ /* 0x000ea80000100a00 */
[----:B------:R-:W-:Y:S01]  /*14400*/  LDGSTS.E [R2+0x11580], desc[UR14][R226.64], !P4 ;  /* 0x11580000e2027fae */ /* 0x000fe2000e1a100e */
[----:B------:R-:W-:-:S03]  /*14410*/  ISETP.GE.U32.AND P1, PT, R8, 0x7fffff77, PT ;  /* 0x7fffff770800780c */ /* 0x000fc60003f26070 */
[----:B------:R-:W2:Y:S04]  /*14420*/  LDL.64 R244, [R1+0x9c0] ;  /* 0x0009c00001f47983 */ /* 0x000ea80000100a00 */
[----:B------:R-:W-:Y:S04]  /*14430*/  LDGSTS.E [R2+0x11600], desc[UR14][R218.64], !P4 ;  /* 0x11600000da027fae */ /* 0x000fe8000e1a100e */
[----:B------:R-:W-:Y:S04]  /*14440*/  LDGSTS.E [R2+0x11680], desc[UR14][R206.64], !P4 ;  /* 0x11680000ce027fae */ /* 0x000fe8000e1a100e */
[----:B------:R-:W2:Y:S04]  /*14450*/  LDL.64 R216, [R1+0xe28] ;  /* 0x000e280001d87983 */ /* 0x000ea80000100a00 */
[----:B------:R-:W2:Y:S04]  /*14460*/  LDL.64 R220, [R1+0x8e0] ;  /* 0x0008e00001dc7983 */ /* 0x000ea80000100a00 */
[----:B------:R-:W2:Y:S04]  /*14470*/  LDL.64 R206, [R1+0x8e8] ;  /* 0x0008e80001ce7983 */ /* 0x000ea80000100a00 */
[----:B------:R-:W2:Y:S04]  /*14480*/  LDL.64 R226, [R1+0x8d8] ;  /* 0x0008d80001e27983 */ /* 0x000ea80000100a00 */
[----:B------:R-:W2:Y:S04]  /*14490*/  LDL.64 R218, [R1+0x8d0] ;  /* 0x0008d00001da7983 */ /* 0x000ea80000100a00 */
[----:B------:R-:W2:Y:S04]  /*144a0*/  LDL.64 R202, [R1+0x15b0] ;  /* 0x0015b00001ca7983 */ /* 0x000ea80000100a00 */
[----:B---3--:R-:W-:Y:S04]  /*144b0*/  LDGSTS.E [R2+0x11700], desc[UR14][R208.64], !P4 ;  /* 0x11700000d0027fae */ /* 0x008fe8000e1a100e */
[----:B----4-:R-:W-:Y:S04]  /*144c0*/  LDGSTS.E [R2+0x11780], desc[UR14][R212.64], !P4 ;  /* 0x11780000d4027fae */ /* 0x010fe8000e1a100e */
[----:B------:R-:W-:Y:S04]  /*144d0*/  LDGSTS.E [R2+0x12400], desc[UR14][R234.64], !P1 ;  /* 0x12400000ea027fae */ /* 0x000fe8000c9a100e */
[----:B------:R-:W3:Y:S04]  /*144e0*/  LDL.64 R208, [R1+0x8c8] ;  /* 0x0008c80001d07983 */ /* 0x000ee80000100a00 */
[----:B------:R-:W4:Y:S04]  /*144f0*/  LDL.64 R212, [R1+0x8c0] ;  /* 0x0008c00001d47983 */ /* 0x000f280000100a00 */
[----:B------:R-:W-:Y:S04]  /*14500*/  LDGSTS.E [R2+0x12480], desc[UR14][R210.64], !P1 ;  /* 0x12480000d2027fae */ /* 0x000fe8000c9a100e */
[----:B------:R-:W4:Y:S04]  /*14510*/  LDL.64 R234, [R1+0x8b8] ;  /* 0x0008b80001ea7983 */ /* 0x000f280000100a00 */
[----:B------:R-:W4:Y:S04]  /*14520*/  LDL.64 R210, [R1+0x12b0] ;  /* 0x0012b00001d27983 */ /* 0x000f280000100a00 */
[----:B--2---:R-:W-:Y:S04]  /*14530*/  LDGSTS.E [R2+0x12500], desc[UR14][R246.64], !P1 ;  /* 0x12500000f6027fae */ /* 0x004fe8000c9a100e */
[----:B------:R-:W-:Y:S01]  /*14540*/  LDGSTS.E [R2+0x12580], desc[UR14][R232.64], !P1 ;  /* 0x12580000e8027fae */ /* 0x000fe2000c9a100e */
[----:B------:R-:W-:-:S02]  /*14550*/  VIADD R8, R10, 0xffffffb2 ;  /* 0xffffffb20a087836 */ /* 0x000fc40000000000 */
[----:B------:R-:W2:Y:S01]  /*14560*/  LDC R10, c[0x0][0x3a0] ;  /* 0x0000e800ff0a7b82 */ /* 0x000ea20000000800 */
[----:B------:R-:W2:Y:S04]  /*14570*/  LDL.64 R246, [R1+0xb98] ;  /* 0x000b980001f67983 */ /* 0x000ea80000100a00 */
[----:B------:R-:W2:Y:S01]  /*14580*/  LDL.64 R232, [R1+0xb68] ;  /* 0x000b680001e87983 */ /* 0x000ea20000100a00 */
[----:B------:R-:W-:Y:S01]  /*14590*/  ISETP.GE.U32.AND P0, PT, R8, 0x7fffff73, PT ;  /* 0x7fffff730800780c */ /* 0x000fe20003f06070 */
[----:B------:R-:W-:Y:S02]  /*145a0*/  VIADD R8, R9, 0xffffffae ;  /* 0xffffffae09087836 */ /* 0x000fe40000000000 */
[----:B------:R-:W1:Y:S01]  /*145b0*/  LDC R9, c[0x0][0x3a0] ;  /* 0x0000e800ff097b82 */ /* 0x000e620000000800 */
[----:B------:R-:W-:Y:S04]  /*145c0*/  LDGSTS.E [R2+0x12600], desc[UR14][R238.64], !P1 ;  /* 0x12600000ee027fae */ /* 0x000fe8000c9a100e */
[----:B------:R-:W-:Y:S04]  /*145d0*/  LDGSTS.E [R2+0x12680], desc[UR14][R236.64], !P1 ;  /* 0x12680000ec027fae */ /* 0x000fe8000c9a100e */
[----:B------:R-:W2:Y:S04]  /*145e0*/  LDL.64 R238, [R1+0xb70] ;  /* 0x000b700001ee7983 */ /* 0x000ea80000100a00 */
[----:B------:R-:W-:Y:S04]  /*145f0*/  LDGSTS.E [R2+0x12700], desc[UR14][R224.64], !P1 ;  /* 0x12700000e0027fae */ /* 0x000fe8000c9a100e */
[----:B------:R-:W2:Y:S04]  /*14600*/  LDL.64 R236, [R1+0xb80] ;  /* 0x000b800001ec7983 */ /* 0x000ea80000100a00 */
[----:B------:R-:W-:Y:S04]  /*14610*/  LDGSTS.E [R2+0x12780], desc[UR14][R244.64], !P1 ;  /* 0x12780000f4027fae */ /* 0x000fe8000c9a100e */
[----:B------:R-:W2:Y:S01]  /*14620*/  LDL.64 R224, [R1+0xb88] ;  /* 0x000b880001e07983 */ /* 0x000ea20000100a00 */
[----:B------:R-:W-:-:S03]  /*14630*/  ISETP.GE.U32.AND P5, PT, R8, 0x7fffff6f, PT ;  /* 0x7fffff6f0800780c */ /* 0x000fc60003fa6070 */
[----:B------:R-:W2:Y:S04]  /*14640*/  LDL.64 R244, [R1+0xb90] ;  /* 0x000b900001f47983 */ /* 0x000ea80000100a00 */
[----:B------:R-:W-:Y:S04]  /*14650*/  LDGSTS.E [R2+0x13400], desc[UR14][R216.64], !P0 ;  /* 0x13400000d8027fae */ /* 0x000fe8000c1a100e */
[----:B------:R-:W-:Y:S04]  /*14660*/  LDGSTS.E [R2+0x13480], desc[UR14][R206.64], !P0 ;  /* 0x13480000ce027fae */ /* 0x000fe8000c1a100e */
[----:B------:R-:W-:Y:S04]  /*14670*/  LDGSTS.E [R2+0x13500], desc[UR14][R220.64], !P0 ;  /* 0x13500000dc027fae */ /* 0x000fe8000c1a100e */
[----:B------:R-:W2:Y:S04]  /*14680*/  LDL.64 R216, [R1+0x13b0] ;  /* 0x0013b00001d87983 */ /* 0x000ea80000100a00 */
[----:B------:R-:W2:Y:S04]  /*14690*/  LDL.64 R206, [R1+0xba0] ;  /* 0x000ba00001ce7983 */ /* 0x000ea80000100a00 */
[----:B------:R-:W-:Y:S04]  /*146a0*/  LDGSTS.E [R2+0x13580], desc[UR14][R226.64], !P0 ;  /* 0x13580000e2027fae */ /* 0x000fe8000c1a100e */
[----:B------:R-:W2:Y:S04]  /*146b0*/  LDL.64 R220, [R1+0xc80] ;  /* 0x000c800001dc7983 */ /* 0x000ea80000100a00 */
[----:B------:R-:W-:Y:S04]  /*146c0*/  LDGSTS.E [R2+0x13600], desc[UR14][R218.64], !P0 ;  /* 0x13600000da027fae */ /* 0x000fe8000c1a100e */
[----:B------:R-:W2:Y:S04]  /*146d0*/  LDL.64 R226, [R1+0xc88] ;  /* 0x000c880001e27983 */ /* 0x000ea80000100a00 */
[----:B------:R-:W2:Y:S04]  /*146e0*/  LDL.64 R218, [R1+0xc98] ;  /* 0x000c980001da7983 */ /* 0x000ea80000100a00 */
[----:B---3--:R-:W-:Y:S04]  /*146f0*/  LDGSTS.E [R2+0x13680], desc[UR14][R208.64], !P0 ;  /* 0x13680000d0027fae */ /* 0x008fe8000c1a100e */
[----:B----4-:R-:W-:Y:S04]  /*14700*/  LDGSTS.E [R2+0x13700], desc[UR14][R212.64], !P0 ;  /* 0x13700000d4027fae */ /* 0x010fe8000c1a100e */
[----:B------:R-:W3:Y:S04]  /*14710*/  LDL.64 R208, [R1+0xca0] ;  /* 0x000ca00001d07983 */ /* 0x000ee80000100a00 */
[----:B------:R-:W4:Y:S04]  /*14720*/  LDL.64 R212, [R1+0xca8] ;  /* 0x000ca80001d47983 */ /* 0x000f280000100a00 */
[----:B------:R-:W-:Y:S04]  /*14730*/  LDGSTS.E [R2+0x13780], desc[UR14][R234.64], !P0 ;  /* 0x13780000ea027fae */ /* 0x000fe8000c1a100e */
[----:B------:R-:W-:Y:S04]  /*14740*/  LDGSTS.E [R2+0x14400], desc[UR14][R210.64], !P5 ;  /* 0x14400000d2027fae */ /* 0x000fe8000e9a100e */
[----:B------:R-:W4:Y:S04]  /*14750*/  LDL.64 R234, [R1+0xcb8] ;  /* 0x000cb80001ea7983 */ /* 0x000f280000100a00 */
[----:B------:R-:W4:Y:S04]  /*14760*/  LDL.64 R210, [R1+0x14b0] ;  /* 0x0014b00001d27983 */ /* 0x000f280000100a00 */
[----:B--2---:R-:W-:Y:S04]  /*14770*/  LDGSTS.E [R2+0x14480], desc[UR14][R232.64], !P5 ;  /* 0x14480000e8027fae */ /* 0x004fe8000e9a100e */
[----:B------:R-:W2:Y:S01]  /*14780*/  LDL.64 R232, [R1+0xd78] ;  /* 0x000d780001e87983 */ /* 0x000ea20000100a00 */
[----:B------:R-:W-:-:S03]  /*14790*/  IADD3 R8, PT, PT, R14, -0x56, RZ ;  /* 0xffffffaa0e087810 */ /* 0x000fc60007ffe0ff */
[----:B------:R-:W2:Y:S01]  /*147a0*/  LDL.64 R14, [R1+0x1bc0] ;  /* 0x001bc000010e7983 */ /* 0x000ea20000100a00 */
[----:B------:R-:W-:-:S03]  /*147b0*/  ISETP.GE.U32.AND P6, PT, R8, 0x7fffff6b, PT ;  /* 0x7fffff6b0800780c */ /* 0x000fc60003fc6070 */
[----:B------:R-:W-:Y:S01]  /*147c0*/  LDGSTS.E [R2+0x14500], desc[UR14][R238.64], !P5 ;  /* 0x14500000ee027fae */ /* 0x000fe2000e9a100e */
[----:B-1----:R-:W-:Y:S02]  /*147d0*/  VIADD R8, R13, 0xffffffa6 ;  /* 0xffffffa60d087836 */ /* 0x002fe40000000000 */
[----:B------:R-:W1:Y:S01]  /*147e0*/  LDC R13, c[0x0][0x3a0] ;  /* 0x0000e800ff0d7b82 */ /* 0x000e620000000800 */
[----:B------:R-:W-:Y:S04]  /*147f0*/  LDGSTS.E [R2+0x14580], desc[UR14][R236.64], !P5 ;  /* 0x14580000ec027fae */ /* 0x000fe8000e9a100e */
[----:B------:R-:W2:Y:S04]  /*14800*/  LDL.64 R238, [R1+0xd80] ;  /* 0x000d800001ee7983 */ /* 0x000ea80000100a00 */
[----:B------:R-:W-:Y:S04]  /*14810*/  LDGSTS.E [R2+0x14600], desc[UR14][R224.64], !P5 ;  /* 0x14600000e0027fae */ /* 0x000fe8000e9a100e */
[----:B------:R-:W2:Y:S04]  /*14820*/  LDL.64 R236, [R1+0xd88] ;  /* 0x000d880001ec7983 */ /* 0x000ea80000100a00 */
[----:B------:R-:W-:Y:S04]  /*14830*/  LDGSTS.E [R2+0x14680], desc[UR14][R244.64], !P5 ;  /* 0x14680000f4027fae */ /* 0x000fe8000e9a100e */
[----:B------:R-:W2:Y:S04]  /*14840*/  LDL.64 R224, [R1+0xd90] ;  /* 0x000d900001e07983 */ /* 0x000ea80000100a00 */
[----:B------:R-:W-:Y:S04]  /*14850*/  LDGSTS.E [R2+0x14700], desc[UR14][R246.64], !P5 ;  /* 0x14700000f6027fae */ /* 0x000fe8000e9a100e */
[----:B------:R-:W2:Y:S01]  /*14860*/  LDL.64 R244, [R1+0xd98] ;  /* 0x000d980001f47983 */ /* 0x000ea20000100a00 */
[----:B------:R-:W-:-:S03]  /*14870*/  ISETP.GE.U32.AND P4, PT, R8, 0x7fffff67, PT ;  /* 0x7fffff670800780c */ /* 0x000fc60003f86070 */
        /* <DEDUP_REMOVED lines=17> */
[----:B------:R-:W-:Y:S01]  /*14990*/  LDGSTS.E [R2+0x16400], desc[UR14][R210.64], !P4 ;  /* 0x16400000d2027fae */ /* 0x000fe2000e1a100e */
[----:B------:R-:W-:-:S02]  /*149a0*/  VIADD R8, R12, 0xffffffa2 ;  /* 0xffffffa20c087836 */ /* 0x000fc40000000000 */
[----:B------:R-:W1:Y:S01]  /*149b0*/  LDC R12, c[0x0][0x3a0] ;  /* 0x0000e800ff0c7b82 */ /* 0x000e620000000800 */
[----:B------:R-:W4:Y:S04]  /*149c0*/  LDL.64 R198, [R1+0x1bd0] ;  /* 0x001bd00001c67983 */ /* 0x000f280000100a00 */
[----:B------:R-:W4:Y:S04]  /*149d0*/  LDL.64 R234, [R1+0x16b0] ;  /* 0x0016b00001ea7983 */ /* 0x000f280000100a00 */
[----:B------:R-:W4:Y:S04]  /*149e0*/  LDL.64 R210, [R1+0x3e8] ;  /* 0x0003e80001d27983 */ /* 0x000f280000100a00 */
[----:B--2---:R-:W-:Y:S04]  /*149f0*/  LDGSTS.E [R2+0x16480], desc[UR14][R232.64], !P4 ;  /* 0x16480000e8027fae */ /* 0x004fe8000e1a100e */
[----:B------:R-:W2:Y:S01]  /*14a00*/  LDL.64 R232, [R1+0x3e0] ;  /* 0x0003e00001e87983 */ /* 0x000ea20000100a00 */
[----:B------:R-:W-:-:S02]  /*14a10*/  ISETP.GE.U32.AND P1, PT, R8, 0x7fffff63, PT ;  /* 0x7fffff630800780c */ /* 0x000fc40003f26070 */
[----:B------:R-:W-:Y:S02]  /*14a20*/  IADD3 R8, PT, PT, R11, -0x62, RZ ;  /* 0xffffff9e0b087810 */ /* 0x000fe40007ffe0ff */
[----:B------:R-:W1:Y:S01]  /*14a30*/  LDC R11, c[0x0][0x3a0] ;  /* 0x0000e800ff0b7b82 */ /* 0x000e620000000800 */
[----:B------:R-:W-:Y:S01]  /*14a40*/  LDGSTS.E [R2+0x16500], desc[UR14][R238.64], !P4 ;  /* 0x16500000ee027fae */ /* 0x000fe2000e1a100e */
[----:B------:R-:W-:-:S03]  /*14a50*/  ISETP.GE.U32.AND P0, PT, R8, 0x7fffff5f, PT ;  /* 0x7fffff5f0800780c */ /* 0x000fc60003f06070 */
[----:B------:R-:W-:Y:S04]  /*14a60*/  LDGSTS.E [R2+0x16580], desc[UR14][R236.64], !P4 ;  /* 0x16580000ec027fae */ /* 0x000fe8000e1a100e */
[----:B------:R-:W2:Y:S04]  /*14a70*/  LDL.64 R238, [R1+0x3d8] ;  /* 0x0003d80001ee7983 */ /* 0x000ea80000100a00 */
[----:B------:R-:W-:Y:S04]  /*14a80*/  LDGSTS.E [R2+0x16600], desc[UR14][R224.64], !P4 ;  /* 0x16600000e0027fae */ /* 0x000fe8000e1a100e */
[----:B------:R-:W2:Y:S04]  /*14a90*/  LDL.64 R236, [R1+0x3d0] ;  /* 0x0003d00001ec7983 */ /* 0x000ea80000100a00 */
[----:B------:R-:W-:Y:S04]  /*14aa0*/  LDGSTS.E [R2+0x16680], desc[UR14][R244.64], !P4 ;  /* 0x16680000f4027fae */ /* 0x000fe8000e1a100e */
[----:B------:R-:W2:Y:S04]  /*14ab0*/  LDL.64 R224, [R1+0x3c8] ;  /* 0x0003c80001e07983 */ /* 0x000ea80000100a00 */
[----:B------:R-:W2:Y:S04]  /*14ac0*/  LDL.64 R244, [R1+0x3c0] ;  /* 0x0003c00001f47983 */ /* 0x000ea80000100a00 */
[----:B------:R-:W-:Y:S04]  /*14ad0*/  LDGSTS.E [R2+0x16700], desc[UR14][R206.64], !P4 ;  /* 0x16700000ce027fae */ /* 0x000fe8000e1a100e */
[----:B------:R-:W-:Y:S04]  /*14ae0*/  LDGSTS.E [R2+0x16780], desc[UR14][R200.64], !P4 ;  /* 0x16780000c8027fae */ /* 0x000fe8000e1a100e */
[----:B------:R-:W-:Y:S04]  /*14af0*/  LDGSTS.E [R2+0x17400], desc[UR14][R202.64], !P1 ;  /* 0x17400000ca027fae */ /* 0x000fe8000c9a100e */
[----:B------:R-:W-:Y:S04]  /*14b00*/  LDGSTS.E [R2+0x17480], desc[UR14][R246.64], !P1 ;  /* 0x17480000f6027fae */ /* 0x000fe8000c9a100e */
[----:B------:R-:W-:Y:S04]  /*14b10*/  LDGSTS.E [R2+0x17500], desc[UR14][R216.64], !P1 ;  /* 0x17500000d8027fae */ /* 0x000fe8000c9a100e */
[----:B------:R-:W-:Y:S04]  /*14b20*/  LDGSTS.E [R2+0x17580], desc[UR14][R220.64], !P1 ;  /* 0x17580000dc027fae */ /* 0x000fe8000c9a100e */
[----:B------:R-:W-:Y:S04]  /*14b30*/  LDGSTS.E [R2+0x17600], desc[UR14][R226.64], !P1 ;  /* 0x17600000e2027fae */ /* 0x000fe8000c9a100e */
[----:B------:R-:W2:Y:S04]  /*14b40*/  LDL.64 R206, [R1+0x3b8] ;  /* 0x0003b80001ce7983 */ /* 0x000ea80000100a00 */
[----:B------:R-:W-:Y:S04]  /*14b50*/  LDGSTS.E [R2+0x17680], desc[UR14][R218.64], !P1 ;  /* 0x17680000da027fae */ /* 0x000fe8000c9a100e */
[----:B------:R-:W2:Y:S04]  /*14b60*/  LDL.64 R246, [R1+0x2e8] ;  /* 0x0002e80001f67983 */ /* 0x000ea80000100a00 */
[----:B------:R-:W2:Y:S04]  /*14b70*/  LDL.64 R216, [R1+0x2e0] ;  /* 0x0002e00001d87983 */ /* 0x000ea80000100a00 */
[----:B------:R-:W2:Y:S04]  /*14b80*/  LDL.64 R218, [R1+0x2d8] ;  /* 0x0002d80001da7983 */ /* 0x000ea80000100a00 */
[----:B------:R-:W2:Y:S04]  /*14b90*/  LDL.64 R220, [R1+0x2c8] ;  /* 0x0002c80001dc7983 */ /* 0x000ea80000100a00 */
[----:B------:R-:W2:Y:S01]  /*14ba0*/  LDL.64 R226, [R1+0x2c0] ;  /* 0x0002c00001e27983 */ /* 0x000ea20000100a00 */
[----:B------:R-:W-:-:S02]  /*14bb0*/  VIADD R8, R10, 0xffffff9a ;  /* 0xffffff9a0a087836 */ /* 0x000fc40000000000 */
[----:B------:R-:W1:Y:S01]  /*14bc0*/  LDC R10, c[0x0][0x3a0] ;  /* 0x0000e800ff0a7b82 */ /* 0x000e620000000800 */
[----:B------:R-:W2:Y:S04]  /*14bd0*/  LDL.64 R202, [R1+0x18b0] ;  /* 0x0018b00001ca7983 */ /* 0x000ea80000100a00 */
[----:B---3--:R-:W-:Y:S04]  /*14be0*/  LDGSTS.E [R2+0x17700], desc[UR14][R208.64], !P1 ;  /* 0x17700000d0027fae */ /* 0x008fe8000c9a100e */
[----:B----4-:R-:W-:Y:S04]  /*14bf0*/  LDGSTS.E [R2+0x17780], desc[UR14][R212.64], !P1 ;  /* 0x17780000d4027fae */ /* 0x010fe8000c9a100e */
[----:B------:R-:W3:Y:S04]  /*14c00*/  LDL.64 R200, [R1+0x1bd8] ;  /* 0x001bd80001c87983 */ /* 0x000ee80000100a00 */
[----:B------:R-:W4:Y:S04]  /*14c10*/  LDL.64 R208, [R1+0x2d0] ;  /* 0x0002d00001d07983 */ /* 0x000f280000100a00 */
[----:B------:R-:W3:Y:S04]  /*14c20*/  LDL.64 R212, [R1+0x17b0] ;  /* 0x0017b00001d47983 */ /* 0x000ee80000100a00 */
[----:B------:R-:W-:Y:S04]  /*14c30*/  LDGSTS.E [R2+0x18400], desc[UR14][R234.64], !P0 ;  /* 0x18400000ea027fae */ /* 0x000fe8000c1a100e */
[----:B------:R-:W-:Y:S01]  /*14c40*/  LDGSTS.E [R2+0x18480], desc[UR14][R210.64], !P0 ;  /* 0x18480000d2027fae */ /* 0x000fe2000c1a100e */
[----:B------:R-:W-:-:S03]  /*14c50*/  ISETP.GE.U32.AND P5, PT, R8, 0x7fffff5b, PT ;  /* 0x7fffff5b0800780c */ /* 0x000fc60003fa6070 */
[----:B------:R-:W4:Y:S04]  /*14c60*/  LDL.64 R234, [R1+0x1e8] ;  /* 0x0001e80001ea7983 */ /* 0x000f280000100a00 */
[----:B------:R-:W4:Y:S04]  /*14c70*/  LDL.64 R210, [R1+0x1e0] ;  /* 0x0001e00001d27983 */ /* 0x000f280000100a00 */
[----:B--2---:R-:W-:Y:S04]  /*14c80*/  LDGSTS.E [R2+0x18500], desc[UR14][R232.64], !P0 ;  /* 0x18500000e8027fae */ /* 0x004fe8000c1a100e */
[----:B------:R-:W2:Y:S04]  /*14c90*/  LDL.64 R232, [R1+0x2b8] ;  /* 0x0002b80001e87983 */ /* 0x000ea80000100a00 */
[----:B------:R-:W-:Y:S04]  /*14ca0*/  LDGSTS.E [R2+0x18580], desc[UR14][R238.64], !P0 ;  /* 0x18580000ee027fae */ /* 0x000fe8000c1a100e */
        /* <DEDUP_REMOVED lines=8> */
[----:B------:R-:W2:Y:S04]  /*14d30*/  LDL.64 R206, [R1+0x1b8] ;  /* 0x0001b80001ce7983 */ /* 0x000ea80000100a00 */
[----:B---3--:R-:W-:Y:S04]  /*14d40*/  LDGSTS.E [R2+0x19400], desc[UR14][R212.64], !P5 ;  /* 0x19400000d4027fae */ /* 0x008fe8000e9a100e */
[----:B------:R-:W-:Y:S04]  /*14d50*/  LDGSTS.E [R2+0x19480], desc[UR14][R246.64], !P5 ;  /* 0x19480000f6027fae */ /* 0x000fe8000e9a100e */
[----:B------:R-:W-:Y:S04]  /*14d60*/  LDGSTS.E [R2+0x19500], desc[UR14][R216.64], !P5 ;  /* 0x19500000d8027fae */ /* 0x000fe8000e9a100e */
[----:B------:R-:W3:Y:S04]  /*14d70*/  LDL.64 R212, [R1+0x19b0] ;  /* 0x0019b00001d47983 */ /* 0x000ee80000100a00 */
[----:B------:R-:W-:Y:S04]  /*14d80*/  LDGSTS.E [R2+0x19580], desc[UR14][R218.64], !P5 ;  /* 0x19580000da027fae */ /* 0x000fe8000e9a100e */
[----:B----4-:R-:W-:Y:S04]  /*14d90*/  LDGSTS.E [R2+0x19600], desc[UR14][R208.64], !P5 ;  /* 0x19600000d0027fae */ /* 0x010fe8000e9a100e */
[----:B------:R-:W4:Y:S04]  /*14da0*/  LDL.64 R246, [R1+0xd8] ;  /* 0x0000d80001f67983 */ /* 0x000f280000100a00 */
[----:B------:R-:W4:Y:S04]  /*14db0*/  LDL.64 R218, [R1+0xe8] ;  /* 0x0000e80001da7983 */ /* 0x000f280000100a00 */
[----:B------:R-:W4:Y:S04]  /*14dc0*/  LDL.64 R208, [R1+0xe0] ;  /* 0x0000e00001d07983 */ /* 0x000f280000100a00 */
[----:B------:R-:W-:Y:S04]  /*14dd0*/  LDGSTS.E [R2+0x19680], desc[UR14][R220.64], !P5 ;  /* 0x19680000dc027fae */ /* 0x000fe8000e9a100e */
[----:B------:R-:W4:Y:S04]  /*14de0*/  LDL.64 R216, [R1+0xd0] ;  /* 0x0000d00001d87983 */ /* 0x000f280000100a00 */
[----:B------:R-:W-:Y:S04]  /*14df0*/  LDGSTS.E [R2+0x19700], desc[UR14][R226.64], !P5 ;  /* 0x19700000e2027fae */ /* 0x000fe8000e9a100e */
[----:B------:R-:W4:Y:S04]  /*14e00*/  LDL.64 R220, [R1+0xc8] ;  /* 0x0000c80001dc7983 */ /* 0x000f280000100a00 */
[----:B------:R-:W4:Y:S04]  /*14e10*/  LDL.64 R226, [R1+0xc0] ;  /* 0x0000c00001e27983 */ /* 0x000f280000100a00 */
[----:B--2---:R-:W-:Y:S04]  /*14e20*/  LDGSTS.E [R2+0x19780], desc[UR14][R232.64], !P5 ;  /* 0x19780000e8027fae */ /* 0x004fe8000e9a100e */
[----:B------:R-:W2:Y:S01]  /*14e30*/  LDL.64 R232, [R1+0xb8] ;  /* 0x0000b80001e87983 */ /* 0x000ea20000100a00 */
[----:B------:R-:W-:-:S02]  /*14e40*/  VIADD R8, R9, 0xffffff96 ;  /* 0xffffff9609087836 */ /* 0x000fc40000000000 */
[----:B------:R-:W1:Y:S03]  /*14e50*/  LDC R9, c[0x0][0x3a0] ;  /* 0x0000e800ff097b82 */ /* 0x000e660000000800 */
[----:B------:R-:W-:Y:S02]  /*14e60*/  ISETP.GE.U32.AND P6, PT, R8, 0x7fffff57, PT ;  /* 0x7fffff570800780c */ /* 0x000fe40003fc6070 */
[----:B-1----:R-:W-:-:S04]  /*14e70*/  IADD3 R8, PT, PT, R13, -0x6e, RZ ;  /* 0xffffff920d087810 */ /* 0x002fc80007ffe0ff */
[----:B------:R-:W-:Y:S01]  /*14e80*/  ISETP.GE.U32.AND P4, PT, R8, 0x7fffff53, PT ;  /* 0x7fffff530800780c */ /* 0x000fe20003f86070 */
[----:B------:R-:W-:Y:S02]  /*14e90*/  VIADD R8, R12, 0xffffff8e ;  /* 0xffffff8e0c087836 */ /* 0x000fe40000000000 */
[----:B------:R-:W1:Y:S03]  /*14ea0*/  LDC R12, c[0x0][0x3a0] ;  /* 0x0000e800ff0c7b82 */ /* 0x000e660000000800 */
[----:B------:R-:W-:Y:S01]  /*14eb0*/  ISETP.GE.U32.AND P1, PT, R8, 0x7fffff4f, PT ;  /* 0x7fffff4f0800780c */ /* 0x000fe20003f26070 */
[----:B------:R-:W-:Y:S01]  /*14ec0*/  VIADD R8, R11, 0xffffff8a ;  /* 0xffffff8a0b087836 */ /* 0x000fe20000000000 */
[----:B------:R-:W-:Y:S03]  /*14ed0*/  LDGSTS.E [R2+0x1a400], desc[UR14][R202.64], !P6 ;  /* 0x1a400000ca027fae */ /* 0x000fe6000f1a100e */
[----:B------:R-:W1:Y:S01]  /*14ee0*/  LDC R11, c[0x0][0x3a0] ;  /* 0x0000e800ff0b7b82 */ /* 0x000e620000000800 */
[----:B------:R-:W-:Y:S01]  /*14ef0*/  ISETP.GE.U32.AND P0, PT, R8, 0x7fffff4b, PT ;  /* 0x7fffff4b0800780c */ /* 0x000fe20003f06070 */
[----:B------:R-:W-:Y:S01]  /*14f00*/  LDGSTS.E [R2+0x1a480], desc[UR14][R234.64], !P6 ;  /* 0x1a480000ea027fae */ /* 0x000fe2000f1a100e */
[----:B------:R-:W-:-:S03]  /*14f10*/  IADD3 R8, PT, PT, R10, -0x7a, RZ ;  /* 0xffffff860a087810 */ /* 0x000fc60007ffe0ff */
[----:B------:R-:W-:Y:S01]  /*14f20*/  LDGSTS.E [R2+0x1a500], desc[UR14][R210.64], !P6 ;  /* 0x1a500000d2027fae */ /* 0x000fe2000f1a100e */
[----:B------:R-:W-:Y:S01]  /*14f30*/  ISETP.GE.U32.AND P5, PT, R8, 0x7fffff47, PT ;  /* 0x7fffff470800780c */ /* 0x000fe20003fa6070 */
[----:B------:R-:W-:Y:S01]  /*14f40*/  VIADD R8, R9, 0xffffff82 ;  /* 0xffffff8209087836 */ /* 0x000fe20000000000 */
[----:B------:R-:W2:Y:S01]  /*14f50*/  LDC R10, c[0x0][0x3a0] ;  /* 0x0000e800ff0a7b82 */ /* 0x000ea20000000800 */
[----:B------:R-:W-:Y:S04]  /*14f60*/  LDGSTS.E [R2+0x1a580], desc[UR14][R238.64], !P6 ;  /* 0x1a580000ee027fae */ /* 0x000fe8000f1a100e */
[----:B------:R-:W-:Y:S03]  /*14f70*/  LDGSTS.E [R2+0x1a600], desc[UR14][R236.64], !P6 ;  /* 0x1a600000ec027fae */ /* 0x000fe6000f1a100e */
[----:B------:R-:W2:Y:S01]  /*14f80*/  LDC R9, c[0x0][0x3a0] ;  /* 0x0000e800ff097b82 */ /* 0x000ea20000000800 */
[----:B------:R-:W-:Y:S04]  /*14f90*/  LDGSTS.E [R2+0x1a680], desc[UR14][R224.64], !P6 ;  /* 0x1a680000e0027fae */ /* 0x000fe8000f1a100e */
[----:B------:R-:W-:Y:S04]  /*14fa0*/  LDGSTS.E [R2+0x1a700], desc[UR14][R244.64], !P6 ;  /* 0x1a700000f4027fae */ /* 0x000fe8000f1a100e */
[----:B------:R-:W2:Y:S04]  /*14fb0*/  LDL.64 R238, [R1+0x1ab0] ;  /* 0x001ab00001ee7983 */ /* 0x000ea80000100a00 */
[----:B------:R-:W2:Y:S04]  /*14fc0*/  LDL.64 R236, [R1+0x1ac0] ;  /* 0x001ac00001ec7983 */ /* 0x000ea80000100a00 */
[----:B------:R-:W2:Y:S04]  /*14fd0*/  LDL.64 R244, [R1+0x1ab8] ;  /* 0x001ab80001f47983 */ /* 0x000ea80000100a00 */
[----:B------:R-:W2:Y:S04]  /*14fe0*/  LDL.64 R224, [R1+0x1ac8] ;  /* 0x001ac80001e07983 */ /* 0x000ea80000100a00 */
[----:B------:R-:W2:Y:S04]  /*14ff0*/  LDL.64 R202, [R1+0x1be0] ;  /* 0x001be00001ca7983 */ /* 0x000ea80000100a00 */
[----:B------:R-:W-:Y:S01]  /*15000*/  LDGSTS.E [R2+0x1a780], desc[UR14][R206.64], !P6 ;  /* 0x1a780000ce027fae */ /* 0x000fe2000f1a100e */
[----:B------:R-:W-:Y:S01]  /*15010*/  ISETP.GE.U32.AND P6, PT, R8, 0x7fffff43, PT ;  /* 0x7fffff430800780c */ /* 0x000fe20003fc6070 */
[----:B-1----:R-:W-:-:S02]  /*15020*/  VIADD R8, R11, 0xffffffbd ;  /* 0xffffffbd0b087836 */ /* 0x002fc40000000000 */
[----:B------:R-:W2:Y:S01]  /*15030*/  LDL.64 R234, [R1+0x1be8] ;  /* 0x001be80001ea7983 */ /* 0x000ea20000100a00 */
[----:B------:R-:W1:Y:S03]  /*15040*/  LDC R11, c[0x0][0x3a0] ;  /* 0x0000e800ff0b7b82 */ /* 0x000e660000000800 */
[----:B------:R-:W2:Y:S04]  /*15050*/  LDL.64 R210, [R1+0x1cb0] ;  /* 0x001cb00001d27983 */ /* 0x000ea80000100a00 */
[----:B------:R-:W2:Y:S04]  /*15060*/  LDL.64 R206, [R1+0x1ad0] ;  /* 0x001ad00001ce7983 */ /* 0x000ea80000100a00 */
[----:B---3--:R-:W-:Y:S04]  /*15070*/  LDGSTS.E [R2+0x1b400], desc[UR14][R212.64], !P4 ;  /* 0x1b400000d4027fae */ /* 0x008fe8000e1a100e */
[----:B------:R-:W3:Y:S04]  /*15080*/  LDL.64 R212, [R1+0x1ad8] ;  /* 0x001ad80001d47983 */ /* 0x000ee80000100a00 */
[----:B----4-:R-:W-:Y:S04]  /*15090*/  LDGSTS.E [R2+0x1b480], desc[UR14][R218.64], !P4 ;  /* 0x1b480000da027fae */ /* 0x010fe8000e1a100e */
[----:B------:R-:W-:Y:S04]  /*150a0*/  LDGSTS.E [R2+0x1b500], desc[UR14][R208.64], !P4 ;  /* 0x1b500000d0027fae */ /* 0x000fe8000e1a100e */
[----:B------:R-:W-:Y:S04]  /*150b0*/  LDGSTS.E [R2+0x1b580], desc[UR14][R246.64], !P4 ;  /* 0x1b580000f6027fae */ /* 0x000fe8000e1a100e */
        /* <DEDUP_REMOVED lines=8> */
[----:B------:R-:W4:Y:S04]  /*15140*/  LDL.64 R216, [R1+0x1cc0] ;  /* 0x001cc00001d87983 */ /* 0x000f280000100a00 */
[----:B--2---:R-:W-:Y:S01]  /*15150*/  LDGSTS.E [R2+0x1b780], desc[UR14][R232.64], !P4 ;  /* 0x1b780000e8027fae */ /* 0x004fe2000e1a100e */
[----:B------:R-:W-:-:S02]  /*15160*/  ISETP.GE.U32.AND P4, PT, R8, 0x7fffff7e, PT ;  /* 0x7fffff7e0800780c */ /* 0x000fc40003f86070 */
[----:B------:R-:W-:Y:S02]  /*15170*/  IADD3 R8, PT, PT, R12, -0x47, RZ ;  /* 0xffffffb90c087810 */ /* 0x000fe40007ffe0ff */
[----:B------:R-:W2:Y:S04]  /*15180*/  LDL.64 R12, [R1+0x1bb8] ;  /* 0x001bb800010c7983 */ /* 0x000ea80000100a00 */
[----:B------:R-:W2:Y:S04]  /*15190*/  LDL.64 R232, [R1+0x1cc8] ;  /* 0x001cc80001e87983 */ /* 0x000ea80000100a00 */
[----:B------:R-:W-:Y:S04]  /*151a0*/  LDGSTS.E [R2+0x1c400], desc[UR14][R238.64], !P1 ;  /* 0x1c400000ee027fae */ /* 0x000fe8000c9a100e */
[----:B------:R-:W-:Y:S04]  /*151b0*/  LDGSTS.E [R2+0x1c480], desc[UR14][R244.64], !P1 ;  /* 0x1c480000f4027fae */ /* 0x000fe8000c9a100e */
[----:B------:R-:W-:Y:S04]  /*151c0*/  LDGSTS.E [R2+0x1c500], desc[UR14][R236.64], !P1 ;  /* 0x1c500000ec027fae */ /* 0x000fe8000c9a100e */
[----:B------:R-:W-:Y:S04]  /*151d0*/  LDGSTS.E [R2+0x1c580], desc[UR14][R224.64], !P1 ;  /* 0x1c580000e0027fae */ /* 0x000fe8000c9a100e */
[----:B------:R-:W2:Y:S04]  /*151e0*/  LDL.64 R238, [R1+0x1cd0] ;  /* 0x001cd00001ee7983 */ /* 0x000ea80000100a00 */
[----:B------:R-:W2:Y:S04]  /*151f0*/  LDL.64 R244, [R1+0x1cd8] ;  /* 0x001cd80001f47983 */ /* 0x000ea80000100a00 */
[----:B------:R-:W2:Y:S04]  /*15200*/  LDL.LU.64 R236, [R1+0x2390] ;  /* 0x0023900001ec7983 */ /* 0x000ea80000300a00 */
[----:B------:R-:W-:Y:S04]  /*15210*/  LDGSTS.E [R2+0x1c600], desc[UR14][R206.64], !P1 ;  /* 0x1c600000ce027fae */ /* 0x000fe8000c9a100e */
[----:B------:R-:W2:Y:S04]  /*15220*/  LDL.LU.64 R224, [R1+0x2388] ;  /* 0x0023880001e07983 */ /* 0x000ea80000300a00 */
[----:B------:R-:W2:Y:S04]  /*15230*/  LDL.64 R206, [R1+0x1ce0] ;  /* 0x001ce00001ce7983 */ /* 0x000ea80000100a00 */
[----:B---3--:R-:W-:Y:S04]  /*15240*/  LDGSTS.E [R2+0x1c680], desc[UR14][R212.64], !P1 ;  /* 0x1c680000d4027fae */ /* 0x008fe8000c9a100e */
[----:B------:R-:W3:Y:S04]  /*15250*/  LDL.64 R212, [R1+0x1ce8] ;  /* 0x001ce80001d47983 */ /* 0x000ee80000100a00 */
[----:B----4-:R-:W-:Y:S04]  /*15260*/  LDGSTS.E [R2+0x1c700], desc[UR14][R218.64], !P1 ;  /* 0x1c700000da027fae */ /* 0x010fe8000c9a100e */
[----:B------:R-:W-:Y:S04]  /*15270*/  LDGSTS.E [R2+0x1c780], desc[UR14][R208.64], !P1 ;  /* 0x1c780000d0027fae */ /* 0x000fe8000c9a100e */
[----:B------:R-:W4:Y:S04]  /*15280*/  LDL.LU.64 R218, [R1+0x2380] ;  /* 0x0023800001da7983 */ /* 0x000f280000300a00 */
[----:B------:R-:W-:Y:S04]  /*15290*/  LDGSTS.E [R2+0x1d400], desc[UR14][R220.64], !P0 ;  /* 0x1d400000dc027fae */ /* 0x000fe8000c1a100e */
[----:B------:R-:W4:Y:S04]  /*152a0*/  LDL.LU.64 R208, [R1+0x2378] ;  /* 0x0023780001d07983 */ /* 0x000f280000300a00 */
[----:B------:R-:W4:Y:S04]  /*152b0*/  LDL.64 R220, [R1+0x2218] ;  /* 0x0022180001dc7983 */ /* 0x000f280000100a00 */
[----:B--2---:R2:W-:Y:S04]  /*152c0*/  LDGSTS.E [R2+0x1d480], desc[UR14][R12.64], !P0 ;  /* 0x1d4800000c027fae */ /* 0x0045e8000c1a100e */
[----:B------:R1:W-:Y:S04]  /*152d0*/  LDGSTS.E [R2+0x1d500], desc[UR14][R14.64], !P0 ;  /* 0x1d5000000e027fae */ /* 0x0003e8000c1a100e */
[----:B------:R-:W-:Y:S04]  /*152e0*/  LDGSTS.E [R2+0x1d580], desc[UR14][R226.64], !P0 ;  /* 0x1d580000e2027fae */ /* 0x000fe8000c1a100e */
[----:B------:R-:W-:Y:S01]  /*152f0*/  LDGSTS.E [R2+0x1d600], desc[UR14][R198.64], !P0 ;  /* 0x1d600000c6027fae */ /* 0x000fe2000c1a100e */
[----:B------:R-:W-:Y:S01]  /*15300*/  ISETP.GE.U32.AND P1, PT, R8, 0x7fffff7a, PT ;  /* 0x7fffff7a0800780c */ /* 0x000fe20003f26070 */
[----:B--2---:R-:W2:Y:S02]  /*15310*/  LDC R13, c[0x0][0x3a0] ;  /* 0x0000e800ff0d7b82 */ /* 0x004ea40000000800 */
[----:B------:R-:W-:Y:S04]  /*15320*/  LDGSTS.E [R2+0x1d680], desc[UR14][R200.64], !P0 ;  /* 0x1d680000c8027fae */ /* 0x000fe8000c1a100e */
[----:B------:R-:W2:Y:S02]  /*15330*/  LDL.64 R226, [R1+0x1dd8] ;  /* 0x001dd80001e27983 */ /* 0x000ea40000100a00 */
[----:B-1----:R-:W1:Y:S02]  /*15340*/  LDC R14, c[0x0][0x3a0] ;  /* 0x0000e800ff0e7b82 */ /* 0x002e640000000800 */
[----:B------:R-:W-:Y:S04]  /*15350*/  LDGSTS.E [R2+0x1d700], desc[UR14][R202.64], !P0 ;  /* 0x1d700000ca027fae */ /* 0x000fe8000c1a100e */
[----:B------:R-:W-:Y:S02]  /*15360*/  LDGSTS.E [R2+0x1d780], desc[UR14][R234.64], !P0 ;  /* 0x1d780000ea027fae */ /* 0x000fe4000c1a100e */
[----:B------:R-:W1:Y:S02]  /*15370*/  LDC R12, c[0x0][0x3a0] ;  /* 0x0000e800ff0c7b82 */ /* 0x000e640000000800 */
        /* <DEDUP_REMOVED lines=8> */
[----:B------:R-:W-:Y:S04]  /*15400*/  LDGSTS.E [R2+0x1e600], desc[UR14][R238.64], !P5 ;  /* 0x1e600000ee027fae */ /* 0x000fe8000e9a100e */
[----:B------:R-:W-:Y:S04]  /*15410*/  LDGSTS.E [R2+0x1e680], desc[UR14][R244.64], !P5 ;  /* 0x1e680000f4027fae */ /* 0x000fe8000e9a100e */
[----:B------:R-:W2:Y:S04]  /*15420*/  LDL.64 R200, [R1+0xa88] ;  /* 0x000a880001c87983 */ /* 0x000ea80000100a00 */
[----:B------:R-:W2:Y:S04]  /*15430*/  LDL.64 R238, [R1+0x2b0] ;  /* 0x0002b00001ee7983 */ /* 0x000ea80000100a00 */
[----:B------:R-:W2:Y:S04]  /*15440*/  LDL.64 R244, [R1+0x2f0] ;  /* 0x0002f00001f47983 */ /* 0x000ea80000100a00 */
[----:B------:R-:W2:Y:S04]  /*15450*/  LDL.64 R202, [R1+0xa80] ;  /* 0x000a800001ca7983 */ /* 0x000ea80000100a00 */
[----:B------:R-:W-:Y:S04]  /*15460*/  LDGSTS.E [R2+0x1e700], desc[UR14][R206.64], !P5 ;  /* 0x1e700000ce027fae */ /* 0x000fe8000e9a100e */
[----:B------:R-:W2:Y:S04]  /*15470*/  LDL.64 R234, [R1+0x11f0] ;  /* 0x0011f00001ea7983 */ /* 0x000ea80000100a00 */
[----:B------:R-:W2:Y:S04]  /*15480*/  LDL.64 R198, [R1+0x1c08] ;  /* 0x001c080001c67983 */ /* 0x000ea80000100a00 */
[----:B------:R-:W2:Y:S04]  /*15490*/  LDL.64 R206, [R1+0x330] ;  /* 0x0003300001ce7983 */ /* 0x000ea80000100a00 */
[----:B---3--:R-:W-:Y:S04]  /*154a0*/  LDGSTS.E [R2+0x1e780], desc[UR14][R212.64], !P5 ;  /* 0x1e780000d4027fae */ /* 0x008fe8000e9a100e */
[----:B------:R-:W3:Y:S04]  /*154b0*/  LDL.64 R212, [R1+0x370] ;  /* 0x0003700001d47983 */ /* 0x000ee80000100a00 */
[----:B----4-:R-:W-:Y:S04]  /*154c0*/  LDGSTS.E [R2+0x1f400], desc[UR14][R220.64], !P6 ;  /* 0x1f400000dc027fae */ /* 0x010fe8000f1a100e */
[----:B------:R-:W-:Y:S04]  /*154d0*/  LDGSTS.E [R2+0x1f480], desc[UR14][R208.64], !P6 ;  /* 0x1f480000d0027fae */ /* 0x000fe8000f1a100e */
[----:B------:R-:W4:Y:S04]  /*154e0*/  LDL.64 R220, [R1+0xab0] ;  /* 0x000ab00001dc7983 */ /* 0x000f280000100a00 */
[----:B------:R-:W4:Y:S04]  /*154f0*/  LDL.64 R208, [R1+0x3f0] ;  /* 0x0003f00001d07983 */ /* 0x000f280000100a00 */
[----:B--2---:R-:W-:Y:S04]  /*15500*/  LDGSTS.E [R2+0x1f500], desc[UR14][R226.64], !P6 ;  /* 0x1f500000e2027fae */ /* 0x004fe8000f1a100e */
[----:B------:R-:W-:Y:S04]  /*15510*/  LDGSTS.E [R2+0x1f580], desc[UR14][R218.64], !P6 ;  /* 0x1f580000da027fae */ /* 0x000fe8000f1a100e */
[----:B------:R-:W-:Y:S04]  /*15520*/  LDGSTS.E [R2+0x1f600], desc[UR14][R224.64], !P6 ;  /* 0x1f600000e0027fae */ /* 0x000fe8000f1a100e */
[----:B------:R-:W2:Y:S04]  /*15530*/  LDL.64 R226, [R1+0xaa8] ;  /* 0x000aa80001e27983 */ /* 0x000ea80000100a00 */
[----:B------:R-:W2:Y:S04]  /*15540*/  LDL.64 R218, [R1+0xc08] ;  /* 0x000c080001da7983 */ /* 0x000ea80000100a00 */
[----:B------:R-:W2:Y:S04]  /*15550*/  LDL.64 R224, [R1+0xaa0] ;  /* 0x000aa00001e07983 */ /* 0x000ea80000100a00 */
[----:B------:R-:W-:Y:S04]  /*15560*/  LDGSTS.E [R2+0x1f680], desc[UR14][R236.64], !P6 ;  /* 0x1f680000ec027fae */ /* 0x000fe8000f1a100e */
[----:B------:R-:W-:Y:S04]  /*15570*/  LDGSTS.E [R2+0x1f700], desc[UR14][R242.64], !P6 ;  /* 0x1f700000f2027fae */ /* 0x000fe8000f1a100e */
[----:B------:R-:W-:Y:S04]  /*15580*/  LDGSTS.E [R2+0x1f780], desc[UR14][R210.64], !P6 ;  /* 0x1f780000d2027fae */ /* 0x000fe8000f1a100e */
[----:B------:R-:W2:Y:S04]  /*15590*/  LDL.64 R236, [R1+0xa98] ;  /* 0x000a980001ec7983 */ /* 0x000ea80000100a00 */
        /* <DEDUP_REMOVED lines=9> */
[----:B------:R-:W2:Y:S04]  /*15630*/  LDL.64 R244, [R1+0x9a0] ;  /* 0x0009a00001f47983 */ /* 0x000ea80000100a00 */
[----:B------:R-:W-:Y:S04]  /*15640*/  LDGSTS.E [R3+0x10a00], desc[UR14][R206.64], !P4 ;  /* 0x10a00000ce037fae */ /* 0x000fe8000e1a100e */
[----:B------:R-:W2:Y:S04]  /*15650*/  LDL.64 R206, [R1+0x998] ;  /* 0x0009980001ce7983 */ /* 0x000ea80000100a00 */
[----:B---3--:R-:W-:Y:S04]  /*15660*/  LDGSTS.E [R3+0x10a80], desc[UR14][R212.64], !P4 ;  /* 0x10a80000d4037fae */ /* 0x008fe8000e1a100e */
[----:B------:R-:W-:Y:S04]  /*15670*/  LDGSTS.E [R3+0x10b00], desc[UR14][R216.64], !P4 ;  /* 0x10b00000d8037fae */ /* 0x000fe8000e1a100e */
[----:B------:R-:W3:Y:S04]  /*15680*/  LDL.64 R212, [R1+0x990] ;  /* 0x0009900001d47983 */ /* 0x000ee80000100a00 */
[----:B------:R-:W3:Y:S04]  /*15690*/  LDL.64 R216, [R1+0x8a0] ;  /* 0x0008a00001d87983 */ /* 0x000ee80000100a00 */
[----:B----4-:R-:W-:Y:S04]  /*156a0*/  LDGSTS.E [R3+0x10b80], desc[UR14][R208.64], !P4 ;  /* 0x10b80000d0037fae */ /* 0x010fe8000e1a100e */
[----:B------:R-:W4:Y:S04]  /*156b0*/  LDL.64 R208, [R1+0x988] ;  /* 0x0009880001d07983 */ /* 0x000f280000100a00 */
[----:B--2---:R-:W-:Y:S04]  /*156c0*/  LDGSTS.E [R3+0x11800], desc[UR14][R218.64], !P1 ;  /* 0x11800000da037fae */ /* 0x004fe8000c9a100e */
        /* <DEDUP_REMOVED lines=9> */
[----:B------:R-:W2:Y:S01]  /*15760*/  LDL.64 R236, [R1+0x880] ;  /* 0x0008800001ec7983 */ /* 0x000ea20000100a00 */
[----:B------:R-:W-:-:S02]  /*15770*/  VIADD R8, R10, 0xffffffb5 ;  /* 0xffffffb50a087836 */ /* 0x000fc40000000000 */
[----:B------:R-:W1:Y:S01]  /*15780*/  LDC R10, c[0x0][0x3a0] ;  /* 0x0000e800ff0a7b82 */ /* 0x000e620000000800 */
[----:B------:R-:W-:Y:S04]  /*15790*/  LDGSTS.E [R3+0x11b00], desc[UR14][R200.64], !P1 ;  /* 0x11b00000c8037fae */ /* 0x000fe8000c9a100e */
[----:B------:R-:W2:Y:S01]  /*157a0*/  LDL.64 R242, [R1+0x878] ;  /* 0x0008780001f27983 */ /* 0x000ea20000100a00 */
[----:B------:R-:W-:Y:S01]  /*157b0*/  ISETP.GE.U32.AND P0, PT, R8, 0x7fffff76, PT ;  /* 0x7fffff760800780c */ /* 0x000fe20003f06070 */
[----:B------:R-:W-:Y:S02]  /*157c0*/  VIADD R8, R9, 0xffffffb1 ;  /* 0xffffffb109087836 */ /* 0x000fe40000000000 */
[----:B------:R-:W-:Y:S01]  /*157d0*/  LDGSTS.E [R3+0x11b80], desc[UR14][R202.64], !P1 ;  /* 0x11b80000ca037fae */ /* 0x000fe2000c9a100e */
[----:B------:R-:W1:Y:S02]  /*157e0*/  LDC R9, c[0x0][0x3a0] ;  /* 0x0000e800ff097b82 */ /* 0x000e640000000800 */
[----:B------:R-:W-:Y:S01]  /*157f0*/  ISETP.GE.U32.AND P5, PT, R8, 0x7fffff72, PT ;  /* 0x7fffff720800780c */ /* 0x000fe20003fa6070 */
[----:B------:R-:W2:Y:S06]  /*15800*/  LDL.64 R200, [R1+0x390] ;  /* 0x0003900001c87983 */ /* 0x000eac0000100a00 */
        /* <DEDUP_REMOVED lines=10> */
[----:B------:R-:W2:Y:S04]  /*158b0*/  LDL.64 R202, [R1+0x378] ;  /* 0x0003780001ca7983 */ /* 0x000ea80000100a00 */
[----:B---3--:R-:W-:Y:S04]  /*158c0*/  LDGSTS.E [R3+0x12a80], desc[UR14][R212.64], !P0 ;  /* 0x12a80000d4037fae */ /* 0x008fe8000c1a100e */
[----:B------:R-:W3:Y:S04]  /*158d0*/  LDL.64 R212, [R1+0xbd0] ;  /* 0x000bd00001d47983 */ /* 0x000ee80000100a00 */
[----:B----4-:R-:W-:Y:S04]  /*158e0*/  LDGSTS.E [R3+0x12b00], desc[UR14][R208.64], !P0 ;  /* 0x12b00000d0037fae */ /* 0x010fe8000c1a100e */
        /* <DEDUP_REMOVED lines=15> */
[----:B------:R-:W-:Y:S04]  /*159e0*/  LDGSTS.E [R3+0x13b80], desc[UR14][R242.64], !P5 ;  /* 0x13b80000f2037fae */ /* 0x000fe8000e9a100e */
[----:B------:R-:W2:Y:S01]  /*159f0*/  LDL.64 R236, [R1+0xce0] ;  /* 0x000ce00001ec7983 */ /* 0x000ea20000100a00 */
[----:B------:R-:W-:-:S02]  /*15a00*/  IADD3 R8, PT, PT, R11, -0x53, RZ ;  /* 0xffffffad0b087810 */ /* 0x000fc40007ffe0ff */
[----:B------:R-:W2:Y:S01]  /*15a10*/  LDC R11, c[0x0][0x3a0] ;  /* 0x0000e800ff0b7b82 */ /* 0x000ea20000000800 */
[----:B------:R-:W2:Y:S04]  /*15a20*/  LDL.64 R210, [R1+0xcf0] ;  /* 0x000cf00001d27983 */ /* 0x000ea80000100a00 */
[----:B------:R-:W2:Y:S01]  /*15a30*/  LDL.64 R242, [R1+0xce8] ;  /* 0x000ce80001f27983 */ /* 0x000ea20000100a00 */
[----:B------:R-:W-:Y:S01]  /*15a40*/  ISETP.GE.U32.AND P6, PT, R8, 0x7fffff6e, PT ;  /* 0x7fffff6e0800780c */ /* 0x000fe20003fc6070 */
[----:B-1----:R-:W-:Y:S02]  /*15a50*/  VIADD R8, R10, 0xffffffa9 ;  /* 0xffffffa90a087836 */ /* 0x002fe40000000000 */
[----:B------:R-:W1:Y:S03]  /*15a60*/  LDC R10, c[0x0][0x3a0] ;  /* 0x0000e800ff0a7b82 */ /* 0x000e660000000800 */
[----:B------:R-:W-:-:S07]  /*15a70*/  ISETP.GE.U32.AND P4, PT, R8, 0x7fffff6a, PT ;  /* 0x7fffff6a0800780c */ /* 0x000fce0003f86070 */
        /* <DEDUP_REMOVED lines=16> */
[----:B------:R-:W2:Y:S04]  /*15b80*/  LDL.64 R218, [R1+0xde8] ;  /* 0x000de80001da7983 */ /* 0x000ea80000100a00 */
[----:B------:R-:W-:Y:S01]  /*15b90*/  LDGSTS.E [R3+0x15880], desc[UR14][R216.64], !P4 ;  /* 0x15880000d8037fae */ /* 0x000fe2000e1a100e */
[----:B------:R-:W-:-:S02]  /*15ba0*/  VIADD R8, R9, 0xffffffa5 ;  /* 0xffffffa509087836 */ /* 0x000fc40000000000 */
[----:B------:R-:W1:Y:S01]  /*15bb0*/  LDC R9, c[0x0][0x3a0] ;  /* 0x0000e800ff097b82 */ /* 0x000e620000000800 */
[----:B------:R-:W2:Y:S04]  /*15bc0*/  LDL.64 R234, [R1+0x17f0] ;  /* 0x0017f00001ea7983 */ /* 0x000ea80000100a00 */
        /* <DEDUP_REMOVED lines=11> */
[----:B------:R-:W2:Y:S01]  /*15c80*/  LDL.64 R242, [R1+0x1618] ;  /* 0x0016180001f27983 */ /* 0x000ea20000100a00 */
[----:B------:R-:W-:Y:S02]  /*15c90*/  IADD3 R8, PT, PT, R14, -0x5f, RZ ;  /* 0xffffffa10e087810 */ /* 0x000fe40007ffe0ff */
[----:B------:R-:W1:Y:S01]  /*15ca0*/  LDC R14, c[0x0][0x3a0] ;  /* 0x0000e800ff0e7b82 */ /* 0x000e620000000800 */
[----:B------:R-:W-:Y:S01]  /*15cb0*/  LDGSTS.E [R3+0x15b80], desc[UR14][R210.64], !P4 ;  /* 0x15b80000d2037fae */ /* 0x000fe2000e1a100e */
[----:B------:R-:W-:-:S05]  /*15cc0*/  ISETP.GE.U32.AND P0, PT, R8, 0x7fffff62, PT ;  /* 0x7fffff620800780c */ /* 0x000fca0003f06070 */
[----:B------:R-:W-:Y:S04]  /*15cd0*/  LDGSTS.E [R3+0x16800], desc[UR14][R246.64], !P1 ;  /* 0x16800000f6037fae */ /* 0x000fe8000c9a100e */
[----:B------:R-:W-:Y:S04]  /*15ce0*/  LDGSTS.E [R3+0x16880], desc[UR14][R232.64], !P1 ;  /* 0x16880000e8037fae */ /* 0x000fe8000c9a100e */
[----:B------:R-:W2:Y:S04]  /*15cf0*/  LDL.64 R210, [R1+0x2a8] ;  /* 0x0002a80001d27983 */ /* 0x000ea80000100a00 */
[----:B------:R-:W-:Y:S04]  /*15d00*/  LDGSTS.E [R3+0x16900], desc[UR14][R238.64], !P1 ;  /* 0x16900000ee037fae */ /* 0x000fe8000c9a100e */
[----:B------:R-:W-:Y:S04]  /*15d10*/  LDGSTS.E [R3+0x16980], desc[UR14][R244.64], !P1 ;  /* 0x16980000f4037fae */ /* 0x000fe8000c9a100e */
[----:B------:R-:W2:Y:S04]  /*15d20*/  LDL.64 R232, [R1+0x1620] ;  /* 0x0016200001e87983 */ /* 0x000ea80000100a00 */
[----:B------:R-:W2:Y:S04]  /*15d30*/  LDL.64 R238, [R1+0x1628] ;  /* 0x0016280001ee7983 */ /* 0x000ea80000100a00 */
[----:B------:R-:W-:Y:S04]  /*15d40*/  LDGSTS.E [R3+0x16a00], desc[UR14][R206.64], !P1 ;  /* 0x16a00000ce037fae */ /* 0x000fe8000c9a100e */
[----:B------:R-:W2:Y:S04]  /*15d50*/  LDL.64 R244, [R1+0x16f0] ;  /* 0x0016f00001f47983 */ /* 0x000ea80000100a00 */
[----:B------:R-:W2:Y:S04]  /*15d60*/  LDL.64 R246, [R1+0x2a0] ;  /* 0x0002a00001f67983 */ /* 0x000ea80000100a00 */
[----:B------:R-:W2:Y:S04]  /*15d70*/  LDL.64 R206, [R1+0x3a0] ;  /* 0x0003a00001ce7983 */ /* 0x000ea80000100a00 */
[----:B----4-:R-:W-:Y:S04]  /*15d80*/  LDGSTS.E [R3+0x16a80], desc[UR14][R208.64], !P1 ;  /* 0x16a80000d0037fae */ /* 0x010fe8000c9a100e */
[----:B---3--:R-:W-:Y:S04]  /*15d90*/  LDGSTS.E [R3+0x16b00], desc[UR14][R212.64], !P1 ;  /* 0x16b00000d4037fae */ /* 0x008fe8000c9a100e */
[----:B------:R-:W3:Y:S04]  /*15da0*/  LDL.64 R208, [R1+0x3a8] ;  /* 0x0003a80001d07983 */ /* 0x000ee80000100a00 */
[----:B------:R-:W4:Y:S04]  /*15db0*/  LDL.64 R212, [R1+0x398] ;  /* 0x0003980001d47983 */ /* 0x000f280000100a00 */
[----:B--2---:R-:W-:Y:S04]  /*15dc0*/  LDGSTS.E [R3+0x16b80], desc[UR14][R218.64], !P1 ;  /* 0x16b80000da037fae */ /* 0x004fe8000c9a100e */
        /* <DEDUP_REMOVED lines=12> */
[----:B------:R-:W2:Y:S01]  /*15e90*/  LDL.64 R242, [R1+0x278] ;  /* 0x0002780001f27983 */ /* 0x000ea20000100a00 */
[----:B------:R-:W-:-:S02]  /*15ea0*/  VIADD R8, R13, 0xffffff9d ;  /* 0xffffff9d0d087836 */ /* 0x000fc40000000000 */
[----:B------:R-:W1:Y:S03]  /*15eb0*/  LDC R13, c[0x0][0x3a0] ;  /* 0x0000e800ff0d7b82 */ /* 0x000e660000000800 */
[----:B------:R-:W-:Y:S01]  /*15ec0*/  ISETP.GE.U32.AND P5, PT, R8, 0x7fffff5e, PT ;  /* 0x7fffff5e0800780c */ /* 0x000fe20003fa6070 */
[----:B------:R-:W-:-:S04]  /*15ed0*/  VIADD R8, R12, 0xffffff99 ;  /* 0xffffff990c087836 */ /* 0x000fc80000000000 */
[----:B------:R-:W1:Y:S01]  /*15ee0*/  LDC R12, c[0x0][0x3a0] ;  /* 0x0000e800ff0c7b82 */ /* 0x000e620000000800 */
[----:B------:R-:W-:Y:S01]  /*15ef0*/  ISETP.GE.U32.AND P6, PT, R8, 0x7fffff5a, PT ;  /* 0x7fffff5a0800780c */ /* 0x000fe20003fc6070 */
[----:B------:R-:W-:Y:S04]  /*15f00*/  LDGSTS.E [R3+0x17b00], desc[UR14][R232.64], !P0 ;  /* 0x17b00000e8037fae */ /* 0x000fe8000c1a100e */
[----:B------:R-:W-:Y:S04]  /*15f10*/  LDGSTS.E [R3+0x17b80], desc[UR14][R238.64], !P0 ;  /* 0x17b80000ee037fae */ /* 0x000fe8000c1a100e */
[----:B------:R-:W2:Y:S04]  /*15f20*/  LDL.64 R232, [R1+0x18f0] ;  /* 0x0018f00001e87983 */ /* 0x000ea80000100a00 */
[----:B------:R-:W-:Y:S04]  /*15f30*/  LDGSTS.E [R3+0x18800], desc[UR14][R244.64], !P5 ;  /* 0x18800000f4037fae */ /* 0x000fe8000e9a100e */
[----:B------:R-:W2:Y:S04]  /*15f40*/  LDL.64 R238, [R1+0x18f8] ;  /* 0x0018f80001ee7983 */ /* 0x000ea80000100a00 */
[----:B------:R-:W2:Y:S04]  /*15f50*/  LDL.64 R244, [R1+0x1900] ;  /* 0x0019000001f47983 */ /* 0x000ea80000100a00 */
[----:B---3--:R-:W-:Y:S04]  /*15f60*/  LDGSTS.E [R3+0x18880], desc[UR14][R208.64], !P5 ;  /* 0x18880000d0037fae */ /* 0x008fe8000e9a100e */
[----:B------:R-:W-:Y:S04]  /*15f70*/  LDGSTS.E [R3+0x18900], desc[UR14][R206.64], !P5 ;  /* 0x18900000ce037fae */ /* 0x000fe8000e9a100e */
[----:B----4-:R-:W-:Y:S04]  /*15f80*/  LDGSTS.E [R3+0x18980], desc[UR14][R212.64], !P5 ;  /* 0x18980000d4037fae */ /* 0x010fe8000e9a100e */
[----:B------:R-:W3:Y:S04]  /*15f90*/  LDL.64 R208, [R1+0x198] ;  /* 0x0001980001d07983 */ /* 0x000ee80000100a00 */
[----:B------:R-:W-:Y:S04]  /*15fa0*/  LDGSTS.E [R3+0x18a00], desc[UR14][R200.64], !P5 ;  /* 0x18a00000c8037fae */ /* 0x000fe8000e9a100e */
[----:B------:R-:W4:Y:S04]  /*15fb0*/  LDL.64 R206, [R1+0x190] ;  /* 0x0001900001ce7983 */ /* 0x000f280000100a00 */
[----:B------:R-:W4:Y:S01]  /*15fc0*/  LDL.64 R212, [R1+0x188] ;  /* 0x0001880001d47983 */ /* 0x000f220000100a00 */
[----:B------:R-:W-:-:S02]  /*15fd0*/  IADD3 R8, PT, PT, R11, -0x6b, RZ ;  /* 0xffffff950b087810 */ /* 0x000fc40007ffe0ff */
[----:B------:R-:W1:Y:S01]  /*15fe0*/  LDC R11, c[0x0][0x3a0] ;  /* 0x0000e800ff0b7b82 */ /* 0x000e620000000800 */
[----:B------:R-:W4:Y:S04]  /*15ff0*/  LDL.64 R200, [R1+0x1c10] ;  /* 0x001c100001c87983 */ /* 0x000f280000100a00 */
[----:B--2---:R-:W-:Y:S04]  /*16000*/  LDGSTS.E [R3+0x18a80], desc[UR14][R218.64], !P5 ;  /* 0x18a80000da037fae */ /* 0x004fe8000e9a100e */
[----:B------:R-:W2:Y:S04]  /*16010*/  LDL.64 R218, [R1+0x180] ;  /* 0x0001800001da7983 */ /* 0x000ea80000100a00 */
        /* <DEDUP_REMOVED lines=8> */
[----:B------:R-:W-:Y:S04]  /*160a0*/  LDGSTS.E [R3+0x19a80], desc[UR14][R226.64], !P6 ;  /* 0x19a80000e2037fae */ /* 0x000fe8000f1a100e */
[----:B------:R-:W-:Y:S04]  /*160b0*/  LDGSTS.E [R3+0x19b00], desc[UR14][R236.64], !P6 ;  /* 0x19b00000ec037fae */ /* 0x000fe8000f1a100e */
[----:B------:R-:W2:Y:S04]  /*160c0*/  LDL.64 R210, [R1+0x19f0] ;  /* 0x0019f00001d27983 */ /* 0x000ea80000100a00 */
[----:B------:R-:W-:Y:S04]  /*160d0*/  LDGSTS.E [R3+0x19b80], desc[UR14][R242.64], !P6 ;  /* 0x19b80000f2037fae */ /* 0x000fe8000f1a100e */
[----:B------:R-:W2:Y:S01]  /*160e0*/  LDL.64 R236, [R1+0xa8] ;  /* 0x0000a80001ec7983 */ /* 0x000ea20000100a00 */
[----:B------:R-:W-:-:S03]  /*160f0*/  ISETP.GE.U32.AND P4, PT, R8, 0x7fffff56, PT ;  /* 0x7fffff560800780c */ /* 0x000fc60003f86070 */
[----:B------:R-:W2:Y:S04]  /*16100*/  LDL.64 R220, [R1+0x88] ;  /* 0x0000880001dc7983 */ /* 0x000ea80000100a00 */
[----:B------:R-:W2:Y:S01]  /*16110*/  LDL.64 R242, [R1+0xa0] ;  /* 0x0000a00001f27983 */ /* 0x000ea20000100a00 */
[----:B-1----:R-:W-:Y:S02]  /*16120*/  VIADD R8, R10, 0xffffff91 ;  /* 0xffffff910a087836 */ /* 0x002fe40000000000 */
[----:B------:R-:W1:Y:S01]  /*16130*/  LDC R10, c[0x0][0x3a0] ;  /* 0x0000e800ff0a7b82 */ /* 0x000e620000000800 */
[----:B------:R-:W2:Y:S02]  /*16140*/  LDL.64 R226, [R1+0x80] ;  /* 0x0000800001e27983 */ /* 0x000ea40000100a00 */
[----:B------:R-:W-:Y:S01]  /*16150*/  ISETP.GE.U32.AND P1, PT, R8, 0x7fffff52, PT ;  /* 0x7fffff520800780c */ /* 0x000fe20003f26070 */
[----:B------:R-:W-:Y:S01]  /*16160*/  VIADD R8, R9, 0xffffff8d ;  /* 0xffffff8d09087836 */ /* 0x000fe20000000000 */
[----:B------:R-:W-:Y:S03]  /*16170*/  LDGSTS.E [R3+0x1a800], desc[UR14][R232.64], !P4 ;  /* 0x1a800000e8037fae */ /* 0x000fe6000e1a100e */
[----:B------:R-:W1:Y:S01]  /*16180*/  LDC R9, c[0x0][0x3a0] ;  /* 0x0000e800ff097b82 */ /* 0x000e620000000800 */
[----:B------:R-:W-:Y:S01]  /*16190*/  ISETP.GE.U32.AND P0, PT, R8, 0x7fffff4e, PT ;  /* 0x7fffff4e0800780c */ /* 0x000fe20003f06070 */
[----:B------:R-:W2:Y:S01]  /*161a0*/  LDL.64 R246, [R1+0x1b20] ;  /* 0x001b200001f67983 */ /* 0x000ea20000100a00 */
[----:B------:R-:W-:-:S03]  /*161b0*/  IADD3 R8, PT, PT, R14, -0x77, RZ ;  /* 0xffffff890e087810 */ /* 0x000fc60007ffe0ff */
[----:B------:R-:W-:Y:S01]  /*161c0*/  LDGSTS.E [R3+0x1a880], desc[UR14][R238.64], !P4 ;  /* 0x1a880000ee037fae */ /* 0x000fe2000e1a100e */
[----:B------:R-:W-:Y:S01]  /*161d0*/  ISETP.GE.U32.AND P5, PT, R8, 0x7fffff4a, PT ;  /* 0x7fffff4a0800780c */ /* 0x000fe20003fa6070 */
[----:B------:R-:W-:Y:S01]  /*161e0*/  VIADD R8, R13, 0xffffff85 ;  /* 0xffffff850d087836 */ /* 0x000fe20000000000 */
[----:B------:R-:W1:Y:S01]  /*161f0*/  LDC R14, c[0x0][0x3a0] ;  /* 0x0000e800ff0e7b82 */ /* 0x000e620000000800 */
[----:B------:R-:W2:Y:S04]  /*16200*/  LDL.64 R232, [R1+0x1af0] ;  /* 0x001af00001e87983 */ /* 0x000ea80000100a00 */
[----:B------:R-:W-:Y:S01]  /*16210*/  LDGSTS.E [R3+0x1a900], desc[UR14][R244.64], !P4 ;  /* 0x1a900000f4037fae */ /* 0x000fe2000e1a100e */
[----:B------:R-:W-:Y:S01]  /*16220*/  ISETP.GE.U32.AND P6, PT, R8, 0x7fffff46, PT ;  /* 0x7fffff460800780c */ /* 0x000fe20003fc6070 */
[----:B------:R-:W-:-:S02]  /*16230*/  VIADD R8, R12, 0xffffff81 ;  /* 0xffffff810c087836 */ /* 0x000fc40000000000 */
        /* <DEDUP_REMOVED lines=8> */
[----:B------:R-:W3:Y:S04]  /*162c0*/  LDL.64 R208, [R1+0x90] ;  /* 0x0000900001d07983 */ /* 0x000ee80000100a00 */
[----:B------:R-:W-:Y:S04]  /*162d0*/  LDGSTS.E [R3+0x1aa80], desc[UR14][R212.64], !P4 ;  /* 0x1aa80000d4037fae */ /* 0x000fe8000e1a100e */
[----:B------:R-:W4:Y:S04]  /*162e0*/  LDL.64 R206, [R1+0x1b00] ;  /* 0x001b000001ce7983 */ /* 0x000f280000100a00 */
[----:B------:R-:W4:Y:S04]  /*162f0*/  LDL.64 R212, [R1+0x1b08] ;  /* 0x001b080001d47983 */ /* 0x000f280000100a00 */
[----:B--2---:R-:W-:Y:S04]  /*16300*/  LDGSTS.E [R3+0x1ab00], desc[UR14][R218.64], !P4 ;  /* 0x1ab00000da037fae */ /* 0x004fe8000e1a100e */
[----:B------:R-:W2:Y:S04]  /*16310*/  LDL.64 R218, [R1+0x1b10] ;  /* 0x001b100001da7983 */ /* 0x000ea80000100a00 */
[----:B------:R-:W-:Y:S04]  /*16320*/  LDGSTS.E [R3+0x1ab80], desc[UR14][R224.64], !P4 ;  /* 0x1ab80000e0037fae */ /* 0x000fe8000e1a100e */
[----:B------:R-:W2:Y:S04]  /*16330*/  LDL.64 R224, [R1+0x1b18] ;  /* 0x001b180001e07983 */ /* 0x000ea80000100a00 */
[----:B------:R-:W-:Y:S04]  /*16340*/  LDGSTS.E [R3+0x1b800], desc[UR14][R210.64], !P1 ;  /* 0x1b800000d2037fae */ /* 0x000fe8000c9a100e */
[----:B------:R-:W-:Y:S01]  /*16350*/  LDGSTS.E [R3+0x1b880], desc[UR14][R236.64], !P1 ;  /* 0x1b880000ec037fae */ /* 0x000fe2000c9a100e */
[----:B------:R-:W-:-:S03]  /*16360*/  ISETP.GE.U32.AND P4, PT, R8, 0x7fffff42, PT ;  /* 0x7fffff420800780c */ /* 0x000fc60003f86070 */
[----:B------:R-:W2:Y:S04]  /*16370*/  LDL.64 R210, [R1+0x1c28] ;  /* 0x001c280001d27983 */ /* 0x000ea80000100a00 */
[----:B------:R-:W-:Y:S04]  /*16380*/  LDGSTS.E [R3+0x1b900], desc[UR14][R242.64], !P1 ;  /* 0x1b900000f2037fae */ /* 0x000fe8000c9a100e */
[----:B------:R-:W2:Y:S04]  /*16390*/  LDL.64 R236, [R1+0x1bf0] ;  /* 0x001bf00001ec7983 */ /* 0x000ea80000100a00 */
[----:B------:R-:W2:Y:S01]  /*163a0*/  LDL.64 R242, [R1+0x1bf8] ;  /* 0x001bf80001f27983 */ /* 0x000ea20000100a00 */
[----:B------:R-:W-:-:S03]  /*163b0*/  IADD3 R8, PT, PT, R11, -0x44, RZ ;  /* 0xffffffbc0b087810 */ /* 0x000fc60007ffe0ff */
[----:B------:R-:W-:Y:S04]  /*163c0*/  LDGSTS.E [R3+0x1b980], desc[UR14][R244.64], !P1 ;  /* 0x1b980000f4037fae */ /* 0x000fe8000c9a100e */
[----:B------:R-:W2:Y:S04]  /*163d0*/  LDL.64 R244, [R1+0x1cf0] ;  /* 0x001cf00001f47983 */ /* 0x000ea80000100a00 */
[----:B---3--:R-:W-:Y:S04]  /*163e0*/  LDGSTS.E [R3+0x1ba00], desc[UR14][R208.64], !P1 ;  /* 0x1ba00000d0037fae */ /* 0x008fe8000c9a100e */
[----:B------:R-:W-:Y:S04]  /*163f0*/  LDGSTS.E [R3+0x1ba80], desc[UR14][R220.64], !P1 ;  /* 0x1ba80000dc037fae */ /* 0x000fe8000c9a100e */
[----:B------:R-:W-:Y:S04]  /*16400*/  LDGSTS.E [R3+0x1bb00], desc[UR14][R226.64], !P1 ;  /* 0x1bb00000e2037fae */ /* 0x000fe8000c9a100e */
[----:B------:R-:W3:Y:S04]  /*16410*/  LDL.64 R208, [R1+0x1cf8] ;  /* 0x001cf80001d07983 */ /* 0x000ee80000100a00 */
[----:B------:R4:W-:Y:S01]  /*16420*/  LDGSTS.E [R3+0x1bb80], desc[UR14][R12.64], !P1 ;  /* 0x1bb800000c037fae */ /* 0x0009e2000c9a100e */
[----:B------:R-:W-:Y:S01]  /*16430*/  ISETP.GE.U32.AND P1, PT, R8, 0x7fffff7d, PT ;  /* 0x7fffff7d0800780c */ /* 0x000fe20003f26070 */
[----:B-1----:R-:W-:-:S02]  /*16440*/  VIADD R8, R10, 0xffffffb8 ;  /* 0xffffffb80a087836 */ /* 0x002fc40000000000 */
[----:B------:R-:W3:Y:S04]  /*16450*/  LDL.LU.64 R220, [R1+0x2370] ;  /* 0x0023700001dc7983 */ /* 0x000ee80000300a00 */
[----:B------:R-:W3:Y:S04]  /*16460*/  LDL.LU.64 R226, [R1+0x2368] ;  /* 0x0023680001e27983 */ /* 0x000ee80000300a00 */
[----:B------:R-:W-:Y:S01]  /*16470*/  LDGSTS.E [R3+0x1c800], desc[UR14][R232.64], !P0 ;  /* 0x1c800000e8037fae */ /* 0x000fe2000c1a100e */
[----:B----4-:R-:W1:Y:S03]  /*16480*/  LDC R13, c[0x0][0x3a0] ;  /* 0x0000e800ff0d7b82 */ /* 0x010e660000000800 */
[----:B------:R-:W4:Y:S04]  /*16490*/  LDL.64 R10, [R1+0x1c00] ;  /* 0x001c0000010a7983 */ /* 0x000f280000100a00 */
[----:B------:R-:W-:Y:S01]  /*164a0*/  LDGSTS.E [R3+0x1c880], desc[UR14][R238.64], !P0 ;  /* 0x1c880000ee037fae */ /* 0x000fe2000c1a100e */
[----:B------:R-:W1:Y:S03]  /*164b0*/  LDC R12, c[0x0][0x3a0] ;  /* 0x0000e800ff0c7b82 */ /* 0x000e660000000800 */
[----:B------:R-:W3:Y:S04]  /*164c0*/  LDL.LU.64 R232, [R1+0x2360] ;  /* 0x0023600001e87983 */ /* 0x000ee80000300a00 */
[----:B------:R-:W-:Y:S04]  /*164d0*/  LDGSTS.E [R3+0x1c900], desc[UR14][R206.64], !P0 ;  /* 0x1c900000ce037fae */ /* 0x000fe8000c1a100e */
[----:B------:R-:W3:Y:S04]  /*164e0*/  LDL.LU.64 R238, [R1+0x2358] ;  /* 0x0023580001ee7983 */ /* 0x000ee80000300a00 */
[----:B------:R-:W-:Y:S04]  /*164f0*/  LDGSTS.E [R3+0x1c980], desc[UR14][R212.64], !P0 ;  /* 0x1c980000d4037fae */ /* 0x000fe8000c1a100e */
[----:B------:R-:W3:Y:S04]  /*16500*/  LDL.LU.64 R206, [R1+0x2350] ;  /* 0x0023500001ce7983 */ /* 0x000ee80000300a00 */
[----:B------:R-:W3:Y:S04]  /*16510*/  LDL.LU.64 R212, [R1+0x2348] ;  /* 0x0023480001d47983 */ /* 0x000ee80000300a00 */
[----:B--2---:R-:W-:Y:S04]  /*16520*/  LDGSTS.E [R3+0x1ca00], desc[UR14][R218.64], !P0 ;  /* 0x1ca00000da037fae */ /* 0x004fe8000c1a100e */
[----:B------:R-:W2:Y:S04]  /*16530*/  LDL.LU.64 R218, [R1+0x2340] ;  /* 0x0023400001da7983 */ /* 0x000ea80000300a00 */
[----:B------:R-:W-:Y:S04]  /*16540*/  LDGSTS.E [R3+0x1ca80], desc[UR14][R224.64], !P0 ;  /* 0x1ca80000e0037fae */ /* 0x000fe8000c1a100e */
[----:B------:R-:W-:Y:S04]  /*16550*/  LDGSTS.E [R3+0x1cb00], desc[UR14][R246.64], !P0 ;  /* 0x1cb00000f6037fae */ /* 0x000fe8000c1a100e */
[----:B------:R-:W-:Y:S04]  /*16560*/  LDGSTS.E [R3+0x1cb80], desc[UR14][R216.64], !P0 ;  /* 0x1cb80000d8037fae */ /* 0x000fe8000c1a100e */
[----:B------:R-:W2:Y:S04]  /*16570*/  LDL.LU.64 R224, [R1+0x2338] ;  /* 0x0023380001e07983 */ /* 0x000ea80000300a00 */
[----:B------:R-:W2:Y:S04]  /*16580*/  LDL.64 R246, [R1+0x2220] ;  /* 0x0022200001f67983 */ /* 0x000ea80000100a00 */
[----:B------:R-:W2:Y:S04]  /*16590*/  LDL.64 R216, [R1+0x1e18] ;  /* 0x001e180001d87983 */ /* 0x000ea80000100a00 */
[----:B------:R-:W-:Y:S04]  /*165a0*/  LDGSTS.E [R3+0x1d800], desc[UR14][R236.64], !P5 ;  /* 0x1d800000ec037fae */ /* 0x000fe8000e9a100e */
[----:B------:R-:W-:Y:S04]  /*165b0*/  LDGSTS.E [R3+0x1d880], desc[UR14][R242.64], !P5 ;  /* 0x1d880000f2037fae */ /* 0x000fe8000e9a100e */
[----:B------:R-:W2:Y:S04]  /*165c0*/  LDL.LU.64 R236, [R1+0x2330] ;  /* 0x0023300001ec7983 */ /* 0x000ea80000300a00 */
[----:B------:R-:W2:Y:S04]  /*165d0*/  LDL.LU.64 R242, [R1+0x2328] ;  /* 0x0023280001f27983 */ /* 0x000ea80000300a00 */
[----:B----4-:R4:W-:Y:S04]  /*165e0*/  LDGSTS.E [R3+0x1d900], desc[UR14][R10.64], !P5 ;  /* 0x1d9000000a037fae */ /* 0x0109e8000e9a100e */
[----:B------:R-:W-:Y:S04]  /*165f0*/  LDGSTS.E [R3+0x1d980], desc[UR14][R198.64], !P5 ;  /* 0x1d980000c6037fae */ /* 0x000fe8000e9a100e */
[----:B------:R-:W-:Y:S04]  /*16600*/  LDGSTS.E [R3+0x1da00], desc[UR14][R200.64], !P5 ;  /* 0x1da00000c8037fae */ /* 0x000fe8000e9a100e */
[----:B------:R-:W-:Y:S01]  /*16610*/  LDGSTS.E [R3+0x1da80], desc[UR14][R202.64], !P5 ;  /* 0x1da80000ca037fae */ /* 0x000fe2000e9a100e */
[----:B------:R-:W-:Y:S01]  /*16620*/  ISETP.GE.U32.AND P0, PT, R8, 0x7fffff79, PT ;  /* 0x7fffff790800780c */ /* 0x000fe20003f06070 */
[----:B----4-:R-:W4:Y:S02]  /*16630*/  LDC R11, c[0x0][0x3a0] ;  /* 0x0000e800ff0b7b82 */ /* 0x010f240000000800 */
[----:B------:R-:W-:Y:S04]  /*16640*/  LDGSTS.E [R3+0x1db00], desc[UR14][R234.64], !P5 ;  /* 0x1db00000ea037fae */ /* 0x000fe8000e9a100e */
[----:B------:R-:W-:Y:S02]  /*16650*/  LDGSTS.E [R3+0x1db80], desc[UR14][R210.64], !P5 ;  /* 0x1db80000d2037fae */ /* 0x000fe4000e9a100e */
[----:B------:R-:W1:Y:S02]  /*16660*/  LDC R10, c[0x0][0x3a0] ;  /* 0x0000e800ff0a7b82 */ /* 0x000e640000000800 */
[----:B------:R-:W-:Y:S04]  /*16670*/  LDGSTS.E [R3+0x1e800], desc[UR14][R244.64], !P6 ;  /* 0x1e800000f4037fae */ /* 0x000fe8000f1a100e */
[----:B---3--:R-:W-:Y:S01]  /*16680*/  LDGSTS.E [R3+0x1e880], desc[UR14][R208.64], !P6 ;  /* 0x1e880000d0037fae */ /* 0x008fe2000f1a100e */
[----:B------:R-:W-:-:S02]  /*16690*/  VIADD R8, R9, 0xffffffb4 ;  /* 0xffffffb409087836 */ /* 0x000fc40000000000 */
[----:B------:R-:W3:Y:S01]  /*166a0*/  LDC R9, c[0x0][0x3a0] ;  /* 0x0000e800ff097b82 */ /* 0x000ee20000000800 */
[----:B------:R-:W3:Y:S04]  /*166b0*/  LDL.64 R234, [R1+0xb18] ;  /* 0x000b180001ea7983 */ /* 0x000ee80000100a00 */
[----:B------:R-:W3:Y:S04]  /*166c0*/  LDL.64 R244, [R1+0xb78] ;  /* 0x000b780001f47983 */ /* 0x000ee80000100a00 */
[----:B------:R-:W4:Y:S04]  /*166d0*/  LDL.64 R208, [R1+0x430] ;  /* 0x0004300001d07983 */ /* 0x000f280000100a00 */
[----:B------:R-:W4:Y:S04]  /*166e0*/  LDL.64 R210, [R1+0xbe8] ;  /* 0x000be80001d27983 */ /* 0x000f280000100a00 */
[----:B------:R-:W4:Y:S04]  /*166f0*/  LDL.64 R200, [R1+0x1630] ;  /* 0x0016300001c87983 */ /* 0x000f280000100a00 */
        /* <DEDUP_REMOVED lines=29> */
[----:B------:R-:W2:Y:S04]  /*168d0*/  LDL.64 R216, [R1+0xa40] ;  /* 0x000a400001d87983 */ /* 0x000ea80000100a00 */
[----:B---3--:R-:W-:Y:S04]  /*168e0*/  LDGSTS.E [R248+0x10c00], desc[UR14][R244.64], !P1 ;  /* 0x10c00000f4f87fae */ /* 0x008fe8000c9a100e */
[----:B----4-:R-:W-:Y:S04]  /*168f0*/  LDGSTS.E [R248+0x10c80], desc[UR14][R208.64], !P1 ;  /* 0x10c80000d0f87fae */ /* 0x010fe8000c9a100e */
[----:B------:R-:W3:Y:S04]  /*16900*/  LDL.64 R244, [R1+0xd60] ;  /* 0x000d600001f47983 */ /* 0x000ee80000100a00 */
        /* <DEDUP_REMOVED lines=12> */
[----:B------:R-:W2:Y:S01]  /*169d0*/  LDL.64 R206, [R1+0x938] ;  /* 0x0009380001ce7983 */ /* 0x000ea20000100a00 */
[----:B------:R-:W-:-:S03]  /*169e0*/  ISETP.GE.U32.AND P5, PT, R8, 0x7fffff75, PT ;  /* 0x7fffff750800780c */ /* 0x000fc60003fa6070 */
[----:B------:R-:W-:Y:S04]  /*169f0*/  LDGSTS.E [R248+0x11c00], desc[UR14][R246.64], !P0 ;  /* 0x11c00000f6f87fae */ /* 0x000fe8000c1a100e */
[----:B------:R-:W-:Y:S01]  /*16a00*/  LDGSTS.E [R248+0x11c80], desc[UR14][R238.64], !P0 ;  /* 0x11c80000eef87fae */ /* 0x000fe2000c1a100e */
[----:B------:R-:W-:Y:S02]  /*16a10*/  IADD3 R8, PT, PT, R14, -0x50, RZ ;  /* 0xffffffb00e087810 */ /* 0x000fe40007ffe0ff */
[----:B------:R-:W1:Y:S01]  /*16a20*/  LDC R14, c[0x0][0x3a0] ;  /* 0x0000e800ff0e7b82 */ /* 0x000e620000000800 */
        /* <DEDUP_REMOVED lines=14> */
[----:B------:R-:W2:Y:S04]  /*16b10*/  LDL.64 R216, [R1+0xd00] ;  /* 0x000d000001d87983 */ /* 0x000ea80000100a00 */
[----:B---3--:R-:W-:Y:S04]  /*16b20*/  LDGSTS.E [R248+0x12c00], desc[UR14][R244.64], !P5 ;  /* 0x12c00000f4f87fae */ /* 0x008fe8000e9a100e */
[----:B----4-:R-:W-:Y:S01]  /*16b30*/  LDGSTS.E [R248+0x12c80], desc[UR14][R208.64], !P5 ;  /* 0x12c80000d0f87fae */ /* 0x010fe2000e9a100e */
[----:B-1----:R-:W-:Y:S02]  /*16b40*/  VIADD R8, R13, 0xffffffac ;  /* 0xffffffac0d087836 */ /* 0x002fe40000000000 */
[----:B------:R-:W1:Y:S01]  /*16b50*/  LDC R13, c[0x0][0x3a0] ;  /* 0x0000e800ff0d7b82 */ /* 0x000e620000000800 */
[----:B------:R-:W3:Y:S04]  /*16b60*/  LDL.64 R244, [R1+0xd08] ;  /* 0x000d080001f47983 */ /* 0x000ee80000100a00 */
[----:B------:R-:W4:Y:S04]  /*16b70*/  LDL.64 R208, [R1+0xbf0] ;  /* 0x000bf00001d07983 */ /* 0x000f280000100a00 */
[----:B--2---:R-:W-:Y:S04]  /*16b80*/  LDGSTS.E [R248+0x12d00], desc[UR14][R242.64], !P5 ;  /* 0x12d00000f2f87fae */ /* 0x004fe8000e9a100e */
[----:B------:R-:W-:Y:S04]  /*16b90*/  LDGSTS.E [R248+0x12d80], desc[UR14][R224.64], !P5 ;  /* 0x12d80000e0f87fae */ /* 0x000fe8000e9a100e */
[----:B------:R-:W-:Y:S04]  /*16ba0*/  LDGSTS.E [R248+0x12e00], desc[UR14][R236.64], !P5 ;  /* 0x12e00000ecf87fae */ /* 0x000fe8000e9a100e */
[----:B------:R-:W2:Y:S04]  /*16bb0*/  LDL.64 R242, [R1+0xc18] ;  /* 0x000c180001f27983 */ /* 0x000ea80000100a00 */
[----:B------:R-:W2:Y:S04]  /*16bc0*/  LDL.64 R224, [R1+0xb20] ;  /* 0x000b200001e07983 */ /* 0x000ea80000100a00 */
[----:B------:R-:W-:Y:S04]  /*16bd0*/  LDGSTS.E [R248+0x12e80], desc[UR14][R218.64], !P5 ;  /* 0x12e80000daf87fae */ /* 0x000fe8000e9a100e */
[----:B------:R-:W-:Y:S04]  /*16be0*/  LDGSTS.E [R248+0x12f00], desc[UR14][R212.64], !P5 ;  /* 0x12f00000d4f87fae */ /* 0x000fe8000e9a100e */
[----:B------:R-:W3:Y:S04]  /*16bf0*/  LDL.64 R236, [R1+0xc20] ;  /* 0x000c200001ec7983 */ /* 0x000ee80000100a00 */
[----:B------:R-:W3:Y:S04]  /*16c00*/  LDL.64 R218, [R1+0x1330] ;  /* 0x0013300001da7983 */ /* 0x000ee80000100a00 */
[----:B------:R-:W4:Y:S04]  /*16c10*/  LDL.64 R212, [R1+0xc28] ;  /* 0x000c280001d47983 */ /* 0x000f280000100a00 */
[----:B------:R-:W-:Y:S04]  /*16c20*/  LDGSTS.E [R248+0x12f80], desc[UR14][R206.64], !P5 ;  /* 0x12f80000cef87fae */ /* 0x000fe8000e9a100e */
[----:B------:R-:W4:Y:S01]  /*16c30*/  LDL.64 R206, [R1+0xc38] ;  /* 0x000c380001ce7983 */ /* 0x000f220000100a00 */
[----:B------:R-:W-:-:S03]  /*16c40*/  ISETP.GE.U32.AND P4, PT, R8, 0x7fffff6d, PT ;  /* 0x7fffff6d0800780c */ /* 0x000fc60003f86070 */
[----:B------:R-:W-:Y:S04]  /*16c50*/  LDGSTS.E [R248+0x13c00], desc[UR14][R238.64], !P6 ;  /* 0x13c00000eef87fae */ /* 0x000fe8000f1a100e */
[----:B------:R-:W4:Y:S04]  /*16c60*/  LDL.64 R238, [R1+0xd10] ;  /* 0x000d100001ee7983 */ /* 0x000f280000100a00 */
        /* <DEDUP_REMOVED lines=9> */
[----:B------:R-:W-:Y:S04]  /*16d00*/  LDGSTS.E [R248+0x13f00], desc[UR14][R234.64], !P6 ;  /* 0x13f00000eaf87fae */ /* 0x000fe8000f1a100e */
[----:B------:R-:W4:Y:S01]  /*16d10*/  LDL.64 R214, [R1+0xd30] ;  /* 0x000d300001d67983 */ /* 0x000f220000100a00 */
[----:B------:R-:W-:-:S02]  /*16d20*/  VIADD R8, R12, 0xffffffa8 ;  /* 0xffffffa80c087836 */ /* 0x000fc40000000000 */
[----:B------:R-:W1:Y:S01]  /*16d30*/  LDC R12, c[0x0][0x3a0] ;  /* 0x0000e800ff0c7b82 */ /* 0x000e620000000800 */
[----:B------:R-:W4:Y:S04]  /*16d40*/  LDL.64 R234, [R1+0x458] ;  /* 0x0004580001ea7983 */ /* 0x000f280000100a00 */
[----:B--2---:R-:W-:Y:S04]  /*16d50*/  LDGSTS.E [R248+0x13f80], desc[UR14][R224.64], !P6 ;  /* 0x13f80000e0f87fae */ /* 0x004fe8000f1a100e */
[----:B------:R-:W2:Y:S04]  /*16d60*/  LDL.64 R224, [R1+0x1530] ;  /* 0x0015300001e07983 */ /* 0x000ea80000100a00 */
[----:B---3--:R-:W-:Y:S04]  /*16d70*/  LDGSTS.E [R248+0x14c00], desc[UR14][R218.64], !P4 ;  /* 0x14c00000daf87fae */ /* 0x008fe8000e1a100e */
[----:B------:R-:W-:Y:S04]  /*16d80*/  LDGSTS.E [R248+0x14c80], desc[UR14][R210.64], !P4 ;  /* 0x14c80000d2f87fae */ /* 0x000fe8000e1a100e */
[----:B----4-:R-:W-:Y:S04]  /*16d90*/  LDGSTS.E [R248+0x14d00], desc[UR14][R208.64], !P4 ;  /* 0x14d00000d0f87fae */ /* 0x010fe8000e1a100e */
[----:B------:R-:W-:Y:S04]  /*16da0*/  LDGSTS.E [R248+0x14d80], desc[UR14][R242.64], !P4 ;  /* 0x14d80000f2f87fae */ /* 0x000fe8000e1a100e */
[----:B------:R-:W-:Y:S04]  /*16db0*/  LDGSTS.E [R248+0x14e00], desc[UR14][R236.64], !P4 ;  /* 0x14e00000ecf87fae */ /* 0x000fe8000e1a100e */
[----:B------:R-:W3:Y:S04]  /*16dc0*/  LDL.64 R218, [R1+0xdf0] ;  /* 0x000df00001da7983 */ /* 0x000ee80000100a00 */
[----:B------:R-:W-:Y:S04]  /*16dd0*/  LDGSTS.E [R248+0x14e80], desc[UR14][R212.64], !P4 ;  /* 0x14e80000d4f87fae */ /* 0x000fe8000e1a100e */
[----:B------:R-:W4:Y:S04]  /*16de0*/  LDL.64 R208, [R1+0xe00] ;  /* 0x000e000001d07983 */ /* 0x000f280000100a00 */
[----:B------:R-:W4:Y:S04]  /*16df0*/  LDL.64 R242, [R1+0xe08] ;  /* 0x000e080001f27983 */ /* 0x000f280000100a00 */
[----:B------:R-:W4:Y:S04]  /*16e00*/  LDL.64 R212, [R1+0xdf8] ;  /* 0x000df80001d47983 */ /* 0x000f280000100a00 */
[----:B------:R-:W-:Y:S04]  /*16e10*/  LDGSTS.E [R248+0x14f00], desc[UR14][R206.64], !P4 ;  /* 0x14f00000cef87fae */ /* 0x000fe8000e1a100e */
[----:B------:R-:W4:Y:S01]  /*16e20*/  LDL.64 R236, [R1+0xe10] ;  /* 0x000e100001ec7983 */ /* 0x000f220000100a00 */
[----:B------:R-:W-:-:S03]  /*16e30*/  ISETP.GE.U32.AND P1, PT, R8, 0x7fffff69, PT ;  /* 0x7fffff690800780c */ /* 0x000fc60003f26070 */
[----:B------:R-:W4:Y:S04]  /*16e40*/  LDL.64 R210, [R1+0x450] ;  /* 0x0004500001d27983 */ /* 0x000f280000100a00 */
[----:B------:R-:W4:Y:S01]  /*16e50*/  LDL.64 R206, [R1+0xe18] ;  /* 0x000e180001ce7983 */ /* 0x000f220000100a00 */
[----:B------:R-:W-:Y:S02]  /*16e60*/  IADD3 R8, PT, PT, R11, -0x5c, RZ ;  /* 0xffffffa40b087810 */ /* 0x000fe40007ffe0ff */
[----:B------:R-:W1:Y:S02]  /*16e70*/  LDC R11, c[0x0][0x3a0] ;  /* 0x0000e800ff0b7b82 */ /* 0x000e640000000800 */
[----:B------:R-:W-:Y:S01]  /*16e80*/  ISETP.GE.U32.AND P0, PT, R8, 0x7fffff65, PT ;  /* 0x7fffff650800780c */ /* 0x000fe20003f06070 */
[----:B------:R-:W-:Y:S04]  /*16e90*/  LDGSTS.E [R248+0x14f80], desc[UR14][R230.64], !P4 ;  /* 0x14f80000e6f87fae */ /* 0x000fe8000e1a100e */
[----:B------:R-:W-:Y:S04]  /*16ea0*/  LDGSTS.E [R248+0x15c00], desc[UR14][R246.64], !P1 ;  /* 0x15c00000f6f87fae */ /* 0x000fe8000c9a100e */
[----:B------:R-:W-:Y:S04]  /*16eb0*/  LDGSTS.E [R248+0x15c80], desc[UR14][R216.64], !P1 ;  /* 0x15c80000d8f87fae */ /* 0x000fe8000c9a100e */
[----:B------:R-:W-:Y:S04]  /*16ec0*/  LDGSTS.E [R248+0x15d00], desc[UR14][R244.64], !P1 ;  /* 0x15d00000f4f87fae */ /* 0x000fe8000c9a100e */
[----:B------:R-:W-:Y:S04]  /*16ed0*/  LDGSTS.E [R248+0x15d80], desc[UR14][R238.64], !P1 ;  /* 0x15d80000eef87fae */ /* 0x000fe8000c9a100e */
[----:B------:R-:W-:Y:S04]  /*16ee0*/  LDGSTS.E [R248+0x15e00], desc[UR14][R232.64], !P1 ;  /* 0x15e00000e8f87fae */ /* 0x000fe8000c9a100e */
[----:B------:R-:W-:Y:S04]  /*16ef0*/  LDGSTS.E [R248+0x15e80], desc[UR14][R226.64], !P1 ;  /* 0x15e80000e2f87fae */ /* 0x000fe8000c9a100e */
[----:B------:R-:W-:Y:S04]  /*16f00*/  LDGSTS.E [R248+0x15f00], desc[UR14][R220.64], !P1 ;  /* 0x15f00000dcf87fae */ /* 0x000fe8000c9a100e */
[----:B------:R-:W4:Y:S04]  /*16f10*/  LDL.64 R230, [R1+0xe20] ;  /* 0x000e200001e67983 */ /* 0x000f280000100a00 */
[----:B------:R-:W-:Y:S04]  /*16f20*/  LDGSTS.E [R248+0x15f80], desc[UR14][R214.64], !P1 ;  /* 0x15f80000d6f87fae */ /* 0x000fe8000c9a100e */
[----:B------:R-:W4:Y:S04]  /*16f30*/  LDL.64 R246, [R1+0x448] ;  /* 0x0004480001f67983 */ /* 0x000f280000100a00 */
[----:B------:R-:W4:Y:S04]  /*16f40*/  LDL.64 R216, [R1+0x1730] ;  /* 0x0017300001d87983 */ /* 0x000f280000100a00 */
[----:B------:R-:W4:Y:S04]  /*16f50*/  LDL.64 R244, [R1+0x368] ;  /* 0x0003680001f47983 */ /* 0x000f280000100a00 */
[----:B------:R-:W4:Y:S01]  /*16f60*/  LDL.64 R238, [R1+0x360] ;  /* 0x0003600001ee7983 */ /* 0x000f220000100a00 */
[----:B------:R-:W-:-:S02]  /*16f70*/  VIADD R8, R10, 0xffffffa0 ;  /* 0xffffffa00a087836 */ /* 0x000fc40000000000 */
[----:B------:R-:W1:Y:S01]  /*16f80*/  LDC R10, c[0x0][0x3a0] ;  /* 0x0000e800ff0a7b82 */ /* 0x000e620000000800 */
[----:B------:R-:W4:Y:S04]  /*16f90*/  LDL.64 R232, [R1+0x350] ;  /* 0x0003500001e87983 */ /* 0x000f280000100a00 */
[----:B------:R-:W4:Y:S04]  /*16fa0*/  LDL.64 R226, [R1+0x1758] ;  /* 0x0017580001e27983 */ /* 0x000f280000100a00 */
[----:B------:R-:W4:Y:S04]  /*16fb0*/  LDL.64 R220, [R1+0x1760] ;  /* 0x0017600001dc7983 */ /* 0x000f280000100a00 */
[----:B------:R-:W4:Y:S04]  /*16fc0*/  LDL.64 R214, [R1+0x338] ;  /* 0x0003380001d67983 */ /* 0x000f280000100a00 */
[----:B--2---:R-:W-:Y:S04]  /*16fd0*/  LDGSTS.E [R248+0x16c00], desc[UR14][R224.64], !P0 ;  /* 0x16c00000e0f87fae */ /* 0x004fe8000c1a100e */
[----:B------:R-:W2:Y:S04]  /*16fe0*/  LDL.64 R224, [R1+0x1638] ;  /* 0x0016380001e07983 */ /* 0x000ea80000100a00 */
[----:B---3--:R-:W-:Y:S04]  /*16ff0*/  LDGSTS.E [R248+0x16c80], desc[UR14][R218.64], !P0 ;  /* 0x16c80000daf87fae */ /* 0x008fe8000c1a100e */
[----:B------:R-:W3:Y:S04]  /*17000*/  LDL.64 R218, [R1+0x440] ;  /* 0x0004400001da7983 */ /* 0x000ee80000100a00 */
[----:B----4-:R-:W-:Y:S04]  /*17010*/  LDGSTS.E [R248+0x16d00], desc[UR14][R212.64], !P0 ;  /* 0x16d00000d4f87fae */ /* 0x010fe8000c1a100e */
[----:B------:R-:W-:Y:S04]  /*17020*/  LDGSTS.E [R248+0x16d80], desc[UR14][R208.64], !P0 ;  /* 0x16d80000d0f87fae */ /* 0x000fe8000c1a100e */
[----:B------:R-:W-:Y:S04]  /*17030*/  LDGSTS.E [R248+0x16e00], desc[UR14][R242.64], !P0 ;  /* 0x16e00000f2f87fae */ /* 0x000fe8000c1a100e */
[----:B------:R-:W4:Y:S04]  /*17040*/  LDL.64 R212, [R1+0x438] ;  /* 0x0004380001d47983 */ /* 0x000f280000100a00 */
[----:B------:R-:W-:Y:S04]  /*17050*/  LDGSTS.E [R248+0x16e80], desc[UR14][R236.64], !P0 ;  /* 0x16e80000ecf87fae */ /* 0x000fe8000c1a100e */
[----:B------:R-:W-:Y:S01]  /*17060*/  LDGSTS.E [R248+0x16f00], desc[UR14][R206.64], !P0 ;  /* 0x16f00000cef87fae */ /* 0x000fe2000c1a100e */
[----:B------:R-:W-:-:S03]  /*17070*/  ISETP.GE.U32.AND P5, PT, R8, 0x7fffff61, PT ;  /* 0x7fffff610800780c */ /* 0x000fc60003fa6070 */
[----:B------:R-:W4:Y:S04]  /*17080*/  LDL.64 R208, [R1+0x1830] ;  /* 0x0018300001d07983 */ /* 0x000f280000100a00 */
[----:B------:R-:W4:Y:S04]  /*17090*/  LDL.64 R242, [R1+0x268] ;  /* 0x0002680001f27983 */ /* 0x000f280000100a00 */
[----:B------:R-:W4:Y:S01]  /*170a0*/  LDL.64 R206, [R1+0x358] ;  /* 0x0003580001ce7983 */ /* 0x000f220000100a00 */
[----:B------:R-:W-:Y:S02]  /*170b0*/  VIADD R8, R9, 0xffffff9c ;  /* 0xffffff9c09087836 */ /* 0x000fe40000000000 */
[----:B------:R-:W1:Y:S01]  /*170c0*/  LDC R9, c[0x0][0x3a0] ;  /* 0x0000e800ff097b82 */ /* 0x000e620000000800 */
[----:B------:R-:W4:Y:S02]  /*170d0*/  LDL.64 R236, [R1+0x260] ;  /* 0x0002600001ec7983 */ /* 0x000f240000100a00 */
[----:B------:R-:W-:-:S02]  /*170e0*/  ISETP.GE.U32.AND P6, PT, R8, 0x7fffff5d, PT ;  /* 0x7fffff5d0800780c */ /* 0x000fc40003fc6070 */
[----:B------:R-:W-:Y:S04]  /*170f0*/  LDGSTS.E [R248+0x16f80], desc[UR14][R230.64], !P0 ;  /* 0x16f80000e6f87fae */ /* 0x000fe8000c1a100e */
[----:B------:R-:W-:Y:S04]  /*17100*/  LDGSTS.E [R248+0x17c00], desc[UR14][R200.64], !P5 ;  /* 0x17c00000c8f87fae */ /* 0x000fe8000e9a100e */
[----:B------:R-:W4:Y:S01]  /*17110*/  LDL.64 R230, [R1+0x258] ;  /* 0x0002580001e67983 */ /* 0x000f220000100a00 */
[----:B------:R-:W-:-:S03]  /*17120*/  IADD3 R8, PT, PT, R14, -0x68, RZ ;  /* 0xffffff980e087810 */ /* 0x000fc60007ffe0ff */
[----:B------:R-:W4:Y:S04]  /*17130*/  LDL.64 R200, [R1+0x168] ;  /* 0x0001680001c87983 */ /* 0x000f280000100a00 */
[----:B--2---:R-:W-:Y:S04]  /*17140*/  LDGSTS.E [R248+0x17c80], desc[UR14][R224.64], !P5 ;  /* 0x17c80000e0f87fae */ /* 0x004fe8000e9a100e */
[----:B------:R-:W-:Y:S04]  /*17150*/  LDGSTS.E [R248+0x17d00], desc[UR14][R202.64], !P5 ;  /* 0x17d00000caf87fae */ /* 0x000fe8000e9a100e */
[----:B------:R-:W-:Y:S04]  /*17160*/  LDGSTS.E [R248+0x17d80], desc[UR14][R234.64], !P5 ;  /* 0x17d80000eaf87fae */ /* 0x000fe8000e9a100e */
[----:B------:R-:W-:Y:S04]  /*17170*/  LDGSTS.E [R248+0x17e00], desc[UR14][R210.64], !P5 ;  /* 0x17e00000d2f87fae */ /* 0x000fe8000e9a100e */
[----:B------:R-:W-:Y:S04]  /*17180*/  LDGSTS.E [R248+0x17e80], desc[UR14][R246.64], !P5 ;  /* 0x17e80000f6f87fae */ /* 0x000fe8000e9a100e */
[----:B------:R-:W2:Y:S04]  /*17190*/  LDL.64 R224, [R1+0x250] ;  /* 0x0002500001e07983 */ /* 0x000ea80000100a00 */
[----:B---3--:R-:W-:Y:S01]  /*171a0*/  LDGSTS.E [R248+0x17f00], desc[UR14][R218.64], !P5 ;  /* 0x17f00000daf87fae */ /* 0x008fe2000e9a100e */
[----:B------:R-:W-:-:S03]  /*171b0*/  ISETP.GE.U32.AND P4, PT, R8, 0x7fffff59, PT ;  /* 0x7fffff590800780c */ /* 0x000fc60003f86070 */
[----:B------:R-:W3:Y:S04]  /*171c0*/  LDL.64 R202, [R1+0x158] ;  /* 0x0001580001ca7983 */ /* 0x000ee80000100a00 */
[----:B------:R-:W3:Y:S04]  /*171d0*/  LDL.64 R210, [R1+0x1a38] ;  /* 0x001a380001d27983 */ /* 0x000ee80000100a00 */
[----:B------:R-:W3:Y:S04]  /*171e0*/  LDL.64 R218, [R1+0x248] ;  /* 0x0002480001da7983 */ /* 0x000ee80000100a00 */
[----:B----4-:R-:W-:Y:S04]  /*171f0*/  LDGSTS.E [R248+0x17f80], desc[UR14][R212.64], !P5 ;  /* 0x17f80000d4f87fae */ /* 0x010fe8000e9a100e */
[----:B------:R-:W-:Y:S04]  /*17200*/  LDGSTS.E [R248+0x18c00], desc[UR14][R216.64], !P6 ;  /* 0x18c00000d8f87fae */ /* 0x000fe8000f1a100e */
[----:B------:R-:W-:Y:S04]  /*17210*/  LDGSTS.E [R248+0x18c80], desc[UR14][R244.64], !P6 ;  /* 0x18c80000f4f87fae */ /* 0x000fe8000f1a100e */
[----:B------:R-:W4:Y:S04]  /*17220*/  LDL.64 R212, [R1+0x240] ;  /* 0x0002400001d47983 */ /* 0x000f280000100a00 */
[----:B------:R-:W-:Y:S04]  /*17230*/  LDGSTS.E [R248+0x18d00], desc[UR14][R238.64], !P6 ;  /* 0x18d00000eef87fae */ /* 0x000fe8000f1a100e */
[----:B------:R-:W-:Y:S01]  /*17240*/  LDGSTS.E [R248+0x18d80], desc[UR14][R206.64], !P6 ;  /* 0x18d80000cef87fae */ /* 0x000fe2000f1a100e */
[----:B-1----:R-:W-:-:S03]  /*17250*/  VIADD R8, R13, 0xffffff94 ;  /* 0xffffff940d087836 */ /* 0x002fc60000000000 */
[----:B------:R-:W4:Y:S04]  /*17260*/  LDL.64 R244, [R1+0x150] ;  /* 0x0001500001f47983 */ /* 0x000f280000100a00 */
[----:B------:R-:W4:Y:S04]  /*17270*/  LDL.64 R238, [R1+0x148] ;  /* 0x0001480001ee7983 */ /* 0x000f280000100a00 */
[----:B------:R-:W4:Y:S01]  /*17280*/  LDL.64 R206, [R1+0x1868] ;  /* 0x0018680001ce7983 */ /* 0x000f220000100a00 */
[----:B------:R-:W-:Y:S01]  /*17290*/  ISETP.GE.U32.AND P1, PT, R8, 0x7fffff55, PT ;  /* 0x7fffff550800780c */ /* 0x000fe20003f26070 */
[----:B------:R-:W-:-:S02]  /*172a0*/  VIADD R8, R12, 0xffffff90 ;  /* 0xffffff900c087836 */ /* 0x000fc40000000000 */
        /* <DEDUP_REMOVED lines=26> */
[----:B------:R-:W4:Y:S04]  /*17450*/  LDL.64 R212, [R1+0x1b38] ;  /* 0x001b380001d47983 */ /* 0x000f280000100a00 */
[----:B------:R-:W-:Y:S01]  /*17460*/  LDGSTS.E [R248+0x19f80], desc[UR14][R206.64], !P4 ;  /* 0x19f80000cef87fae */ /* 0x000fe2000e1a100e */
[----:B------:R-:W-:-:S03]  /*17470*/  ISETP.GE.U32.AND P0, PT, R8, 0x7fffff51, PT ;  /* 0x7fffff510800780c */ /* 0x000fc60003f06070 */
[----:B------:R-:W4:Y:S01]  /*17480*/  LDL.64 R206, [R1+0x1b50] ;  /* 0x001b500001ce7983 */ /* 0x000f220000100a00 */
[----:B------:R-:W-:-:S03]  /*17490*/  IADD3 R8, PT, PT, R11, -0x74, RZ ;  /* 0xffffff8c0b087810 */ /* 0x000fc60007ffe0ff */
[----:B------:R-:W-:Y:S01]  /*174a0*/  LDGSTS.E [R248+0x1ac00], desc[UR14][R198.64], !P1 ;  /* 0x1ac00000c6f87fae */ /* 0x000fe2000c9a100e */
[----:B------:R-:W-:Y:S01]  /*174b0*/  ISETP.GE.U32.AND P5, PT, R8, 0x7fffff4d, PT ;  /* 0x7fffff4d0800780c */ /* 0x000fe20003fa6070 */
[----:B------:R-:W-:Y:S02]  /*174c0*/  VIADD R8, R10, 0xffffff88 ;  /* 0xffffff880a087836 */ /* 0x000fe40000000000 */
[----:B------:R-:W4:Y:S04]  /*174d0*/  LDL.64 R10, [R1+0x1b58] ;  /* 0x001b5800010a7983 */ /* 0x000f280000100a00 */
[----:B------:R-:W-:Y:S04]  /*174e0*/  LDGSTS.E [R248+0x1ac80], desc[UR14][R200.64], !P1 ;  /* 0x1ac80000c8f87fae */ /* 0x000fe8000c9a100e */
[----:B------:R-:W4:Y:S04]  /*174f0*/  LDL.LU.64 R198, [R1+0x2320] ;  /* 0x0023200001c67983 */ /* 0x000f280000300a00 */
[----:B------:R-:W-:Y:S04]  /*17500*/  LDGSTS.E [R248+0x1ad00], desc[UR14][R12.64], !P1 ;  /* 0x1ad000000cf87fae */ /* 0x000fe8000c9a100e */
[----:B------:R-:W4:Y:S04]  /*17510*/  LDL.LU.64 R200, [R1+0x2318] ;  /* 0x0023180001c87983 */ /* 0x000f280000300a00 */
[----:B------:R-:W-:Y:S04]  /*17520*/  LDGSTS.E [R248+0x1ad80], desc[UR14][R202.64], !P1 ;  /* 0x1ad80000caf87fae */ /* 0x000fe8000c9a100e */
[----:B------:R-:W4:Y:S04]  /*17530*/  LDL.64 R12, [R1+0x1c30] ;  /* 0x001c3000010c7983 */ /* 0x000f280000100a00 */
[----:B------:R-:W-:Y:S04]  /*17540*/  LDGSTS.E [R248+0x1ae00], desc[UR14][R244.64], !P1 ;  /* 0x1ae00000f4f87fae */ /* 0x000fe8000c9a100e */
[----:B------:R-:W4:Y:S04]  /*17550*/  LDL.LU.64 R202, [R1+0x2310] ;  /* 0x0023100001ca7983 */ /* 0x000f280000300a00 */
        /* <DEDUP_REMOVED lines=20> */
[----:B------:R-:W4:Y:S04]  /*176a0*/  LDL.LU.64 R230, [R1+0x22c0] ;  /* 0x0022c00001e67983 */ /* 0x000f280000300a00 */
[----:B--2---:R-:W-:Y:S04]  /*176b0*/  LDGSTS.E [R248+0x1bf80], desc[UR14][R224.64], !P0 ;  /* 0x1bf80000e0f87fae */ /* 0x004fe8000c1a100e */
[----:B------:R-:W2:Y:S04]  /*176c0*/  LDL.LU.64 R224, [R1+0x22b8] ;  /* 0x0022b80001e07983 */ /* 0x000ea80000300a00 */
[----:B---3--:R-:W-:Y:S04]  /*176d0*/  LDGSTS.E [R248+0x1cc00], desc[UR14][R218.64], !P5 ;  /* 0x1cc00000daf87fae */ /* 0x008fe8000e9a100e */
[----:B------:R-:W3:Y:S04]  /*176e0*/  LDL.LU.64 R218, [R1+0x22b0] ;  /* 0x0022b00001da7983 */ /* 0x000ee80000300a00 */
[----:B----4-:R-:W-:Y:S04]  /*176f0*/  LDGSTS.E [R248+0x1cc80], desc[UR14][R212.64], !P5 ;  /* 0x1cc80000d4f87fae */ /* 0x010fe8000e9a100e */
[----:B------:R-:W-:Y:S04]  /*17700*/  LDGSTS.E [R248+0x1cd00], desc[UR14][R216.64], !P5 ;  /* 0x1cd00000d8f87fae */ /* 0x000fe8000e9a100e */
[----:B------:R-:W-:Y:S04]  /*17710*/  LDGSTS.E [R248+0x1cd80], desc[UR14][R14.64], !P5 ;  /* 0x1cd800000ef87fae */ /* 0x000fe8000e9a100e */
[----:B------:R-:W4:Y:S04]  /*17720*/  LDL.LU.64 R212, [R1+0x22a8] ;  /* 0x0022a80001d47983 */ /* 0x000f280000300a00 */
[----:B------:R-:W2:Y:S04]  /*17730*/  LDL.64 R216, [R1+0x2228] ;  /* 0x0022280001d87983 */ /* 0x000ea80000100a00 */
[----:B------:R-:W2:Y:S04]  /*17740*/  LDL.64 R14, [R1+0x1e20] ;  /* 0x001e2000010e7983 */ /* 0x000ea80000100a00 */
[----:B------:R-:W-:Y:S01]  /*17750*/  LDGSTS.E [R248+0x1ce00], desc[UR14][R206.64], !P5 ;  /* 0x1ce00000cef87fae */ /* 0x000fe2000e9a100e */
[----:B------:R-:W-:-:S03]  /*17760*/  ISETP.GE.U32.AND P6, PT, R8, 0x7fffff49, PT ;  /* 0x7fffff490800780c */ /* 0x000fc60003fc6070 */
[----:B------:R-:W2:Y:S01]  /*17770*/  LDL.LU.64 R206, [R1+0x22a0] ;  /* 0x0022a00001ce7983 */ /* 0x000ea20000300a00 */
[----:B------:R-:W-:Y:S01]  /*17780*/  VIADD R8, R9, 0xffffff84 ;  /* 0xffffff8409087836 */ /* 0x000fe20000000000 */
[----:B------:R-:W-:Y:S02]  /*17790*/  UIADD3 UR6, UPT, UPT, UR6, -0x80, URZ ;  /* 0xffffff8006067890 */ /* 0x000fe4000fffe0ff */
[----:B------:R1:W-:Y:S02]  /*177a0*/  LDGSTS.E [R248+0x1ce80], desc[UR14][R10.64], !P5 ;  /* 0x1ce800000af87fae */ /* 0x0003e4000e9a100e */
[----:B------:R-:W-:Y:S01]  /*177b0*/  ISETP.GE.U32.AND P4, PT, R8, 0x7fffff45, PT ;  /* 0x7fffff450800780c */ /* 0x000fe20003f86070 */
[----:B------:R-:W-:Y:S01]  /*177c0*/  UISETP.GE.U32.AND UP0, UPT, UR6, 0x7fffff41, UPT ;  /* 0x7fffff410600788c */ /* 0x000fe2000bf06070 */
[----:B------:R1:W-:Y:S04]  /*177d0*/  LDGSTS.E [R248+0x1cf00], desc[UR14][R234.64], !P5 ;  /* 0x1cf00000eaf87fae */ /* 0x0003e8000e9a100e */
[----:B------:R1:W-:Y:S04]  /*177e0*/  LDGSTS.E [R248+0x1cf80], desc[UR14][R246.64], !P5 ;  /* 0x1cf80000f6f87fae */ /* 0x0003e8000e9a100e */
[----:B------:R-:W1:Y:S01]  /*177f0*/  LDL.LU.64 R10, [R1+0x12c8] ;  /* 0x0012c800010a7983 */ /* 0x000e620000300a00 */
[----:B------:R-:W-:-:S03]  /*17800*/  PLOP3.LUT P1, PT, PT, PT, UP0, 0x80, 0x8 ;  /* 0x000000000008781c */ /* 0x000fc60003f2f008 */
[----:B------:R1:W-:Y:S01]  /*17810*/  LDGSTS.E [R248+0x1dc00], desc[UR14][R12.64], !P6 ;  /* 0x1dc000000cf87fae */ /* 0x0003e2000f1a100e */
[----:B------:R-:W-:-:S03]  /*17820*/  PLOP3.LUT P0, PT, PT, PT, UP0, 0x80, 0x8 ;  /* 0x000000000008781c */ /* 0x000fc60003f0f008 */
[----:B------:R-:W3:Y:S04]  /*17830*/  LDL.LU.64 R234, [R1+0x12c0] ;  /* 0x0012c00001ea7983 */ /* 0x000ee80000300a00 */
[----:B------:R-:W3:Y:S04]  /*17840*/  LDL.LU.64 R246, [R1+0x12b8] ;  /* 0x0012b80001f67983 */ /* 0x000ee80000300a00 */
[----:B------:R-:W3:Y:S04]  /*17850*/  LDL.LU.64 R12, [R1+0x1238] ;  /* 0x00123800010c7983 */ /* 0x000ee80000300a00 */
[----:B--2---:R-:W-:Y:S04]  /*17860*/  LDGSTS.E [R248+0x1dc80], desc[UR14][R206.64], !P6 ;  /* 0x1dc80000cef87fae */ /* 0x004fe8000f1a100e */
[----:B----4-:R-:W-:Y:S04]  /*17870*/  LDGSTS.E [R248+0x1dd00], desc[UR14][R212.64], !P6 ;  /* 0x1dd00000d4f87fae */ /* 0x010fe8000f1a100e */
[----:B---3--:R-:W-:Y:S04]  /*17880*/  LDGSTS.E [R248+0x1dd80], desc[UR14][R218.64], !P6 ;  /* 0x1dd80000daf87fae */ /* 0x008fe8000f1a100e */
[----:B------:R-:W-:Y:S04]  /*17890*/  LDGSTS.E [R248+0x1de00], desc[UR14][R224.64], !P6 ;  /* 0x1de00000e0f87fae */ /* 0x000fe8000f1a100e */
[----:B------:R-:W-:Y:S04]  /*178a0*/  LDGSTS.E [R248+0x1de80], desc[UR14][R230.64], !P6 ;  /* 0x1de80000e6f87fae */ /* 0x000fe8000f1a100e */
[----:B------:R-:W-:Y:S04]  /*178b0*/  LDGSTS.E [R248+0x1df00], desc[UR14][R236.64], !P6 ;  /* 0x1df00000ecf87fae */ /* 0x000fe8000f1a100e */
[----:B------:R-:W-:Y:S04]  /*178c0*/  LDGSTS.E [R248+0x1df80], desc[UR14][R242.64], !P6 ;  /* 0x1df80000f2f87fae */ /* 0x000fe8000f1a100e */
[----:B------:R2:W-:Y:S04]  /*178d0*/  LDGSTS.E [R248+0x1ec00], desc[UR14][R210.64], !P4 ;  /* 0x1ec00000d2f87fae */ /* 0x0005e8000e1a100e */
[----:B------:R-:W-:Y:S04]  /*178e0*/  LDGSTS.E [R248+0x1ec80], desc[UR14][R208.64], !P4 ;  /* 0x1ec80000d0f87fae */ /* 0x000fe8000e1a100e */
[----:B------:R-:W-:Y:S04]  /*178f0*/  LDGSTS.E [R248+0x1ed00], desc[UR14][R214.64], !P4 ;  /* 0x1ed00000d6f87fae */ /* 0x000fe8000e1a100e */
[----:B------:R-:W2:Y:S04]  /*17900*/  LDL.LU.64 R210, [R1+0x1220] ;  /* 0x0012200001d27983 */ /* 0x000ea80000300a00 */
[----:B------:R-:W-:Y:S04]  /*17910*/  LDGSTS.E [R248+0x1ed80], desc[UR14][R220.64], !P4 ;  /* 0x1ed80000dcf87fae */ /* 0x000fe8000e1a100e */
[----:B------:R-:W-:Y:S04]  /*17920*/  LDGSTS.E [R248+0x1ee00], desc[UR14][R226.64], !P4 ;  /* 0x1ee00000e2f87fae */ /* 0x000fe8000e1a100e */
[----:B------:R-:W-:Y:S04]  /*17930*/  LDGSTS.E [R248+0x1ee80], desc[UR14][R232.64], !P4 ;  /* 0x1ee80000e8f87fae */ /* 0x000fe8000e1a100e */
[----:B------:R-:W-:Y:S04]  /*17940*/  LDGSTS.E [R248+0x1ef00], desc[UR14][R238.64], !P4 ;  /* 0x1ef00000eef87fae */ /* 0x000fe8000e1a100e */
[----:B------:R-:W-:Y:S04]  /*17950*/  LDGSTS.E [R248+0x1ef80], desc[UR14][R244.64], !P4 ;  /* 0x1ef80000f4f87fae */ /* 0x000fe8000e1a100e */
[----:B------:R-:W-:Y:S04]  /*17960*/  LDGSTS.E [R248+0x1fc00], desc[UR14][R216.64], !P1 ;  /* 0x1fc00000d8f87fae */ /* 0x000fe8000c9a100e */
[----:B------:R3:W-:Y:S04]  /*17970*/  LDGSTS.E [R248+0x1fc80], desc[UR14][R14.64], !P0 ;  /* 0x1fc800000ef87fae */ /* 0x0007e8000c1a100e */
[----:B------:R-:W4:Y:S04]  /*17980*/  LDL.LU.64 R216, [R1+0x2298] ;  /* 0x0022980001d87983 */ /* 0x000f280000300a00 */
[----:B------:R-:W3:Y:S01]  /*17990*/  LDL.LU.64 R14, [R1+0x11a8] ;  /* 0x0011a800010e7983 */ /* 0x000ee20000300a00 */
[----:B------:R-:W-:-:S06]  /*179a0*/  USHF.L.U32 UR9, UR9, 0x6, URZ ;  /* 0x0000000609097899 */ /* 0x000fcc00080006ff */
[----:B------:R-:W-:-:S05]  /*179b0*/  MOV R8, UR9 ;  /* 0x0000000900087c02 */ /* 0x000fca0008000f00 */
[----:B-1----:R-:W-:-:S04]  /*179c0*/  IMAD.WIDE R10, R8, 0x4, R10 ;  /* 0x00000004080a7825 */ /* 0x002fc800078e020a */
[C---:B------:R-:W-:Y:S01]  /*179d0*/  IMAD.WIDE R234, R8.reuse, 0x4, R234 ;  /* 0x0000000408ea7825 */ /* 0x040fe200078e02ea */
[----:B------:R1:W-:Y:S03]  /*179e0*/  STL.64 [R1+0x2020], R10 ;  /* 0x0020200a01007387 */ /* 0x0003e60000100a00 */
[----:B------:R-:W-:-:S04]  /*179f0*/  IMAD.WIDE R246, R8, 0x4, R246 ;  /* 0x0000000408f67825 */ /* 0x000fc800078e02f6 */
[----:B------:R-:W-:-:S04]  /*17a00*/  IMAD.WIDE R196, R8, 0x4, R196 ;  /* 0x0000000408c47825 */ /* 0x000fc800078e02c4 */
[C---:B------:R-:W-:Y:S01]  /*17a10*/  IMAD.WIDE R166, R8.reuse, 0x4, R166 ;  /* 0x0000000408a67825 */ /* 0x040fe200078e02a6 */
[----:B-1----:R-:W4:Y:S03]  /*17a20*/  LDL.LU.64 R10, [R1+0x1198] ;  /* 0x00119800010a7983 */ /* 0x002f260000300a00 */
[C---:B------:R-:W-:Y:S01]  /*17a30*/  IMAD.WIDE R134, R8.reuse, 0x4, R134 ;  /* 0x0000000408867825 */ /* 0x040fe200078e0286 */
[----:B------:R1:W-:Y:S03]  /*17a40*/  STL.64 [R1+0x2018], R234 ;  /* 0x002018ea01007387 */ /* 0x0003e60000100a00 */
[----:B------:R-:W-:-:S04]  /*17a50*/  IMAD.WIDE R12, R8, 0x4, R12 ;  /* 0x00000004080c7825 */ /* 0x000fc800078e020c */
[C---:B------:R-:W-:Y:S01]  /*17a60*/  IMAD.WIDE R102, R8.reuse, 0x4, R102 ;  /* 0x0000000408667825 */ /* 0x040fe200078e0266 */
[----:B-1----:R-:W4:Y:S04]  /*17a70*/  LDL.LU.64 R234, [R1+0x2290] ;  /* 0x0022900001ea7983 */ /* 0x002f280000300a00 */
[----:B------:R1:W-:Y:S04]  /*17a80*/  STL.64 [R1+0x2010], R246 ;  /* 0x002010f601007387 */ /* 0x0003e80000100a00 */
[----:B------:R-:W-:Y:S01]  /*17a90*/  STL.64 [R1+0x2028], R196 ;  /* 0x002028c401007387 */ /* 0x000fe20000100a00 */
[----:B------:R-:W-:-:S03]  /*17aa0*/  IMAD.WIDE R70, R8, 0x4, R70 ;  /* 0x0000000408467825 */ /* 0x000fc600078e0246 */
[----:B------:R-:W-:Y:S01]  /*17ab0*/  STL.64 [R1+0x2030], R166 ;  /* 0x002030a601007387 */ /* 0x000fe20000100a00 */
[----:B------:R-:W-:-:S03]  /*17ac0*/  IMAD.WIDE R38, R8, 0x4, R38 ;  /* 0x0000000408267825 */ /* 0x000fc600078e0226 */
[----:B-1----:R-:W4:Y:S01]  /*17ad0*/  LDL.LU.64 R246, [R1+0x1128] ;  /* 0x0011280001f67983 */ /* 0x002f220000300a00 */
[----:B------:R-:W-:-:S03]  /*17ae0*/  IMAD.WIDE R194, R8, 0x4, R194 ;  /* 0x0000000408c27825 */ /* 0x000fc600078e02c2 */
[----:B------:R-:W-:Y:S01]  /*17af0*/  STL.64 [R1+0x2038], R134 ;  /* 0x0020388601007387 */ /* 0x000fe20000100a00 */
[----:B------:R-:W-:-:S03]  /*17b00*/  IMAD.WIDE R162, R8, 0x4, R162 ;  /* 0x0000000408a27825 */ /* 0x000fc600078e02a2 */
[----:B------:R1:W-:Y:S01]  /*17b10*/  STL.64 [R1+0x2058], R12 ;  /* 0x0020580c01007387 */ /* 0x0003e20000100a00 */
[----:B------:R-:W-:-:S03]  /*17b20*/  IMAD.WIDE R130, R8, 0x4, R130 ;  /* 0x0000000408827825 */ /* 0x000fc600078e0282 */
[----:B-1----:R-:W4:Y:S04]  /*17b30*/  LDL.LU.64 R12, [R1+0x1118] ;  /* 0x00111800010c7983 */ /* 0x002f280000300a00 */
[----:B------:R-:W-:Y:S01]  /*17b40*/  STL.64 [R1+0x2040], R102 ;  /* 0x0020406601007387 */ /* 0x000fe20000100a00 */
[----:B--2---:R-:W-:-:S05]  /*17b50*/  IMAD.WIDE R210, R8, 0x4, R210 ;  /* 0x0000000408d27825 */ /* 0x004fca00078e02d2 */
[----:B------:R1:W-:Y:S04]  /*17b60*/  STL.64 [R1+0x2060], R210 ;  /* 0x002060d201007387 */ /* 0x0003e80000100a00 */
[----:B-1----:R-:W2:Y:S04]  /*17b70*/  LDL.LU.64 R210, [R1+0x2288] ;  /* 0x0022880001d27983 */ /* 0x002ea80000300a00 */
[----:B------:R-:W-:Y:S04]  /*17b80*/  STL.64 [R1+0x2048], R70 ;  /* 0x0020484601007387 */ /* 0x000fe80000100a00 */
[----:B------:R-:W-:Y:S04]  /*17b90*/  STL.64 [R1+0x2050], R38 ;  /* 0x0020502601007387 */ /* 0x000fe80000100a00 */
[----:B------:R-:W-:Y:S04]  /*17ba0*/  STL.64 [R1+0x2068], R194 ;  /* 0x002068c201007387 */ /* 0x000fe80000100a00 */
[----:B------:R-:W-:Y:S01]  /*17bb0*/  STL.64 [R1+0x2070], R162 ;  /* 0x002070a201007387 */ /* 0x000fe20000100a00 */
[----:B---3--:R-:W-:-:S03]  /*17bc0*/  IMAD.WIDE R14, R8, 0x4, R14 ;  /* 0x00000004080e7825 */ /* 0x008fc600078e020e */
[----:B------:R-:W-:Y:S04]  /*17bd0*/  STL.64 [R1+0x2078], R130 ;  /* 0x0020788201007387 */ /* 0x000fe80000100a00 */
[----:B------:R1:W-:Y:S04]  /*17be0*/  STL.64 [R1+0x2098], R14 ;  /* 0x0020980e01007387 */ /* 0x0003e80000100a00 */
[----:B-1----:R-:W3:Y:S01]  /*17bf0*/  LDL.LU.64 R14, [R1+0x10a8] ;  /* 0x0010a800010e7983 */ /* 0x002ee20000300a00 */
[----:B------:R-:W-:-:S04]  /*17c00*/  IMAD.WIDE R98, R8, 0x4, R98 ;  /* 0x0000000408627825 */ /* 0x000fc800078e0262 */
[C---:B------:R-:W-:Y:S01]  /*17c10*/  IMAD.WIDE R66, R8.reuse, 0x4, R66 ;  /* 0x0000000408427825 */ /* 0x040fe200078e0242 */
[----:B------:R-:W-:Y:S03]  /*17c20*/  STL.64 [R1+0x2080], R98 ;  /* 0x0020806201007387 */ /* 0x000fe60000100a00 */
[----:B------:R-:W-:-:S04]  /*17c30*/  IMAD.WIDE R34, R8, 0x4, R34 ;  /* 0x0000000408227825 */ /* 0x000fc800078e0222 */
[C---:B----4-:R-:W-:Y:S01]  /*17c40*/  IMAD.WIDE R10, R8.reuse, 0x4, R10 ;  /* 0x00000004080a7825 */ /* 0x050fe200078e020a */
[----:B------:R-:W-:Y:S03]  /*17c50*/  STL.64 [R1+0x2088], R66 ;  /* 0x0020884201007387 */ /* 0x000fe60000100a00 */
[C---:B------:R-:W-:Y:S01]  /*17c60*/  IMAD.WIDE R190, R8.reuse, 0x4, R190 ;  /* 0x0000000408be7825 */ /* 0x040fe200078e02be */
[----:B------:R1:W-:Y:S03]  /*17c70*/  STL.64 [R1+0x20a0], R10 ;  /* 0x0020a00a01007387 */ /* 0x0003e60000100a00 */
[C---:B------:R-:W-:Y:S01]  /*17c80*/  IMAD.WIDE R158, R8.reuse, 0x4, R158 ;  /* 0x00000004089e7825 */ /* 0x040fe200078e029e */
[----:B------:R-:W-:Y:S03]  /*17c90*/  STL.64 [R1+0x2090], R34 ;  /* 0x0020902201007387 */ /* 0x000fe60000100a00 */
[C---:B------:R-:W-:Y:S01]  /*17ca0*/  IMAD.WIDE R126, R8.reuse, 0x4, R126 ;  /* 0x00000004087e7825 */ /* 0x040fe200078e027e */
[----:B------:R-:W-:Y:S03]  /*17cb0*/  STL.64 [R1+0x20a8], R190 ;  /* 0x0020a8be01007387 */ /* 0x000fe60000100a00 */
[C---:B------:R-:W-:Y:S01]  /*17cc0*/  IMAD.WIDE R94, R8.reuse, 0x4, R94 ;  /* 0x00000004085e7825 */ /* 0x040fe200078e025e */
[----:B------:R-:W-:Y:S03]  /*17cd0*/  STL.64 [R1+0x20b0], R158 ;  /* 0x0020b09e01007387 */ /* 0x000fe60000100a00 */
[C---:B------:R-:W-:Y:S01]  /*17ce0*/  IMAD.WIDE R62, R8.reuse, 0x4, R62 ;  /* 0x00000004083e7825 */ /* 0x040fe200078e023e */
[----:B------:R-:W-:Y:S03]  /*17cf0*/  STL.64 [R1+0x20b8], R126 ;  /* 0x0020b87e01007387 */ /* 0x000fe60000100a00 */
[----:B------:R-:W-:-:S04]  /*17d00*/  IMAD.WIDE R30, R8, 0x4, R30 ;  /* 0x00000004081e7825 */ /* 0x000fc800078e021e */
[C---:B-1----:R-:W-:Y:S02]  /*17d10*/  IMAD.WIDE R10, R8.reuse, 0x4, R246 ;  /* 0x00000004080a7825 */ /* 0x042fe400078e02f6 */
[----:B------:R-:W4:Y:S02]  /*17d20*/  LDL.LU.64 R246, [R1+0x1028] ;  /* 0x0010280001f67983 */ /* 0x000f240000300a00 */
[C---:B------:R-:W-:Y:S02]  /*17d30*/  IMAD.WIDE R186, R8.reuse, 0x4, R186 ;  /* 0x0000000408ba7825 */ /* 0x040fe400078e02ba */
[----:B------:R-:W-:Y:S02]  /*17d40*/  STL.64 [R1+0x20c0], R94 ;  /* 0x0020c05e01007387 */ /* 0x000fe40000100a00 */
[C---:B------:R-:W-:Y:S02]  /*17d50*/  IMAD.WIDE R154, R8.reuse, 0x4, R154 ;  /* 0x00000004089a7825 */ /* 0x040fe400078e029a */
[----:B------:R1:W-:Y:S02]  /*17d60*/  STL.64 [R1+0x20d8], R10 ;  /* 0x0020d80a01007387 */ /* 0x0003e40000100a00 */
[----:B------:R-:W-:-:S04]  /*17d70*/  IMAD.WIDE R122, R8, 0x4, R122 ;  /* 0x00000004087a7825 */ /* 0x000fc800078e027a */
[C---:B------:R-:W-:Y:S01]  /*17d80*/  IMAD.WIDE R12, R8.reuse, 0x4, R12 ;  /* 0x00000004080c7825 */ /* 0x040fe200078e020c */
[----:B-1----:R-:W2:Y:S04]  /*17d90*/  LDL.LU.64 R10, [R1+0x1018] ;  /* 0x00101800010a7983 */ /* 0x002ea80000300a00 */
[----:B------:R-:W-:Y:S04]  /*17da0*/  STL.64 [R1+0x20c8], R62 ;  /* 0x0020c83e01007387 */ /* 0x000fe80000100a00 */
[----:B------:R1:W-:Y:S04]  /*17db0*/  STL.64 [R1+0x20e0], R12 ;  /* 0x0020e00c01007387 */ /* 0x0003e80000100a00 */
[----:B------:R-:W-:Y:S04]  /*17dc0*/  STL.64 [R1+0x20d0], R30 ;  /* 0x0020d01e01007387 */ /* 0x000fe80000100a00 */
[----:B------:R-:W-:Y:S04]  /*17dd0*/  STL.64 [R1+0x20e8], R186 ;  /* 0x0020e8ba01007387 */ /* 0x000fe80000100a00 */
[----:B------:R-:W-:Y:S01]  /*17de0*/  STL.64 [R1+0x20f0], R154 ;  /* 0x0020f09a01007387 */ /* 0x000fe20000100a00 */
[----:B------:R-:W-:-:S03]  /*17df0*/  IMAD.WIDE R90, R8, 0x4, R90 ;  /* 0x00000004085a7825 */ /* 0x000fc600078e025a */
[----:B-1----:R-:W2:Y:S01]  /*17e00*/  LDL.LU.64 R12, [R1+0xfa8] ;  /* 0x000fa800010c7983 */ /* 0x002ea20000300a00 */
[----:B------:R-:W-:-:S03]  /*17e10*/  IMAD.WIDE R58, R8, 0x4, R58 ;  /* 0x00000004083a7825 */ /* 0x000fc600078e023a */
[----:B------:R-:W-:Y:S01]  /*17e20*/  STL.64 [R1+0x20f8], R122 ;  /* 0x0020f87a01007387 */ /* 0x000fe20000100a00 */
[----:B------:R-:W-:-:S04]  /*17e30*/  IMAD.WIDE R234, R8, 0x4, R234 ;  /* 0x0000000408ea7825 */ /* 0x000fc800078e02ea */
[----:B------:R-:W-:-:S04]  /*17e40*/  IMAD.WIDE R26, R8, 0x4, R26 ;  /* 0x00000004081a7825 */ /* 0x000fc800078e021a */
[----:B------:R-:W-:-:S04]  /*17e50*/  IMAD.WIDE R182, R8, 0x4, R182 ;  /* 0x0000000408b67825 */ /* 0x000fc800078e02b6 */
[----:B------:R-:W-:-:S04]  /*17e60*/  IMAD.WIDE R150, R8, 0x4, R150 ;  /* 0x0000000408967825 */ /* 0x000fc800078e0296 */
[----:B---3--:R-:W-:-:S05]  /*17e70*/  IMAD.WIDE R14, R8, 0x4, R14 ;  /* 0x00000004080e7825 */ /* 0x008fca00078e020e */
[----:B------:R1:W-:Y:S04]  /*17e80*/  STL.64 [R1+0x2118], R14 ;  /* 0x0021180e01007387 */ /* 0x0003e80000100a00 */
[----:B-1----:R-:W3:Y:S04]  /*17e90*/  LDL.LU.64 R14, [R1+0xf98] ;  /* 0x000f9800010e7983 */ /* 0x002ee80000300a00 */
[----:B------:R-:W-:Y:S04]  /*17ea0*/  STL.64 [R1+0x2100], R90 ;  /* 0x0021005a01007387 */ /* 0x000fe80000100a00 */
[----:B------:R-:W-:Y:S04]  /*17eb0*/  STL.64 [R1+0x2108], R58 ;  /* 0x0021083a01007387 */ /* 0x000fe80000100a00 */
[----:B------:R1:W-:Y:S04]  /*17ec0*/  STL.64 [R1+0x2120], R234 ;  /* 0x002120ea01007387 */ /* 0x0003e80000100a00 */
[----:B------:R-:W-:Y:S04]  /*17ed0*/  STL.64 [R1+0x2110], R26 ;  /* 0x0021101a01007387 */ /* 0x000fe80000100a00 */
[----:B------:R-:W-:Y:S04]  /*17ee0*/  STL.64 [R1+0x2128], R182 ;  /* 0x002128b601007387 */ /* 0x000fe80000100a00 */
[----:B------:R-:W-:Y:S04]  /*17ef0*/  STL.64 [R1+0x2130], R150 ;  /* 0x0021309601007387 */ /* 0x000fe80000100a00 */
[----:B-1----:R-:W3:Y:S01]  /*17f00*/  LDL.LU.64 R234, [R1+0xf28] ;  /* 0x000f280001ea7983 */ /* 0x002ee20000300a00 */
[----:B------:R-:W-:-:S04]  /*17f10*/  IMAD.WIDE R118, R8, 0x4, R118 ;  /* 0x0000000408767825 */ /* 0x000fc800078e0276 */
[C---:B----4-:R-:W-:Y:S01]  /*17f20*/  IMAD.WIDE R246, R8.reuse, 0x4, R246 ;  /* 0x0000000408f67825 */ /* 0x050fe200078e02f6 */
[----:B------:R-:W-:Y:S03]  /*17f30*/  STL.64 [R1+0x2138], R118 ;  /* 0x0021387601007387 */ /* 0x000fe60000100a00 */
[C---:B------:R-:W-:Y:S01]  /*17f40*/  IMAD.WIDE R86, R8.reuse, 0x4, R86 ;  /* 0x0000000408567825 */ /* 0x040fe200078e0256 */
[----:B------:R1:W-:Y:S03]  /*17f50*/  STL.64 [R1+0x2158], R246 ;  /* 0x002158f601007387 */ /* 0x0003e60000100a00 */
[----:B------:R-:W-:-:S04]  /*17f60*/  IMAD.WIDE R54, R8, 0x4, R54 ;  /* 0x0000000408367825 */ /* 0x000fc800078e0236 */
[----:B------:R-:W-:-:S04]  /*17f70*/  IMAD.WIDE R22, R8, 0x4, R22 ;  /* 0x0000000408167825 */ /* 0x000fc800078e0216 */
[C---:B--2---:R-:W-:Y:S01]  /*17f80*/  IMAD.WIDE R10, R8.reuse, 0x4, R10 ;  /* 0x00000004080a7825 */ /* 0x044fe200078e020a */
[----:B-1----:R-:W2:Y:S03]  /*17f90*/  LDL.LU.64 R246, [R1+0x2280] ;  /* 0x0022800001f67983 */ /* 0x002ea60000300a00 */
[C---:B------:R-:W-:Y:S01]  /*17fa0*/  IMAD.WIDE R178, R8.reuse, 0x4, R178 ;  /* 0x0000000408b27825 */ /* 0x040fe200078e02b2 */
[----:B------:R-:W-:Y:S03]  /*17fb0*/  STL.64 [R1+0x2140], R86 ;  /* 0x0021405601007387 */ /* 0x000fe60000100a00 */
[C---:B------:R-:W-:Y:S01]  /*17fc0*/  IMAD.WIDE R146, R8.reuse, 0x4, R146 ;  /* 0x0000000408927825 */ /* 0x040fe200078e0292 */
        /* <DEDUP_REMOVED lines=15> */
[----:B------:R-:W-:Y:S01]  /*180c0*/  STL.64 [R1+0x2188], R50 ;  /* 0x0021883201007387 */ /* 0x000fe20000100a00 */
[----:B------:R-:W-:-:S04]  /*180d0*/  IMAD.WIDE R110, R8, 0x4, R110 ;  /* 0x00000004086e7825 */ /* 0x000fc800078e026e */
[----:B------:R-:W-:-:S04]  /*180e0*/  IMAD.WIDE R78, R8, 0x4, R78 ;  /* 0x00000004084e7825 */ /* 0x000fc800078e024e */
[----:B------:R-:W-:-:S04]  /*180f0*/  IMAD.WIDE R46, R8, 0x4, R46 ;  /* 0x00000004082e7825 */ /* 0x000fc800078e022e */
[----:B------:R-:W-:-:S04]  /*18100*/  IMAD.WIDE R200, R8, 0x4, R200 ;  /* 0x0000000408c87825 */ /* 0x000fc800078e02c8 */
[----:B------:R-:W-:-:S04]  /*18110*/  IMAD.WIDE R170, R8, 0x4, R170 ;  /* 0x0000000408aa7825 */ /* 0x000fc800078e02aa */
[----:B------:R-:W-:-:S04]  /*18120*/  IMAD.WIDE R138, R8, 0x4, R138 ;  /* 0x00000004088a7825 */ /* 0x000fc800078e028a */
[----:B------:R-:W-:-:S04]  /*18130*/  IMAD.WIDE R106, R8, 0x4, R106 ;  /* 0x00000004086a7825 */ /* 0x000fc800078e026a */
[----:B---3--:R-:W-:-:S05]  /*18140*/  IMAD.WIDE R10, R8, 0x4, R14 ;  /* 0x00000004080a7825 */ /* 0x008fca00078e020e */
[----:B------:R3:W-:Y:S04]  /*18150*/  STL.64 [R1+0x21a0], R10 ;  /* 0x0021a00a01007387 */ /* 0x0007e80000100a00 */
[----:B------:R-:W-:Y:S04]  /*18160*/  STL.64 [R1+0x2190], R18 ;  /* 0x0021901201007387 */ /* 0x000fe80000100a00 */
[----:B------:R-:W-:Y:S04]  /*18170*/  STL.64 [R1+0x21a8], R174 ;  /* 0x0021a8ae01007387 */ /* 0x000fe80000100a00 */
[----:B------:R-:W-:Y:S04]  /*18180*/  STL.64 [R1+0x21b0], R142 ;  /* 0x0021b08e01007387 */ /* 0x000fe80000100a00 */
[----:B-1----:R-:W4:Y:S01]  /*18190*/  LDL.LU.64 R12, [R1+0x1228] ;  /* 0x00122800010c7983 */ /* 0x002f220000300a00 */
[----:B------:R-:W-:-:S03]  /*181a0*/  IMAD.WIDE R14, R8, 0x4, R240 ;  /* 0x00000004080e7825 */ /* 0x000fc600078e02f0 */
[----:B------:R-:W-:Y:S01]  /*181b0*/  STL.64 [R1+0x21b8], R110 ;  /* 0x0021b86e01007387 */ /* 0x000fe20000100a00 */
[----:B---3--:R-:W-:-:S03]  /*181c0*/  IMAD.WIDE R10, R8, 0x4, R234 ;  /* 0x00000004080a7825 */ /* 0x008fc600078e02ea */
[----:B------:R-:W-:Y:S04]  /*181d0*/  STL.64 [R1+0x21c0], R78 ;  /* 0x0021c04e01007387 */ /* 0x000fe80000100a00 */
[----:B------:R1:W-:Y:S04]  /*181e0*/  STL.64 [R1+0x21d8], R10 ;  /* 0x0021d80a01007387 */ /* 0x0003e80000100a00 */
[----:B------:R-:W-:Y:S04]  /*181f0*/  STL.64 [R1+0x21c8], R46 ;  /* 0x0021c82e01007387 */ /* 0x000fe80000100a00 */
[----:B------:R-:W-:Y:S04]  /*18200*/  STL.64 [R1+0x21d0], R14 ;  /* 0x0021d00e01007387 */ /* 0x000fe80000100a00 */
[----:B------:R-:W-:Y:S04]  /*18210*/  STL.64 [R1+0x21e0], R200 ;  /* 0x0021e0c801007387 */ /* 0x000fe80000100a00 */
[----:B------:R-:W-:Y:S04]  /*18220*/  STL.64 [R1+0x21e8], R170 ;  /* 0x0021e8aa01007387 */ /* 0x000fe80000100a00 */
[----:B------:R-:W-:Y:S04]  /*18230*/  STL.64 [R1+0x21f0], R138 ;  /* 0x0021f08a01007387 */ /* 0x000fe80000100a00 */
[----:B------:R-:W3:Y:S04]  /*18240*/  LDL.LU.64 R240, [R1+0x11a0] ;  /* 0x0011a00001f07983 */ /* 0x000ee80000300a00 */
[----:B------:R-:W-:Y:S04]  /*18250*/  STL.64 [R1+0x21f8], R106 ;  /* 0x0021f86a01007387 */ /* 0x000fe80000100a00 */
[----:B------:R-:W2:Y:S01]  /*18260*/  LDL.LU.64 R234, [R1+0x1190] ;  /* 0x0011900001ea7983 */ /* 0x000ea20000300a00 */
[----:B------:R-:W-:-:S04]  /*18270*/  IMAD.WIDE R74, R8, 0x4, R74 ;  /* 0x00000004084a7825 */ /* 0x000fc800078e024a */
[C---:B------:R-:W-:Y:S01]  /*18280*/  IMAD.WIDE R42, R8.reuse, 0x4, R42 ;  /* 0x00000004082a7825 */ /* 0x040fe200078e022a */
[----:B------:R-:W-:Y:S03]  /*18290*/  STL.64 [R1+0x2200], R74 ;  /* 0x0022004a01007387 */ /* 0x000fe60000100a00 */
[C---:B-1----:R-:W-:Y:S01]  /*182a0*/  IMAD.WIDE R10, R8.reuse, 0x4, R228 ;  /* 0x00000004080a7825 */ /* 0x042fe200078e02e4 */
[----:B------:R-:W-:Y:S03]  /*182b0*/  STL.64 [R1+0x2208], R42 ;  /* 0x0022082a01007387 */ /* 0x000fe60000100a00 */
[C---:B------:R-:W-:Y:S01]  /*182c0*/  IMAD.WIDE R164, R8.reuse, 0x4, R164 ;  /* 0x0000000408a47825 */ /* 0x040fe200078e02a4 */
[----:B------:R-:W-:Y:S03]  /*182d0*/  STL.64 [R1+0x2210], R10 ;  /* 0x0022100a01007387 */ /* 0x000fe60000100a00 */
[C---:B------:R-:W-:Y:S01]  /*182e0*/  IMAD.WIDE R132, R8.reuse, 0x4, R132 ;  /* 0x0000000408847825 */ /* 0x040fe200078e0284 */
[----:B------:R-:W-:Y:S03]  /*182f0*/  STL.64 [R1+0x1e28], R164 ;  /* 0x001e28a401007387 */ /* 0x000fe60000100a00 */
[C---:B------:R-:W-:Y:S01]  /*18300*/  IMAD.WIDE R100, R8.reuse, 0x4, R100 ;  /* 0x0000000408647825 */ /* 0x040fe200078e0264 */
[----:B------:R-:W2:Y:S04]  /*18310*/  LDL.LU.64 R228, [R1+0x1120] ;  /* 0x0011200001e47983 */ /* 0x000ea80000300a00 */
[----:B------:R-:W-:Y:S01]  /*18320*/  STL.64 [R1+0x1e30], R132 ;  /* 0x001e308401007387 */ /* 0x000fe20000100a00 */
[----:B------:R-:W-:-:S03]  /*18330*/  IMAD.WIDE R68, R8, 0x4, R68 ;  /* 0x0000000408447825 */ /* 0x000fc600078e0244 */
[----:B------:R-:W-:Y:S01]  /*18340*/  STL.64 [R1+0x1e38], R100 ;  /* 0x001e386401007387 */ /* 0x000fe20000100a00 */
[----:B------:R-:W-:-:S04]  /*18350*/  IMAD.WIDE R36, R8, 0x4, R36 ;  /* 0x0000000408247825 */ /* 0x000fc800078e0224 */
[----:B------:R-:W-:-:S04]  /*18360*/  IMAD.WIDE R192, R8, 0x4, R192 ;  /* 0x0000000408c07825 */ /* 0x000fc800078e02c0 */
[----:B------:R-:W-:-:S04]  /*18370*/  IMAD.WIDE R160, R8, 0x4, R160 ;  /* 0x0000000408a07825 */ /* 0x000fc800078e02a0 */
[----:B------:R-:W-:-:S04]  /*18380*/  IMAD.WIDE R128, R8, 0x4, R128 ;  /* 0x0000000408807825 */ /* 0x000fc800078e0280 */
[----:B------:R-:W-:-:S04]  /*18390*/  IMAD.WIDE R96, R8, 0x4, R96 ;  /* 0x0000000408607825 */ /* 0x000fc800078e0260 */
[----:B----4-:R-:W-:-:S05]  /*183a0*/  IMAD.WIDE R12, R8, 0x4, R12 ;  /* 0x00000004080c7825 */ /* 0x010fca00078e020c */
[----:B------:R1:W-:Y:S04]  /*183b0*/  STL.64 [R1+0x1e50], R12 ;  /* 0x001e500c01007387 */ /* 0x0003e80000100a00 */
[----:B------:R-:W-:Y:S01]  /*183c0*/  STL.64 [R1+0x1e40], R68 ;  /* 0x001e404401007387 */ /* 0x000fe20000100a00 */
[----:B-1----:R-:W-:-:S05]  /*183d0*/  IMAD.WIDE R12, R8, 0x4, R210 ;  /* 0x00000004080c7825 */ /* 0x002fca00078e02d2 */
[----:B------:R1:W-:Y:S04]  /*183e0*/  STL.64 [R1+0x1e58], R12 ;  /* 0x001e580c01007387 */ /* 0x0003e80000100a00 */
[----:B------:R-:W-:Y:S04]  /*183f0*/  STL.64 [R1+0x1e48], R36 ;  /* 0x001e482401007387 */ /* 0x000fe80000100a00 */
[----:B------:R-:W-:Y:S04]  /*18400*/  STL.64 [R1+0x1e60], R192 ;  /* 0x001e60c001007387 */ /* 0x000fe80000100a00 */
[----:B------:R-:W-:Y:S01]  /*18410*/  STL.64 [R1+0x1e68], R160 ;  /* 0x001e68a001007387 */ /* 0x000fe20000100a00 */
[----:B---3--:R-:W-:-:S03]  /*18420*/  IMAD.WIDE R240, R8, 0x4, R240 ;  /* 0x0000000408f07825 */ /* 0x008fc600078e02f0 */
[----:B------:R-:W3:Y:S04]  /*18430*/  LDL.LU.64 R210, [R1+0x10a0] ;  /* 0x0010a00001d27983 */ /* 0x000ee80000300a00 */
[----:B-1----:R-:W4:Y:S01]  /*18440*/  LDL.LU.64 R12, [R1+0x1090] ;  /* 0x00109000010c7983 */ /* 0x002f220000300a00 */
[----:B--2---:R-:W-:-:S03]  /*18450*/  IMAD.WIDE R234, R8, 0x4, R234 ;  /* 0x0000000408ea7825 */ /* 0x004fc600078e02ea */
[----:B------:R-:W-:Y:S04]  /*18460*/  STL.64 [R1+0x1e70], R128 ;  /* 0x001e708001007387 */ /* 0x000fe80000100a00 */
[----:B------:R1:W-:Y:S04]  /*18470*/  STL.64 [R1+0x1e90], R240 ;  /* 0x001e90f001007387 */ /* 0x0003e80000100a00 */
[----:B-1----:R-:W2:Y:S04]  /*18480*/  LDL.LU.64 R240, [R1+0x2278] ;  /* 0x0022780001f07983 */ /* 0x002ea80000300a00 */
[----:B------:R-:W-:Y:S04]  /*18490*/  STL.64 [R1+0x1e78], R96 ;  /* 0x001e786001007387 */ /* 0x000fe80000100a00 */
[----:B------:R1:W-:Y:S04]  /*184a0*/  STL.64 [R1+0x1e98], R234 ;  /* 0x001e98ea01007387 */ /* 0x0003e80000100a00 */
[----:B-1----:R-:W2:Y:S01]  /*184b0*/  LDL.LU.64 R234, [R1+0x2270] ;  /* 0x0022700001ea7983 */ /* 0x002ea20000300a00 */
[----:B------:R-:W-:-:S04]  /*184c0*/  IMAD.WIDE R64, R8, 0x4, R64 ;  /* 0x0000000408407825 */ /* 0x000fc800078e0240 */
        /* <DEDUP_REMOVED lines=11> */
[----:B------:R1:W-:Y:S03]  /*18580*/  STL.64 [R1+0x1ed0], R228 ;  /* 0x001ed0e401007387 */ /* 0x0003e60000100a00 */
[----:B------:R-:W-:-:S04]  /*18590*/  IMAD.WIDE R60, R8, 0x4, R60 ;  /* 0x00000004083c7825 */ /* 0x000fc800078e023c */
[----:B------:R-:W-:-:S04]  /*185a0*/  IMAD.WIDE R28, R8, 0x4, R28 ;  /* 0x00000004081c7825 */ /* 0x000fc800078e021c */
[C---:B------:R-:W-:Y:S01]  /*185b0*/  IMAD.WIDE R184, R8.reuse, 0x4, R184 ;  /* 0x0000000408b87825 */ /* 0x040fe200078e02b8 */
[----:B-1----:R-:W2:Y:S03]  /*185c0*/  LDL.LU.64 R228, [R1+0x2268] ;  /* 0x0022680001e47983 */ /* 0x002ea60000300a00 */
[C---:B------:R-:W-:Y:S01]  /*185d0*/  IMAD.WIDE R152, R8.reuse, 0x4, R152 ;  /* 0x0000000408987825 */ /* 0x040fe200078e0298 */
[----:B------:R-:W-:Y:S03]  /*185e0*/  STL.64 [R1+0x1eb8], R92 ;  /* 0x001eb85c01007387 */ /* 0x000fe60000100a00 */
[----:B------:R-:W-:-:S04]  /*185f0*/  IMAD.WIDE R120, R8, 0x4, R120 ;  /* 0x0000000408787825 */ /* 0x000fc800078e0278 */
[----:B------:R-:W-:-:S04]  /*18600*/  IMAD.WIDE R88, R8, 0x4, R88 ;  /* 0x0000000408587825 */ /* 0x000fc800078e0258 */
[----:B------:R-:W-:-:S04]  /*18610*/  IMAD.WIDE R56, R8, 0x4, R56 ;  /* 0x0000000408387825 */ /* 0x000fc800078e0238 */
[----:B------:R-:W-:-:S04]  /*18620*/  IMAD.WIDE R24, R8, 0x4, R24 ;  /* 0x0000000408187825 */ /* 0x000fc800078e0218 */
[----:B------:R-:W-:-:S04]  /*18630*/  IMAD.WIDE R180, R8, 0x4, R180 ;  /* 0x0000000408b47825 */ /* 0x000fc800078e02b4 */
[----:B---3--:R-:W-:-:S04]  /*18640*/  IMAD.WIDE R210, R8, 0x4, R210 ;  /* 0x0000000408d27825 */ /* 0x008fc800078e02d2 */
[----:B----4-:R-:W-:-:S04]  /*18650*/  IMAD.WIDE R12, R8, 0x4, R12 ;  /* 0x00000004080c7825 */ /* 0x010fc800078e020c */
[----:B--2---:R-:W-:-:S05]  /*18660*/  IMAD.WIDE R234, R8, 0x4, R234 ;  /* 0x0000000408ea7825 */ /* 0x004fca00078e02ea */
[----:B------:R1:W-:Y:S04]  /*18670*/  STL.64 [R1+0x1ed8], R234 ;  /* 0x001ed8ea01007387 */ /* 0x0003e80000100a00 */
[----:B-1----:R-:W2:Y:S04]  /*18680*/  LDL.LU.64 R234, [R1+0x2260] ;  /* 0x0022600001ea7983 */ /* 0x002ea80000300a00 */
[----:B------:R-:W-:Y:S04]  /*18690*/  STL.64 [R1+0x1ec0], R60 ;  /* 0x001ec03c01007387 */ /* 0x000fe80000100a00 */
[----:B------:R-:W-:Y:S04]  /*186a0*/  STL.64 [R1+0x1ec8], R28 ;  /* 0x001ec81c01007387 */ /* 0x000fe80000100a00 */
[----:B------:R-:W-:Y:S04]  /*186b0*/  STL.64 [R1+0x1ee0], R184 ;  /* 0x001ee0b801007387 */ /* 0x000fe80000100a00 */
[----:B------:R-:W-:Y:S04]  /*186c0*/  STL.64 [R1+0x1ee8], R152 ;  /* 0x001ee89801007387 */ /* 0x000fe80000100a00 */
[----:B------:R-:W-:Y:S04]  /*186d0*/  STL.64 [R1+0x1ef0], R120 ;  /* 0x001ef07801007387 */ /* 0x000fe80000100a00 */
[----:B------:R1:W-:Y:S04]  /*186e0*/  STL.64 [R1+0x1f10], R210 ;  /* 0x001f10d201007387 */ /* 0x0003e80000100a00 */
[----:B-1----:R-:W3:Y:S04]  /*186f0*/  LDL.LU.64 R210, [R1+0x2258] ;  /* 0x0022580001d27983 */ /* 0x002ee80000300a00 */
[----:B------:R-:W-:Y:S04]  /*18700*/  STL.64 [R1+0x1ef8], R88 ;  /* 0x001ef85801007387 */ /* 0x000fe80000100a00 */
[----:B------:R-:W-:Y:S04]  /*18710*/  STL.64 [R1+0x1f00], R56 ;  /* 0x001f003801007387 */ /* 0x000fe80000100a00 */
[----:B------:R1:W-:Y:S04]  /*18720*/  STL.64 [R1+0x1f18], R12 ;  /* 0x001f180c01007387 */ /* 0x0003e80000100a00 */
[----:B------:R-:W-:Y:S04]  /*18730*/  STL.64 [R1+0x1f08], R24 ;  /* 0x001f081801007387 */ /* 0x000fe80000100a00 */
[----:B------:R-:W-:Y:S04]  /*18740*/  STL.64 [R1+0x1f20], R180 ;  /* 0x001f20b401007387 */ /* 0x000fe80000100a00 */
[----:B-1----:R-:W4:Y:S01]  /*18750*/  LDL.LU.64 R12, [R1+0xf30] ;  /* 0x000f3000010c7983 */ /* 0x002f220000300a00 */
[----:B------:R-:W-:-:S04]  /*18760*/  IMAD.WIDE R148, R8, 0x4, R148 ;  /* 0x0000000408947825 */ /* 0x000fc800078e0294 */
[C---:B------:R-:W-:Y:S01]  /*18770*/  IMAD.WIDE R116, R8.reuse, 0x4, R116 ;  /* 0x0000000408747825 */ /* 0x040fe200078e0274 */
[----:B------:R-:W-:Y:S03]  /*18780*/  STL.64 [R1+0x1f28], R148 ;  /* 0x001f289401007387 */ /* 0x000fe60000100a00 */
[C---:B------:R-:W-:Y:S01]  /*18790*/  IMAD.WIDE R84, R8.reuse, 0x4, R84 ;  /* 0x0000000408547825 */ /* 0x040fe200078e0254 */
[----:B------:R-:W-:Y:S03]  /*187a0*/  STL.64 [R1+0x1f30], R116 ;  /* 0x001f307401007387 */ /* 0x000fe60000100a00 */
        /* <DEDUP_REMOVED lines=23> */
[----:B------:R-:W-:Y:S01]  /*18920*/  IMAD.WIDE R40, R8, 0x4, R40 ;  /* 0x0000000408287825 */ /* 0x000fe200078e0228 */
[----:B------:R-:W-:Y:S02]  /*18930*/  PLOP3.LUT P5, PT, PT, PT, UP0, 0x80, 0x8 ;  /* 0x000000000008781c */ /* 0x000fe40003faf008 */
[----:B------:R-:W-:Y:S02]  /*18940*/  PLOP3.LUT P6, PT, PT, PT, UP0, 0x80, 0x8 ;  /* 0x000000000008781c */ /* 0x000fe40003fcf008 */
[----:B------:R-:W-:Y:S02]  /*18950*/  PLOP3.LUT P4, PT, PT, PT, UP0, 0x80, 0x8 ;  /* 0x000000000008781c */ /* 0x000fe40003f8f008 */
[----:B------:R-:W-:Y:S02]  /*18960*/  PLOP3.LUT P1, PT, PT, PT, UP0, 0x80, 0x8 ;  /* 0x000000000008781c */ /* 0x000fe40003f2f008 */
[----:B------:R-:W-:-:S05]  /*18970*/  PLOP3.LUT P0, PT, PT, PT, UP0, 0x80, 0x8 ;  /* 0x000000000008781c */ /* 0x000fca0003f0f008 */
[----:B------:R-:W-:Y:S01]  /*18980*/  LDGSTS.E [R248+0x1fd00], desc[UR14][R216.64], !P5 ;  /* 0x1fd00000d8f87fae */ /* 0x000fe2000e9a100e */
[----:B------:R-:W-:Y:S01]  /*18990*/  PLOP3.LUT P5, PT, PT, PT, UP0, 0x80, 0x8 ;  /* 0x000000000008781c */ /* 0x000fe20003faf008 */
[----:B--2---:R-:W-:-:S04]  /*189a0*/  IMAD.WIDE R234, R8, 0x4, R234 ;  /* 0x0000000408ea7825 */ /* 0x004fc800078e02ea */
[----:B---3--:R-:W-:-:S05]  /*189b0*/  IMAD.WIDE R210, R8, 0x4, R210 ;  /* 0x0000000408d27825 */ /* 0x008fca00078e02d2 */
[----:B------:R1:W-:Y:S04]  /*189c0*/  STL.64 [R1+0x1f50], R210 ;  /* 0x001f50d201007387 */ /* 0x0003e80000100a00 */
[----:B-1----:R-:W2:Y:S04]  /*189d0*/  LDL.LU.64 R210, [R1+0x2250] ;  /* 0x0022500001d27983 */ /* 0x002ea80000300a00 */
[----:B------:R-:W-:Y:S04]  /*189e0*/  STL.64 [R1+0x1f38], R84 ;  /* 0x001f385401007387 */ /* 0x000fe80000100a00 */
[----:B------:R1:W-:Y:S04]  /*189f0*/  STL.64 [R1+0x1f58], R240 ;  /* 0x001f58f001007387 */ /* 0x0003e80000100a00 */
[----:B-1----:R-:W3:Y:S04]  /*18a00*/  LDL.LU.64 R240, [R1+0x2248] ;  /* 0x0022480001f07983 */ /* 0x002ee80000300a00 */
[----:B------:R-:W-:Y:S04]  /*18a10*/  STL.64 [R1+0x1f40], R52 ;  /* 0x001f403401007387 */ /* 0x000fe80000100a00 */
[----:B------:R-:W-:Y:S04]  /*18a20*/  STL.64 [R1+0x1f48], R20 ;  /* 0x001f481401007387 */ /* 0x000fe80000100a00 */
[----:B------:R-:W-:Y:S04]  /*18a30*/  STL.64 [R1+0x1f60], R176 ;  /* 0x001f60b001007387 */ /* 0x000fe80000100a00 */
[----:B------:R-:W-:Y:S04]  /*18a40*/  STL.64 [R1+0x1f68], R144 ;  /* 0x001f689001007387 */ /* 0x000fe80000100a00 */
[----:B------:R-:W-:Y:S04]  /*18a50*/  STL.64 [R1+0x1f70], R112 ;  /* 0x001f707001007387 */ /* 0x000fe80000100a00 */
[----:B------:R1:W-:Y:S01]  /*18a60*/  STL.64 [R1+0x1f90], R234 ;  /* 0x001f90ea01007387 */ /* 0x0003e20000100a00 */
[----:B----4-:R-:W-:-:S03]  /*18a70*/  IMAD.WIDE R12, R8, 0x4, R12 ;  /* 0x00000004080c7825 */ /* 0x010fc600078e020c */
[----:B-1----:R-:W4:Y:S04]  /*18a80*/  LDL.LU.64 R234, [R1+0x2240] ;  /* 0x0022400001ea7983 */ /* 0x002f280000300a00 */
        /* <DEDUP_REMOVED lines=8> */
[----:B------:R-:W-:-:S03]  /*18b10*/  IMAD.WIDE R8, R8, 0x4, R222 ;  /* 0x0000000408087825 */ /* 0x000fc600078e02de */
[----:B-1----:R-:W2:Y:S04]  /*18b20*/  LDL.LU.64 R228, [R1+0x2238] ;  /* 0x0022380001e47983 */ /* 0x002ea80000300a00 */
[----:B------:R-:W-:Y:S04]  /*18b30*/  STL.64 [R1+0x1fb8], R76 ;  /* 0x001fb84c01007387 */ /* 0x000fe80000100a00 */
[----:B------:R-:W-:Y:S04]  /*18b40*/  STL.64 [R1+0x1fc0], R44 ;  /* 0x001fc02c01007387 */ /* 0x000fe80000100a00 */
[----:B------:R-:W-:Y:S04]  /*18b50*/  STL.64 [R1+0x1fc8], R12 ;  /* 0x001fc80c01007387 */ /* 0x000fe80000100a00 */
[----:B------:R-:W-:Y:S04]  /*18b60*/  STL.64 [R1+0x1fd8], R198 ;  /* 0x001fd8c601007387 */ /* 0x000fe80000100a00 */
[----:B------:R-:W-:Y:S04]  /*18b70*/  STL.64 [R1+0x1fe0], R168 ;  /* 0x001fe0a801007387 */ /* 0x000fe80000100a00 */
[----:B------:R-:W-:Y:S04]  /*18b80*/  STL.64 [R1+0x1fe8], R136 ;  /* 0x001fe88801007387 */ /* 0x000fe80000100a00 */
[----:B------:R-:W2:Y:S04]  /*18b90*/  LDL.LU.64 R222, [R1+0x2230] ;  /* 0x0022300001de7983 */ /* 0x000ea80000300a00 */
[----:B------:R-:W-:Y:S04]  /*18ba0*/  STL.64 [R1+0x1ff0], R104 ;  /* 0x001ff06801007387 */ /* 0x000fe80000100a00 */
[----:B------:R-:W-:Y:S04]  /*18bb0*/  STL.64 [R1+0x2008], R40 ;  /* 0x0020082801007387 */ /* 0x000fe80000100a00 */
[----:B------:R-:W-:Y:S04]  /*18bc0*/  STL.64 [R1+0x2000], R8 ;  /* 0x0020000801007387 */ /* 0x000fe80000100a00 */
[----:B------:R-:W-:Y:S04]  /*18bd0*/  STL.64 [R1+0x1ff8], R72 ;  /* 0x001ff84801007387 */ /* 0x000fe80000100a00 */
[----:B------:R1:W-:Y:S04]  /*18be0*/  STL.64 [R1+0x2300], R30 ;  /* 0x0023001e01007387 */ /* 0x0003e80000100a00 */
[----:B--2---:R-:W-:Y:S04]  /*18bf0*/  LDGSTS.E [R248+0x1fd80], desc[UR14][R222.64], !P6 ;  /* 0x1fd80000def87fae */ /* 0x004fe8000f1a100e */
[----:B------:R-:W-:Y:S04]  /*18c00*/  LDGSTS.E [R248+0x1fe00], desc[UR14][R228.64], !P4 ;  /* 0x1fe00000e4f87fae */ /* 0x000fe8000e1a100e */
[----:B-1----:R-:W2:Y:S04]  /*18c10*/  LDL.64 R30, [R1+0x2020] ;  /* 0x00202000011e7983 */ /* 0x002ea80000100a00 */
[----:B------:R1:W-:Y:S04]  /*18c20*/  STL.64 [R1+0x22f8], R28 ;  /* 0x0022f81c01007387 */ /* 0x0003e80000100a00 */
[----:B----4-:R-:W-:Y:S04]  /*18c30*/  LDGSTS.E [R248+0x1fe80], desc[UR14][R234.64], !P1 ;  /* 0x1fe80000eaf87fae */ /* 0x010fe8000c9a100e */
[----:B---3--:R-:W-:Y:S04]  /*18c40*/  LDGSTS.E [R248+0x1ff00], desc[UR14][R240.64], !P0 ;  /* 0x1ff00000f0f87fae */ /* 0x008fe8000c1a100e */
[----:B-1----:R-:W3:Y:S04]  /*18c50*/  LDL.64 R28, [R1+0x2018] ;  /* 0x00201800011c7983 */ /* 0x002ee80000100a00 */
[----:B------:R1:W-:Y:S04]  /*18c60*/  STL.64 [R1+0x22f0], R26 ;  /* 0x0022f01a01007387 */ /* 0x0003e80000100a00 */
[----:B------:R-:W-:Y:S04]  /*18c70*/  LDGSTS.E [R248+0x1ff80], desc[UR14][R210.64], !P5 ;  /* 0x1ff80000d2f87fae */ /* 0x000fe8000e9a100e */
[----:B------:R-:W0:Y:S04]  /*18c80*/  LDGDEPBAR ;  /* 0x00000000000079af */ /* 0x000e280000000000 */
[----:B-1----:R-:W4:Y:S04]  /*18c90*/  LDL.64 R26, [R1+0x2058] ;  /* 0x00205800011a7983 */ /* 0x002f280000100a00 */
[----:B------:R1:W-:Y:S04]  /*18ca0*/  STL.64 [R1+0x22e8], R24 ;  /* 0x0022e81801007387 */ /* 0x0003e80000100a00 */
        /* <DEDUP_REMOVED lines=32> */
[----:B--2---:R-:W-:Y:S04]  /*18eb0*/  LDGSTS.E [R0+0x24000], desc[UR14][R30.64], P2 ;  /* 0x240000001e007fae */ /* 0x004fe800091a100e */
[----:B-1----:R-:W2:Y:S04]  /*18ec0*/  LDL.64 R220, [R1+0x20a0] ;  /* 0x0020a00001dc7983 */ /* 0x002ea80000100a00 */
[----:B------:R1:W-:Y:S04]  /*18ed0*/  STL.64 [R1+0x2260], R218 ;  /* 0x002260da01007387 */ /* 0x0003e80000100a00 */
[----:B---3--:R-:W-:Y:S04]  /*18ee0*/  LDGSTS.E [R0+0x24080], desc[UR14][R28.64], P3 ;  /* 0x240800001c007fae */ /* 0x008fe800099a100e */
[----:B-1----:R-:W3:Y:S04]  /*18ef0*/  LDL.64 R218, [R1+0x1e98] ;  /* 0x001e980001da7983 */ /* 0x002ee80000100a00 */
[----:B------:R1:W-:Y:S04]  /*18f00*/  STL.64 [R1+0x2258], R216 ;  /* 0x002258d801007387 */ /* 0x0003e80000100a00 */
[----:B----4-:R-:W-:Y:S04]  /*18f10*/  LDGSTS.E [R0+0x24800], desc[UR14][R26.64], P2 ;  /* 0x248000001a007fae */ /* 0x010fe800091a100e */
[----:B-1----:R-:W4:Y:S04]  /*18f20*/  LDL.64 R216, [R1+0x20e0] ;  /* 0x0020e00001d87983 */ /* 0x002f280000100a00 */
[----:B------:R1:W-:Y:S04]  /*18f30*/  STL.64 [R1+0x2250], R214 ;  /* 0x002250d601007387 */ /* 0x0003e80000100a00 */
[----:B------:R-:W-:Y:S04]  /*18f40*/  LDGSTS.E [R0+0x24880], desc[UR14][R24.64], P3 ;  /* 0x2488000018007fae */ /* 0x000fe800099a100e */
        /* <DEDUP_REMOVED lines=11> */
[----:B------:R-:W4:Y:S04]  /*19000*/  LDL.64 R8, [R1+0x21a0] ;  /* 0x0021a00001087983 */ /* 0x000f280000100a00 */
[----:B------:R-:W-:Y:S04]  /*19010*/  LDGSTS.E [R0+0x25880], desc[UR14][R16.64], P3 ;  /* 0x2588000010007fae */ /* 0x000fe800099a100e */
[----:B-1----:R-:W4:Y:S04]  /*19020*/  LDL.64 R204, [R1+0x1f58] ;  /* 0x001f580001cc7983 */ /* 0x002f280000100a00 */
[----:B------:R-:W4:Y:S04]  /*19030*/  LDL.LU.64 R30, [R1+0x2300] ;  /* 0x00230000011e7983 */ /* 0x000f280000300a00 */
[----:B------:R-:W4:Y:S04]  /*19040*/  LDL.LU.64 R28, [R1+0x22f8] ;  /* 0x0022f800011c7983 */ /* 0x000f280000300a00 */
[----:B------:R-:W-:Y:S04]  /*19050*/  LDGSTS.E [R0+0x26000], desc[UR14][R14.64], P2 ;  /* 0x260000000e007fae */ /* 0x000fe800091a100e */
[----:B------:R-:W4:Y:S04]  /*19060*/  LDL.LU.64 R26, [R1+0x22f0] ;  /* 0x0022f000011a7983 */ /* 0x000f280000300a00 */
        /* <DEDUP_REMOVED lines=11> */
[----:B------:R-:W5:Y:S04]  /*19120*/  LDL.LU.64 R244, [R1+0x22a8] ;  /* 0x0022a80001f47983 */ /* 0x000f680000300a00 */
        /* <DEDUP_REMOVED lines=9> */
[----:B------:R-:W-:Y:S04]  /*191c0*/  LDGSTS.E [R5+0x24180], desc[UR14][R246.64], P3 ;  /* 0x24180000f6057fae */ /* 0x000fe800099a100e */
[----:B------:R-:W5:Y:S04]  /*191d0*/  LDL.LU.64 R230, [R1+0x2280] ;  /* 0x0022800001e67983 */ /* 0x000f680000300a00 */
[----:B------:R-:W-:Y:S04]  /*191e0*/  LDGSTS.E [R5+0x24900], desc[UR14][R226.64], P2 ;  /* 0x24900000e2057fae */ /* 0x000fe800091a100e */
[----:B------:R-:W5:Y:S04]  /*191f0*/  LDL.LU.64 R226, [R1+0x2278] ;  /* 0x0022780001e27983 */ /* 0x000f680000300a00 */
[----:B------:R-:W-:Y:S04]  /*19200*/  LDGSTS.E [R5+0x24980], desc[UR14][R224.64], P3 ;  /* 0x24980000e0057fae */ /* 0x000fe800099a100e */
[----:B------:R-:W5:Y:S04]  /*19210*/  LDL.LU.64 R224, [R1+0x2270] ;  /* 0x0022700001e07983 */ /* 0x000f680000300a00 */
[----:B--2---:R-:W-:Y:S04]  /*19220*/  LDGSTS.E [R5+0x25100], desc[UR14][R220.64], P2 ;  /* 0x25100000dc057fae */ /* 0x004fe800091a100e */
[----:B------:R-:W5:Y:S04]  /*19230*/  LDL.LU.64 R220, [R1+0x2268] ;  /* 0x0022680001dc7983 */ /* 0x000f680000300a00 */
[----:B---3--:R-:W-:Y:S04]  /*19240*/  LDGSTS.E [R5+0x25180], desc[UR14][R218.64], P3 ;  /* 0x25180000da057fae */ /* 0x008fe800099a100e */
[----:B------:R-:W5:Y:S04]  /*19250*/  LDL.LU.64 R218, [R1+0x2260] ;  /* 0x0022600001da7983 */ /* 0x000f680000300a00 */
[----:B----4-:R-:W-:Y:S04]  /*19260*/  LDGSTS.E [R5+0x25900], desc[UR14][R216.64], P2 ;  /* 0x25900000d8057fae */ /* 0x010fe800091a100e */
        /* <DEDUP_REMOVED lines=11> */
[----:B------:R-:W-:Y:S04]  /*19320*/  LDGSTS.E [R5+0x27180], desc[UR14][R202.64], P3 ;  /* 0x27180000ca057fae */ /* 0x000fe800099a100e */
[----:B------:R1:W-:Y:S04]  /*19330*/  LDGSTS.E [R5+0x27900], desc[UR14][R200.64], P2 ;  /* 0x27900000c8057fae */ /* 0x0003e800091a100e */
[----:B------:R-:W-:Y:S04]  /*19340*/  LDGSTS.E [R5+0x27980], desc[UR14][R198.64], P3 ;  /* 0x27980000c6057fae */ /* 0x000fe800099a100e */
[----:B------:R2:W-:Y:S04]  /*19350*/  LDGSTS.E [R2+0x24200], desc[UR14][R196.64], P2 ;  /* 0x24200000c4027fae */ /* 0x0005e800091a100e */
[----:B------:R-:W-:Y:S04]  /*19360*/  LDGSTS.E [R2+0x24280], desc[UR14][R250.64], P3 ;  /* 0x24280000fa027fae */ /* 0x000fe800099a100e */
[----:B------:R-:W-:Y:S04]  /*19370*/  LDGSTS.E [R2+0x24a00], desc[UR14][R194.64], P2 ;  /* 0x24a00000c2027fae */ /* 0x000fe800091a100e */
[----:B------:R3:W-:Y:S04]  /*19380*/  LDGSTS.E [R2+0x24a80], desc[UR14][R192.64], P3 ;  /* 0x24a80000c0027fae */ /* 0x0007e800099a100e */
        /* <DEDUP_REMOVED lines=75> */
[----:B------:R-:W5:Y:S04]  /*19840*/  LDL.LU.64 R204, [R1+0x2230] ;  /* 0x0022300001cc7983 */ /* 0x000f680000300a00 */
[----:B------:R1:W-:Y:S04]  /*19850*/  LDGSTS.E [R248+0x27e80], desc[UR14][R40.64], P3 ;  /* 0x27e8000028f87fae */ /* 0x0003e800099a100e */
[----:B------:R-:W-:Y:S04]  /*19860*/  LDGSTS.E [R4+0x24700], desc[UR14][R38.64], P2 ;  /* 0x2470000026047fae */ /* 0x000fe800091a100e */
[----:B------:R1:W-:Y:S04]  /*19870*/  LDGSTS.E [R4+0x24780], desc[UR14][R36.64], P3 ;  /* 0x2478000024047fae */ /* 0x0003e800099a100e */
[----:B------:R-:W2:Y:S04]  /*19880*/  LDL.64 R248, [R1+0x2000] ;  /* 0x0020000001f87983 */ /* 0x000ea80000100a00 */
[----:B------:R1:W-:Y:S04]  /*19890*/  STL [R1+0x650], RZ ;  /* 0x000650ff01007387 */ /* 0x0003e80000100800 */
        /* <DEDUP_REMOVED lines=83> */
[----:B------:R1:W-:Y:S04]  /*19dd0*/  STL [R1], RZ ;  /* 0x000000ff01007387 */ /* 0x0003e80000100800 */
        /* <DEDUP_REMOVED lines=212> */
[----:B------:R-:W-:Y:S04]  /*1ab20*/  LDGSTS.E [R4+0x24f00], desc[UR14][R34.64], P2 ;  /* 0x24f0000022047fae */ /* 0x000fe800091a100e */
[----:B------:R1:W-:Y:S04]  /*1ab30*/  STL [R1+0x234], RZ ;  /* 0x000234ff01007387 */ /* 0x0003e80000100800 */
[----:B------:R1:W-:Y:S04]  /*1ab40*/  LDGSTS.E [R4+0x24f80], desc[UR14][R32.64], P3 ;  /* 0x24f8000020047fae */ /* 0x0003e800099a100e */
        /* <DEDUP_REMOVED lines=21> */
[----:B------:R1:W-:Y:S04]  /*1aca0*/  LDGSTS.E [R4+0x27f00], desc[UR14][R10.64], P2 ;  /* 0x27f000000a047fae */ /* 0x0003e800091a100e */
[----:B------:R1:W-:Y:S04]  /*1acb0*/  STL [R1+0x1a4], RZ ;  /* 0x0001a4ff01007387 */ /* 0x0003e80000100800 */
[----:B--2---:R2:W-:Y:S04]  /*1acc0*/  LDGSTS.E [R4+0x27f80], desc[UR14][R248.64], P3 ;  /* 0x27f80000f8047fae */ /* 0x0045e800099a100e */
[----:B------:R1:W-:Y:S04]  /*1acd0*/  STL [R1+0x1a8], RZ ;  /* 0x0001a8ff01007387 */ /* 0x0003e80000100800 */
[----:B------:R-:W0:Y:S04]  /*1ace0*/  LDGDEPBAR ;  /* 0x00000000000079af */ /* 0x000e280000000000 */
[----:B------:R2:W-:Y:S01]  /*1acf0*/  STL [R1+0x1ac], RZ ;  /* 0x0001acff01007387 */ /* 0x0005e20000100800 */
[----:B------:R-:W-:Y:S01]  /*1ad00*/  UISETP.GE.AND UP0, UPT, UR7, 0x40, UPT ;  /* 0x000000400700788c */ /* 0x000fe2000bf06270 */
[----:B-1----:R-:W-:-:S02]  /*1ad10*/  CS2R R200, SRZ ;  /* 0x0000000000c87805 */ /* 0x002fc4000001ff00 */
[----:B------:R-:W-:Y:S02]  /*1ad20*/  CS2R R202, SRZ ;  /* 0x0000000000ca7805 */ /* 0x000fe4000001ff00 */
[----:B------:R-:W-:Y:S02]  /*1ad30*/  CS2R R196, SRZ ;  /* 0x0000000000c47805 */ /* 0x000fe4000001ff00 */
[----:B------:R-:W-:Y:S02]  /*1ad40*/  CS2R R198, SRZ ;  /* 0x0000000000c67805 */ /* 0x000fe4000001ff00 */
[----:B---3--:R-:W-:Y:S02]  /*1ad50*/  CS2R R192, SRZ ;  /* 0x0000000000c07805 */ /* 0x008fe4000001ff00 */
[----:B------:R-:W-:Y:S02]  /*1ad60*/  CS2R R194, SRZ ;  /* 0x0000000000c27805 */ /* 0x000fe4000001ff00 */
[----:B----4-:R-:W-:-:S02]  /*1ad70*/  CS2R R188, SRZ ;  /* 0x0000000000bc7805 */ /* 0x010fc4000001ff00 */
[----:B------:R-:W-:Y:S02]  /*1ad80*/  CS2R R190, SRZ ;  /* 0x0000000000be7805 */ /* 0x000fe4000001ff00 */
[----:B------:R-:W-:Y:S02]  /*1ad90*/  CS2R R184, SRZ ;  /* 0x0000000000b87805 */ /* 0x000fe4000001ff00 */
[----:B------:R-:W-:Y:S02]  /*1ada0*/  CS2R R186, SRZ ;  /* 0x0000000000ba7805 */ /* 0x000fe4000001ff00 */
[----:B------:R-:W-:Y:S02]  /*1adb0*/  CS2R R180, SRZ ;  /* 0x0000000000b47805 */ /* 0x000fe4000001ff00 */
[----:B------:R-:W-:Y:S02]  /*1adc0*/  CS2R R182, SRZ ;  /* 0x0000000000b67805 */ /* 0x000fe4000001ff00 */
[----:B------:R-:W-:-:S02]  /*1add0*/  CS2R R176, SRZ ;  /* 0x0000000000b07805 */ /* 0x000fc4000001ff00 */
        /* <DEDUP_REMOVED lines=85> */
[----:B--2---:R-:W-:Y:S02]  /*1b330*/  CS2R R4, SRZ ;  /* 0x0000000000047805 */ /* 0x004fe4000001ff00 */
[----:B------:R-:W-:Y:S01]  /*1b340*/  CS2R R6, SRZ ;  /* 0x0000000000067805 */ /* 0x000fe2000001ff00 */
[----:B------:R-:W-:Y:S06]  /*1b350*/  BRA.U !UP0, `(.L_x_0) ;  /* 0x000003c108787547 */ /* 0x000fec000b800000 */
[----:B------:R-:W2:Y:S04]  /*1b360*/  LDL.LU.64 R22, [R1+0xe70] ;  /* 0x000e700001167983 */ /* 0x000ea80000300a00 */
[----:B------:R-:W3:Y:S04]  /*1b370*/  LDL.LU.64 R16, [R1+0xe78] ;  /* 0x000e780001107983 */ /* 0x000ee80000300a00 */
[----:B------:R-:W4:Y:S04]  /*1b380*/  LDL.LU.64 R14, [R1+0xe80] ;  /* 0x000e8000010e7983 */ /* 0x000f280000300a00 */
[----:B------:R-:W3:Y:S04]  /*1b390*/  LDL.LU.64 R8, [R1+0xe88] ;  /* 0x000e880001087983 */ /* 0x000ee80000300a00 */
[----:B------:R-:W4:Y:S04]  /*1b3a0*/  LDL.LU.64 R6, [R1+0xe90] ;  /* 0x000e900001067983 */ /* 0x000f280000300a00 */
[----:B------:R-:W4:Y:S04]  /*1b3b0*/  LDL.LU.64 R10, [R1+0xe98] ;  /* 0x000e9800010a7983 */ /* 0x000f280000300a00 */
[----:B------:R-:W4:Y:S04]  /*1b3c0*/  LDL.LU.64 R4, [R1+0xea0] ;  /* 0x000ea00001047983 */ /* 0x000f280000300a00 */
[----:B------:R-:W4:Y:S04]  /*1b3d0*/  LDL.LU.64 R2, [R1+0xea8] ;  /* 0x000ea80001027983 */ /* 0x000f280000300a00 */
[----:B------:R-:W4:Y:S04]  /*1b3e0*/  LDL.LU.64 R18, [R1+0xbf8] ;  /* 0x000bf80001127983 */ /* 0x000f280000300a00 */
[----:B------:R-:W4:Y:S04]  /*1b3f0*/  LDL.LU.64 R12, [R1+0x70] ;  /* 0x00007000010c7983 */ /* 0x000f280000300a00 */
[----:B--2---:R1:W-:Y:S01]  /*1b400*/  STL [R1+0xe70], R22 ;  /* 0x000e701601007387 */ /* 0x0043e20000100800 */
[----:B------:R-:W-:-:S03]  /*1b410*/  IMAD.MOV.U32 R0, RZ, RZ, R23 ;  /* 0x000000ffff007224 */ /* 0x000fc600078e0017 */
[----:B------:R-:W2:Y:S04]  /*1b420*/  LDL.LU.64 R20, [R1+0xb0] ;  /* 0x0000b00001147983 */ /* 0x000ea80000300a00 */
[----:B------:R1:W-:Y:S04]  /*1b430*/  STL [R1+0xe6c], R0 ;  /* 0x000e6c0001007387 */ /* 0x0003e80000100800 */
[----:B---3--:R-:W-:Y:S04]  /*1b440*/  STL [R1+0xe78], R16 ;  /* 0x000e781001007387 */ /* 0x008fe80000100800 */
[----:B-1----:R-:W3:Y:S01]  /*1b450*/  LDL.LU.64 R22, [R1+0xf0] ;  /* 0x0000f00001167983 */ /* 0x002ee20000300a00 */
[----:B------:R-:W-:-:S05]  /*1b460*/  IMAD.MOV.U32 R0, RZ, RZ, R17 ;  /* 0x000000ffff007224 */ /* 0x000fca00078e0011 */
[----:B------:R1:W-:Y:S04]  /*1b470*/  STL [R1+0xe74], R0 ;  /* 0x000e740001007387 */ /* 0x0003e80000100800 */
[----:B----4-:R4:W-:Y:S01]  /*1b480*/  STL [R1+0xe80], R14 ;  /* 0x000e800e01007387 */ /* 0x0109e20000100800 */
[----:B-1----:R-:W-:-:S03]  /*1b490*/  MOV R0, R15 ;  /* 0x0000000f00007202 */ /* 0x002fc60000000f00 */
[----:B----4-:R-:W4:Y:S04]  /*1b4a0*/  LDL.LU.64 R14, [R1+0x130] ;  /* 0x00013000010e7983 */ /* 0x010f280000300a00 */
[----:B------:R1:W-:Y:S04]  /*1b4b0*/  STL [R1+0xe7c], R0 ;  /* 0x000e7c0001007387 */ /* 0x0003e80000100800 */
[----:B------:R1:W-:Y:S02]  /*1b4c0*/  STL [R1+0xe88], R8 ;  /* 0x000e880801007387 */ /* 0x0003e40000100800 */
[----:B-1----:R-:W-:-:S02]  /*1b4d0*/  IMAD.MOV.U32 R0, RZ, RZ, R9 ;  /* 0x000000ffff007224 */ /* 0x002fc400078e0009 */
[----:B------:R-:W4:Y:S04]  /*1b4e0*/  LDL.LU.64 R8, [R1+0x170] ;  /* 0x0001700001087983 */ /* 0x000f280000300a00 */
[----:B------:R1:W-:Y:S04]  /*1b4f0*/  STL [R1+0xe84], R0 ;  /* 0x000e840001007387 */ /* 0x0003e80000100800 */
[----:B------:R1:W-:Y:S02]  /*1b500*/  STL [R1+0xe90], R6 ;  /* 0x000e900601007387 */ /* 0x0003e40000100800 */
[----:B-1----:R-:W-:-:S02]  /*1b510*/  IMAD.MOV.U32 R0, RZ, RZ, R7 ;  /* 0x000000ffff007224 */ /* 0x002fc400078e0007 */
[----:B------:R-:W4:Y:S04]  /*1b520*/  LDL.LU.64 R6, [R1+0x1b0] ;  /* 0x0001b00001067983 */ /* 0x000f280000300a00 */
[----:B------:R1:W-:Y:S04]  /*1b530*/  STL [R1+0xe8c], R0 ;  /* 0x000e8c0001007387 */ /* 0x0003e80000100800 */
[----:B------:R1:W-:Y:S02]  /*1b540*/  STL [R1+0xe98], R10 ;  /* 0x000e980a01007387 */ /* 0x0003e40000100800 */
[----:B-1----:R-:W-:-:S02]  /*1b550*/  MOV R0, R11 ;  /* 0x0000000b00007202 */ /* 0x002fc40000000f00 */
[----:B------:R-:W4:Y:S04]  /*1b560*/  LDL.LU.64 R10, [R1+0xbb8] ;  /* 0x000bb800010a7983 */ /* 0x000f280000300a00 */
        /* <DEDUP_REMOVED lines=9> */
[----:B------:R1:W-:Y:S04]  /*1b600*/  STL [R1+0xeb0], R18 ;  /* 0x000eb01201007387 */ /* 0x0003e80000100800 */
[----:B------:R-:W4:Y:S01]  /*1b610*/  LDL.LU.64 R16, [R1+0x2f0] ;  /* 0x0002f00001107983 */ /* 0x000f220000300a00 */
[----:B-1----:R-:W-:-:S05]  /*1b620*/  MOV R0, R19 ;  /* 0x0000001300007202 */ /* 0x002fca0000000f00 */
[----:B------:R1:W-:Y:S04]  /*1b630*/  STL [R1+0xeac], R0 ;  /* 0x000eac0001007387 */ /* 0x0003e80000100800 */
[----:B-----5:R-:W-:Y:S04]  /*1b640*/  STL [R1+0xeb8], R204 ;  /* 0x000eb8cc01007387 */ /* 0x020fe80000100800 */
[----:B------:R-:W-:Y:S04]  /*1b650*/  STL [R1+0xeb4], R205 ;  /* 0x000eb4cd01007387 */ /* 0x000fe80000100800 */
[----:B------:R-:W4:Y:S01]  /*1b660*/  LDL.LU.64 R18, [R1+0x330] ;  /* 0x0003300001127983 */ /* 0x000f220000300a00 */
[----:B-1----:R-:W-:-:S03]  /*1b670*/  IMAD.MOV.U32 R0, RZ, RZ, R13 ;  /* 0x000000ffff007224 */ /* 0x002fc600078e000d */
[----:B------:R1:W-:Y:S04]  /*1b680*/  STL [R1+0xec0], R12 ;  /* 0x000ec00c01007387 */ /* 0x0003e80000100800 */
[----:B-1----:R-:W4:Y:S04]  /*1b690*/  LDL.LU.64 R12, [R1+0x370] ;  /* 0x00037000010c7983 */ /* 0x002f280000300a00 */
[----:B------:R1:W-:Y:S04]  /*1b6a0*/  STL [R1+0xebc], R0 ;  /* 0x000ebc0001007387 */ /* 0x0003e80000100800 */
[----:B--2---:R2:W-:Y:S01]  /*1b6b0*/  STL [R1+0xec8], R20 ;  /* 0x000ec81401007387 */ /* 0x0045e20000100800 */
[----:B-1----:R-:W-:-:S03]  /*1b6c0*/  IMAD.MOV.U32 R0, RZ, RZ, R21 ;  /* 0x000000ffff007224 */ /* 0x002fc600078e0015 */
[----:B--2---:R-:W2:Y:S04]  /*1b6d0*/  LDL.LU.64 R20, [R1+0x3b0] ;  /* 0x0003b00001147983 */ /* 0x004ea80000300a00 */
[----:B------:R1:W-:Y:S04]  /*1b6e0*/  STL [R1+0xec4], R0 ;  /* 0x000ec40001007387 */ /* 0x0003e80000100800 */
[----:B---3--:R3:W-:Y:S01]  /*1b6f0*/  STL [R1+0xed0], R22 ;  /* 0x000ed01601007387 */ /* 0x0087e20000100800 */
[----:B-1----:R-:W-:-:S03]  /*1b700*/  MOV R0, R23 ;  /* 0x0000001700007202 */ /* 0x002fc60000000f00 */
[----:B---3--:R-:W3:Y:S04]  /*1b710*/  LDL.LU.64 R22, [R1+0x3f0] ;  /* 0x0003f00001167983 */ /* 0x008ee80000300a00 */
[----:B------:R1:W-:Y:S04]  /*1b720*/  STL [R1+0xecc], R0 ;  /* 0x000ecc0001007387 */ /* 0x0003e80000100800 */
[----:B----4-:R4:W-:Y:S01]  /*1b730*/  STL [R1+0xed8], R14 ;  /* 0x000ed80e01007387 */ /* 0x0109e20000100800 */
[----:B-1----:R-:W-:-:S03]  /*1b740*/  IMAD.MOV.U32 R0, RZ, RZ, R15 ;  /* 0x000000ffff007224 */ /* 0x002fc600078e000f */
[----:B----4-:R-:W4:Y:S04]  /*1b750*/  LDL.LU.64 R14, [R1+0xb78] ;  /* 0x000b7800010e7983 */ /* 0x010f280000300a00 */
        /* <DEDUP_REMOVED lines=33> */
[----:B--2---:R2:W-:Y:S01]  /*1b970*/  STL [R1+0xf20], R20 ;  /* 0x000f201401007387 */ /* 0x0045e20000100800 */
[----:B-1----:R-:W-:-:S03]  /*1b980*/  IMAD.MOV.U32 R0, RZ, RZ, R21 ;  /* 0x000000ffff007224 */ /* 0x002fc600078e0015 */
[----:B--2---:R-:W2:Y:S04]  /*1b990*/  LDL.LU.64 R20, [R1+0x9f8] ;  /* 0x0009f80001147983 */ /* 0x004ea80000300a00 */
[----:B------:R1:W-:Y:S04]  /*1b9a0*/  STL [R1+0xf1c], R0 ;  /* 0x000f1c0001007387 */ /* 0x0003e80000100800 */
[----:B---3--:R3:W-:Y:S01]  /*1b9b0*/  STL [R1+0xf28], R22 ;  /* 0x000f281601007387 */ /* 0x0087e20000100800 */
[----:B-1----:R-:W-:-:S03]  /*1b9c0*/  IMAD.MOV.U32 R0, RZ, RZ, R23 ;  /* 0x000000ffff007224 */ /* 0x002fc600078e0017 */
[----:B---3--:R-:W3:Y:S04]  /*1b9d0*/  LDL.LU.64 R22, [R1+0xa38] ;  /* 0x000a380001167983 */ /* 0x008ee80000300a00 */
        /* <DEDUP_REMOVED lines=37> */
[----:B--2---:R2:W-:Y:S01]  /*1bc30*/  STL [R1+0xf78], R20 ;  /* 0x000f781401007387 */ /* 0x0045e20000100800 */
[----:B-1----:R-:W-:-:S03]  /*1bc40*/  MOV R0, R21 ;  /* 0x0000001500007202 */ /* 0x002fc60000000f00 */
[----:B--2---:R-:W2:Y:S04]  /*1bc50*/  LDL.LU.64 R20, [R1+0xad8] ;  /* 0x000ad80001147983 */ /* 0x004ea80000300a00 */
[----:B------:R1:W-:Y:S04]  /*1bc60*/  STL [R1+0xf74], R0 ;  /* 0x000f740001007387 */ /* 0x0003e80000100800 */
[----:B---3--:R3:W-:Y:S01]  /*1bc70*/  STL [R1+0xf80], R22 ;  /* 0x000f801601007387 */ /* 0x0087e20000100800 */
[----:B-1----:R-:W-:-:S03]  /*1bc80*/  IMAD.MOV.U32 R0, RZ, RZ, R23 ;  /* 0x000000ffff007224 */ /* 0x002fc600078e0017 */
[----:B---3--:R-:W3:Y:S04]  /*1bc90*/  LDL.LU.64 R22, [R1+0xad0] ;  /* 0x000ad00001167983 */ /* 0x008ee80000300a00 */
[----:B------:R1:W-:Y:S04]  /*1bca0*/  STL [R1+0xf7c], R0 ;  /* 0x000f7c0001007387 */ /* 0x0003e80000100800 */
[----:B----4-:R4:W-:Y:S01]  /*1bcb0*/  STL [R1+0xf88], R14 ;  /* 0x000f880e01007387 */ /* 0x0109e20000100800 */
[----:B-1----:R-:W-:-:S03]  /*1bcc0*/  IMAD.MOV.U32 R0, RZ, RZ, R15 ;  /* 0x000000ffff007224 */ /* 0x002fc600078e000f */
[----:B----4-:R-:W4:Y:S04]  /*1bcd0*/  LDL.LU.64 R14, [R1+0xac8] ;  /* 0x000ac800010e7983 */ /* 0x010f280000300a00 */
        /* <DEDUP_REMOVED lines=1357> */
[----:B---3--:R-:W-:Y:S04]  /*211b0*/  STL [R1+0x1a28], R22 ;  /* 0x001a281601007387 */ /* 0x008fe80000100800 */
[----:B------:R-:W3:Y:S01]  /*211c0*/  LDL.LU.64 R26, [R1+0x1a80] ;  /* 0x001a8000011a7983 */ /* 0x000ee20000300a00 */
[----:B-1----:R-:W-:-:S05]  /*211d0*/  MOV R0, R23 ;  /* 0x0000001700007202 */ /* 0x002fca0000000f00 */
        /* <DEDUP_REMOVED lines=25> */
[----:B------:R1:W-:Y:S04]  /*21370*/  STL [R1+0x1a60], R16 ;  /* 0x001a601001007387 */ /* 0x0003e80000100800 */
[----:B------:R-:W4:Y:S01]  /*21380*/  LDL.LU.64 R22, [R1+0x1ab8] ;  /* 0x001ab80001167983 */ /* 0x000f220000300a00 */
[----:B-1----:R-:W-:-:S03]  /*21390*/  IMAD.MOV.U32 R0, RZ, RZ, R17 ;  /* 0x000000ffff007224 */ /* 0x002fc600078e0011 */
[----:B------:R-:W-:Y:S04]  /*213a0*/  STL [R1+0x1a68], R18 ;  /* 0x001a681201007387 */ /* 0x000fe80000100800 */
[----:B------:R1:W-:Y:S04]  /*213b0*/  STL [R1+0x1a5c], R0 ;  /* 0x001a5c0001007387 */ /* 0x0003e80000100800 */
[----:B------:R-:W4:Y:S01]  /*213c0*/  LDL.LU.64 R16, [R1+0x1ac0] ;  /* 0x001ac00001107983 */ /* 0x000f220000300a00 */
[----:B-1----:R-:W-:-:S03]  /*213d0*/  IMAD.MOV.U32 R0, RZ, RZ, R19 ;  /* 0x000000ffff007224 */ /* 0x002fc600078e0013 */
[----:B------:R-:W-:Y:S04]  /*213e0*/  STL [R1+0x1a70], R12 ;  /* 0x001a700c01007387 */ /* 0x000fe80000100800 */
[----:B------:R1:W-:Y:S04]  /*213f0*/  STL [R1+0x1a64], R0 ;  /* 0x001a640001007387 */ /* 0x0003e80000100800 */
[----:B------:R-:W4:Y:S01]  /*21400*/  LDL.LU.64 R18, [R1+0x1ac8] ;  /* 0x001ac80001127983 */ /* 0x000f220000300a00 */
[----:B-1----:R-:W-:-:S03]  /*21410*/  MOV R0, R13 ;  /* 0x0000000d00007202 */ /* 0x002fc60000000f00 */
[----:B--2---:R-:W-:Y:S04]  /*21420*/  STL [R1+0x1a78], R20 ;  /* 0x001a781401007387 */ /* 0x004fe80000100800 */
[----:B------:R1:W-:Y:S04]  /*21430*/  STL [R1+0x1a6c], R0 ;  /* 0x001a6c0001007387 */ /* 0x0003e80000100800 */
[----:B------:R-:W2:Y:S01]  /*21440*/  LDL.LU.64 R12, [R1+0x1ad0] ;  /* 0x001ad000010c7983 */ /* 0x000ea20000300a00 */
[----:B-1----:R-:W-:-:S03]  /*21450*/  IMAD.MOV.U32 R0, RZ, RZ, R21 ;  /* 0x000000ffff007224 */ /* 0x002fc600078e0015 */
[----:B---3--:R-:W-:Y:S04]  /*21460*/  STL [R1+0x1a80], R26 ;  /* 0x001a801a01007387 */ /* 0x008fe80000100800 */
[----:B------:R1:W-:Y:S04]  /*21470*/  STL [R1+0x1a74], R0 ;  /* 0x001a740001007387 */ /* 0x0003e80000100800 */
[----:B------:R-:W3:Y:S01]  /*21480*/  LDL.LU.64 R20, [R1+0x1ad8] ;  /* 0x001ad80001147983 */ /* 0x000ee20000300a00 */
[----:B-1----:R-:W-:-:S03]  /*21490*/  IMAD.MOV.U32 R0, RZ, RZ, R27 ;  /* 0x000000ffff007224 */ /* 0x002fc600078e001b */
[----:B----4-:R-:W-:Y:S04]  /*214a0*/  STL [R1+0x1a88], R14 ;  /* 0x001a880e01007387 */ /* 0x010fe80000100800 */
[----:B------:R1:W-:Y:S02]  /*214b0*/  STL [R1+0x1a7c], R0 ;  /* 0x001a7c0001007387 */ /* 0x0003e40000100800 */
[----:B-1----:R-:W-:Y:S02]  /*214c0*/  MOV R0, R15 ;  /* 0x0000000f00007202 */ /* 0x002fe40000000f00 */
        /* <DEDUP_REMOVED lines=20> */
[----:B------:R-:W-:Y:S04]  /*21610*/  STL [R1+0x1ab8], R22 ;  /* 0x001ab81601007387 */ /* 0x000fe80000100800 */
[----:B------:R1:W-:Y:S04]  /*21620*/  STL [R1+0x1aac], R0 ;  /* 0x001aac0001007387 */ /* 0x0003e80000100800 */
[----:B------:R-:W4:Y:S01]  /*21630*/  LDL.LU.64 R2, [R1+0x1b08] ;  /* 0x001b080001027983 */ /* 0x000f220000300a00 */
[----:B-1----:R-:W-:-:S03]  /*21640*/  MOV R0, R23 ;  /* 0x0000001700007202 */ /* 0x002fc60000000f00 */
[----:B------:R-:W-:Y:S04]  /*21650*/  STL [R1+0x1ac0], R16 ;  /* 0x001ac01001007387 */ /* 0x000fe80000100800 */
[----:B------:R1:W-:Y:S04]  /*21660*/  STL [R1+0x1ab4], R0 ;  /* 0x001ab40001007387 */ /* 0x0003e80000100800 */
[----:B------:R-:W4:Y:S01]  /*21670*/  LDL.LU.64 R22, [R1+0x1b10] ;  /* 0x001b100001167983 */ /* 0x000f220000300a00 */
[----:B-1----:R-:W-:-:S03]  /*21680*/  IMAD.MOV.U32 R0, RZ, RZ, R17 ;  /* 0x000000ffff007224 */ /* 0x002fc600078e0011 */
[----:B------:R-:W-:Y:S04]  /*21690*/  STL [R1+0x1ac8], R18 ;  /* 0x001ac81201007387 */ /* 0x000fe80000100800 */
[----:B------:R1:W-:Y:S04]  /*216a0*/  STL [R1+0x1abc], R0 ;  /* 0x001abc0001007387 */ /* 0x0003e80000100800 */
[----:B------:R-:W4:Y:S01]  /*216b0*/  LDL.LU.64 R16, [R1+0x1b18] ;  /* 0x001b180001107983 */ /* 0x000f220000300a00 */
[----:B-1----:R-:W-:-:S03]  /*216c0*/  IMAD.MOV.U32 R0, RZ, RZ, R19 ;  /* 0x000000ffff007224 */ /* 0x002fc600078e0013 */
[----:B--2---:R-:W-:Y:S04]  /*216d0*/  STL [R1+0x1ad0], R12 ;  /* 0x001ad00c01007387 */ /* 0x004fe80000100800 */
[----:B------:R1:W-:Y:S04]  /*216e0*/  STL [R1+0x1ac4], R0 ;  /* 0x001ac40001007387 */ /* 0x0003e80000100800 */
[----:B------:R-:W2:Y:S01]  /*216f0*/  LDL.LU.64 R18, [R1+0x1b20] ;  /* 0x001b200001127983 */ /* 0x000ea20000300a00 */
[----:B-1----:R-:W-:-:S03]  /*21700*/  MOV R0, R13 ;  /* 0x0000000d00007202 */ /* 0x002fc60000000f00 */
[----:B---3--:R-:W-:Y:S04]  /*21710*/  STL [R1+0x1ad8], R20 ;  /* 0x001ad81401007387 */ /* 0x008fe80000100800 */
[----:B------:R1:W-:Y:S04]  /*21720*/  STL [R1+0x1acc], R0 ;  /* 0x001acc0001007387 */ /* 0x0003e80000100800 */
[----:B------:R-:W3:Y:S04]  /*21730*/  LDL.LU.64 R12, [R1+0x1b28] ;  /* 0x001b2800010c7983 */ /* 0x000ee80000300a00 */
[----:B------:R-:W3:Y:S01]  /*21740*/  LDL.LU.64 R26, [R1+0x1b30] ;  /* 0x001b3000011a7983 */ /* 0x000ee20000300a00 */
[----:B-1----:R-:W-:-:S05]  /*21750*/  IMAD.MOV.U32 R0, RZ, RZ, R21 ;  /* 0x000000ffff007224 */ /* 0x002fca00078e0015 */
        /* <DEDUP_REMOVED lines=40> */
[----:B------:R-:W-:Y:S04]  /*219e0*/  STL [R1+0x1b30], R26 ;  /* 0x001b301a01007387 */ /* 0x000fe80000100800 */
[----:B------:R1:W-:Y:S04]  /*219f0*/  STL [R1+0x1b24], R0 ;  /* 0x001b240001007387 */ /* 0x0003e80000100800 */
[----:B---3--:R-:W3:Y:S01]  /*21a00*/  LDL.LU.64 R12, [R1+0x1b88] ;  /* 0x001b8800010c7983 */ /* 0x008ee20000300a00 */
[----:B-1----:R-:W-:-:S03]  /*21a10*/  MOV R0, R27 ;  /* 0x0000001b00007202 */ /* 0x002fc60000000f00 */
[----:B----4-:R-:W-:Y:S04]  /*21a20*/  STL [R1+0x1b38], R14 ;  /* 0x001b380e01007387 */ /* 0x010fe80000100800 */
[----:B------:R1:W-:Y:S02]  /*21a30*/  STL [R1+0x1b2c], R0 ;  /* 0x001b2c0001007387 */ /* 0x0003e40000100800 */
[----:B-1----:R-:W-:Y:S02]  /*21a40*/  IMAD.MOV.U32 R0, RZ, RZ, R15 ;  /* 0x000000ffff007224 */ /* 0x002fe400078e000f */
        /* <DEDUP_REMOVED lines=33> */
[----:B------:R-:W2:Y:S04]  /*21c60*/  LDL.LU.64 R30, [R1+0x1bc8] ;  /* 0x001bc800011e7983 */ /* 0x000ea80000300a00 */
[----:B------:R-:W2:Y:S01]  /*21c70*/  LDL.LU.64 R24, [R1+0x1bd0] ;  /* 0x001bd00001187983 */ /* 0x000ea20000300a00 */
[----:B-1----:R-:W-:-:S05]  /*21c80*/  IMAD.MOV.U32 R0, RZ, RZ, R19 ;  /* 0x000000ffff007224 */ /* 0x002fca00078e0013 */
[----:B------:R1:W-:Y:S04]  /*21c90*/  STL [R1+0x1b7c], R0 ;  /* 0x001b7c0001007387 */ /* 0x0003e80000100800 */
[----:B---3--:R-:W-:Y:S04]  /*21ca0*/  STL [R1+0x1b88], R12 ;  /* 0x001b880c01007387 */ /* 0x008fe80000100800 */
[----:B------:R-:W3:Y:S01]  /*21cb0*/  LDL.LU.64 R26, [R1+0x1bd8] ;  /* 0x001bd800011a7983 */ /* 0x000ee20000300a00 */
[----:B-1----:R-:W-:-:S03]  /*21cc0*/  IMAD.MOV.U32 R0, RZ, RZ, R13 ;  /* 0x000000ffff007224 */ /* 0x002fc600078e000d */
[----:B------:R-:W3:Y:S04]  /*21cd0*/  LDL.LU.64 R20, [R1+0x1be0] ;  /* 0x001be00001147983 */ /* 0x000ee80000300a00 */
[----:B------:R1:W-:Y:S04]  /*21ce0*/  STL [R1+0x1b84], R0 ;  /* 0x001b840001007387 */ /* 0x0003e80000100800 */
[----:B----4-:R-:W-:Y:S04]  /*21cf0*/  STL [R1+0x1b90], R14 ;  /* 0x001b900e01007387 */ /* 0x010fe80000100800 */
[----:B------:R-:W4:Y:S01]  /*21d00*/  LDL.LU.64 R22, [R1+0x1be8] ;  /* 0x001be80001167983 */ /* 0x000f220000300a00 */
[----:B-1----:R-:W-:-:S03]  /*21d10*/  MOV R0, R15 ;  /* 0x0000000f00007202 */ /* 0x002fc60000000f00 */
[----:B------:R-:W4:Y:S04]  /*21d20*/  LDL.LU.64 R16, [R1+0x1bf0] ;  /* 0x001bf00001107983 */ /* 0x000f280000300a00 */
[----:B------:R1:W-:Y:S04]  /*21d30*/  STL [R1+0x1b8c], R0 ;  /* 0x001b8c0001007387 */ /* 0x0003e80000100800 */
[----:B------:R-:W-:Y:S04]  /*21d40*/  STL [R1+0x1b98], R8 ;  /* 0x001b980801007387 */ /* 0x000fe80000100800 */
[----:B------:R-:W4:Y:S01]  /*21d50*/  LDL.LU.64 R18, [R1+0x1bf8] ;  /* 0x001bf80001127983 */ /* 0x000f220000300a00 */
[----:B-1----:R-:W-:-:S03]  /*21d60*/  IMAD.MOV.U32 R0, RZ, RZ, R9 ;  /* 0x000000ffff007224 */ /* 0x002fc600078e0009 */
[----:B------:R-:W4:Y:S04]  /*21d70*/  LDL.LU.64 R12, [R1+0x1c00] ;  /* 0x001c0000010c7983 */ /* 0x000f280000300a00 */
[----:B------:R1:W-:Y:S04]  /*21d80*/  STL [R1+0x1b94], R0 ;  /* 0x001b940001007387 */ /* 0x0003e80000100800 */
[----:B------:R1:W-:Y:S04]  /*21d90*/  STL [R1+0x1ba0], R6 ;  /* 0x001ba00601007387 */ /* 0x0003e80000100800 */
[----:B------:R-:W4:Y:S01]  /*21da0*/  LDL.LU.64 R14, [R1+0x1c08] ;  /* 0x001c0800010e7983 */ /* 0x000f220000300a00 */
[----:B-1----:R-:W-:-:S03]  /*21db0*/  IMAD.MOV.U32 R0, RZ, RZ, R7 ;  /* 0x000000ffff007224 */ /* 0x002fc600078e0007 */
[----:B------:R-:W4:Y:S04]  /*21dc0*/  LDL.LU.64 R6, [R1+0x1c10] ;  /* 0x001c100001067983 */ /* 0x000f280000300a00 */
[----:B------:R1:W-:Y:S04]  /*21dd0*/  STL [R1+0x1b9c], R0 ;  /* 0x001b9c0001007387 */ /* 0x0003e80000100800 */
[----:B------:R1:W-:Y:S02]  /*21de0*/  STL [R1+0x1ba8], R10 ;  /* 0x001ba80a01007387 */ /* 0x0003e40000100800 */
[----:B-1----:R-:W-:-:S02]  /*21df0*/  MOV R0, R11 ;  /* 0x0000000b00007202 */ /* 0x002fc40000000f00 */
[----:B------:R-:W4:Y:S04]  /*21e00*/  LDL.LU.64 R8, [R1+0x1c18] ;  /* 0x001c180001087983 */ /* 0x000f280000300a00 */
        /* <DEDUP_REMOVED lines=14> */
[----:B------:R-:W-:Y:S01]  /*21ef0*/  STL [R1+0x1bd0], R24 ;  /* 0x001bd01801007387 */ /* 0x000fe20000100800 */
[----:B-1----:R-:W-:-:S05]  /*21f00*/  IMAD.MOV.U32 R0, RZ, RZ, R31 ;  /* 0x000000ffff007224 */ /* 0x002fca00078e001f */
[----:B------:R1:W-:Y:S04]  /*21f10*/  STL [R1+0x1bc4], R0 ;  /* 0x001bc40001007387 */ /* 0x0003e80000100800 */
[----:B---3--:R-:W-:Y:S01]  /*21f20*/  STL [R1+0x1bd8], R26 ;  /* 0x001bd81a01007387 */ /* 0x008fe20000100800 */
[----:B-1----:R-:W-:-:S05]  /*21f30*/  IMAD.MOV.U32 R0, RZ, RZ, R25 ;  /* 0x000000ffff007224 */ /* 0x002fca00078e0019 */
[----:B------:R1:W-:Y:S04]  /*21f40*/  STL [R1+0x1bcc], R0 ;  /* 0x001bcc0001007387 */ /* 0x0003e80000100800 */
[----:B------:R-:W-:Y:S01]  /*21f50*/  STL [R1+0x1be0], R20 ;  /* 0x001be01401007387 */ /* 0x000fe20000100800 */
[----:B-1----:R-:W-:-:S05]  /*21f60*/  MOV R0, R27 ;  /* 0x0000001b00007202 */ /* 0x002fca0000000f00 */
[----:B------:R1:W-:Y:S04]  /*21f70*/  STL [R1+0x1bd4], R0 ;  /* 0x001bd40001007387 */ /* 0x0003e80000100800 */
[----:B----4-:R-:W-:Y:S01]  /*21f80*/  STL [R1+0x1be8], R22 ;  /* 0x001be81601007387 */ /* 0x010fe20000100800 */
[----:B-1----:R-:W-:-:S05]  /*21f90*/  IMAD.MOV.U32 R0, RZ, RZ, R21 ;  /* 0x000000ffff007224 */ /* 0x002fca00078e0015 */
[----:B------:R1:W-:Y:S04]  /*21fa0*/  STL [R1+0x1bdc], R0 ;  /* 0x001bdc0001007387 */ /* 0x0003e80000100800 */
[----:B------:R-:W-:Y:S01]  /*21fb0*/  STL [R1+0x1bf0], R16 ;  /* 0x001bf01001007387 */ /* 0x000fe20000100800 */
[----:B-1----:R-:W-:-:S05]  /*21fc0*/  IMAD.MOV.U32 R0, RZ, RZ, R23 ;  /* 0x000000ffff007224 */ /* 0x002fca00078e0017 */
[----:B------:R1:W-:Y:S04]  /*21fd0*/  STL [R1+0x1be4], R0 ;  /* 0x001be40001007387 */ /* 0x0003e80000100800 */
[----:B------:R-:W-:Y:S01]  /*21fe0*/  STL [R1+0x1bf8], R18 ;  /* 0x001bf81201007387 */ /* 0x000fe20000100800 */
[----:B-1----:R-:W-:-:S05]  /*21ff0*/  MOV R0, R17 ;  /* 0x0000001100007202 */ /* 0x002fca0000000f00 */
[----:B------:R1:W-:Y:S04]  /*22000*/  STL [R1+0x1bec], R0 ;  /* 0x001bec0001007387 */ /* 0x0003e80000100800 */
[----:B------:R-:W-:Y:S01]  /*22010*/  STL [R1+0x1c00], R12 ;  /* 0x001c000c01007387 */ /* 0x000fe20000100800 */
        /* <DEDUP_REMOVED lines=11> */
[----:B------:R-:W2:Y:S01]  /*220d0*/  LDL.LU.64 R6, [R1+0x1c70] ;  /* 0x001c700001067983 */ /* 0x000ea20000300a00 */
[----:B-1----:R-:W-:-:S03]  /*220e0*/  IMAD.MOV.U32 R0, RZ, RZ, R9 ;  /* 0x000000ffff007224 */ /* 0x002fc600078e0009 */
[----:B------:R-:W-:Y:S04]  /*220f0*/  STL [R1+0x1c20], R10 ;  /* 0x001c200a01007387 */ /* 0x000fe80000100800 */
[----:B------:R1:W-:Y:S04]  /*22100*/  STL [R1+0x1c14], R0 ;  /* 0x001c140001007387 */ /* 0x0003e80000100800 */
[----:B------:R-:W3:Y:S01]  /*22110*/  LDL.LU.64 R22, [R1+0x1c78] ;  /* 0x001c780001167983 */ /* 0x000ee20000300a00 */
        /* <DEDUP_REMOVED lines=11> */
[----:B------:R-:W-:Y:S04]  /*221d0*/  STL [R1+0x1c34], R207 ;  /* 0x001c34cf01007387 */ /* 0x000fe80000100800 */
[----:B------:R-:W4:Y:S04]  /*221e0*/  LDL.LU.64 R8, [R1+0x1c90] ;  /* 0x001c900001087983 */ /* 0x000f280000300a00 */
[----:B------:R-:W-:Y:S04]  /*221f0*/  STL [R1+0x1c40], R212 ;  /* 0x001c40d401007387 */ /* 0x000fe80000100800 */
[----:B------:R-:W-:Y:S04]  /*22200*/  STL [R1+0x1c3c], R213 ;  /* 0x001c3cd501007387 */ /* 0x000fe80000100800 */
        /* <DEDUP_REMOVED lines=15> */
[----:B--2---:R2:W-:Y:S01]  /*22300*/  STL [R1+0x1c70], R6 ;  /* 0x001c700601007387 */ /* 0x0045e20000100800 */
[----:B-1----:R-:W-:-:S03]  /*22310*/  MOV R0, R7 ;  /* 0x0000000700007202 */ /* 0x002fc60000000f00 */
[----:B--2---:R-:W2:Y:S04]  /*22320*/  LDL.LU.64 R6, [R1+0x1cc0] ;  /* 0x001cc00001067983 */ /* 0x004ea80000300a00 */
[----:B------:R1:W-:Y:S04]  /*22330*/  STL [R1+0x1c6c], R0 ;  /* 0x001c6c0001007387 */ /* 0x0003e80000100800 */
[----:B---3--:R-:W-:Y:S04]  /*22340*/  STL [R1+0x1c78], R22 ;  /* 0x001c781601007387 */ /* 0x008fe80000100800 */
[----:B------:R-:W3:Y:S01]  /*22350*/  LDL.LU.64 R30, [R1+0x1cc8] ;  /* 0x001cc800011e7983 */ /* 0x000ee20000300a00 */
[----:B-1----:R-:W-:-:S05]  /*22360*/  IMAD.MOV.U32 R0, RZ, RZ, R23 ;  /* 0x000000ffff007224 */ /* 0x002fca00078e0017 */
[----:B------:R1:W-:Y:S04]  /*22370*/  STL [R1+0x1c74], R0 ;  /* 0x001c740001007387 */ /* 0x0003e80000100800 */
[----:B----4-:R-:W-:Y:S04]  /*22380*/  STL [R1+0x1c80], R16 ;  /* 0x001c801001007387 */ /* 0x010fe80000100800 */
[----:B------:R-:W4:Y:S01]  /*22390*/  LDL.LU.64 R24, [R1+0x1cd0] ;  /* 0x001cd00001187983 */ /* 0x000f220000300a00 */
[----:B-1----:R-:W-:-:S05]  /*223a0*/  IMAD.MOV.U32 R0, RZ, RZ, R17 ;  /* 0x000000ffff007224 */ /* 0x002fca00078e0011 */
[----:B------:R1:W-:Y:S04]  /*223b0*/  STL [R1+0x1c7c], R0 ;  /* 0x001c7c0001007387 */ /* 0x0003e80000100800 */
[----:B------:R-:W-:Y:S04]  /*223c0*/  STL [R1+0x1c88], R14 ;  /* 0x001c880e01007387 */ /* 0x000fe80000100800 */
        /* <DEDUP_REMOVED lines=14> */
[----:B------:R-:W-:Y:S04]  /*224b0*/  STL [R1+0x1ca0], R18 ;  /* 0x001ca01201007387 */ /* 0x000fe80000100800 */
        /* <DEDUP_REMOVED lines=9> */
[----:B------:R-:W4:Y:S04]  /*22550*/  LDL.LU.64 R4, [R1+0x1d18] ;  /* 0x001d180001047983 */ /* 0x000f280000300a00 */
[----:B------:R1:W-:Y:S04]  /*22560*/  STL [R1+0x1cac], R0 ;  /* 0x001cac0001007387 */ /* 0x0003e80000100800 */
[----:B------:R-:W-:Y:S04]  /*22570*/  STL [R1+0x1cb8], R12 ;  /* 0x001cb80c01007387 */ /* 0x000fe80000100800 */
[----:B------:R-:W4:Y:S01]  /*22580*/  LDL.LU.64 R18, [R1+0x1d20] ;  /* 0x001d200001127983 */ /* 0x000f220000300a00 */
[----:B-1----:R-:W-:-:S05]  /*22590*/  MOV R0, R13 ;  /* 0x0000000d00007202 */ /* 0x002fca0000000f00 */
[----:B------:R1:W-:Y:S04]  /*225a0*/  STL [R1+0x1cb4], R0 ;  /* 0x001cb40001007387 */ /* 0x0003e80000100800 */
[----:B--2---:R2:W-:Y:S01]  /*225b0*/  STL [R1+0x1cc0], R6 ;  /* 0x001cc00601007387 */ /* 0x0045e20000100800 */
[----:B-1----:R-:W-:-:S03]  /*225c0*/  IMAD.MOV.U32 R0, RZ, RZ, R7 ;  /* 0x000000ffff007224 */ /* 0x002fc600078e0007 */
[----:B--2---:R-:W2:Y:S04]  /*225d0*/  LDL.LU.64 R6, [R1+0x1d28] ;  /* 0x001d280001067983 */ /* 0x004ea80000300a00 */
[----:B------:R1:W-:Y:S04]  /*225e0*/  STL [R1+0x1cbc], R0 ;  /* 0x001cbc0001007387 */ /* 0x0003e80000100800 */
[----:B---3--:R-:W-:Y:S04]  /*225f0*/  STL [R1+0x1cc8], R30 ;  /* 0x001cc81e01007387 */ /* 0x008fe80000100800 */
[----:B------:R-:W3:Y:S01]  /*22600*/  LDL.LU.64 R12, [R1+0x1d30] ;  /* 0x001d3000010c7983 */ /* 0x000ee20000300a00 */
[----:B-1----:R-:W-:-:S03]  /*22610*/  IMAD.MOV.U32 R0, RZ, RZ, R31 ;  /* 0x000000ffff007224 */ /* 0x002fc600078e001f */
[----:B----4-:R-:W-:Y:S04]  /*22620*/  STL [R1+0x1cd0], R24 ;  /* 0x001cd01801007387 */ /* 0x010fe80000100800 */
[----:B------:R1:W-:Y:S02]  /*22630*/  STL [R1+0x1cc4], R0 ;  /* 0x001cc40001007387 */ /* 0x0003e40000100800 */
[----:B-1----:R-:W-:Y:S02]  /*22640*/  MOV R0, R25 ;  /* 0x0000001900007202 */ /* 0x002fe40000000f00 */
[----:B------:R-:W-:Y:S04]  /*22650*/  STL [R1+0x1cd8], R26 ;  /* 0x001cd81a01007387 */ /* 0x000fe80000100800 */
        /* <DEDUP_REMOVED lines=19> */
[----:B------:R-:W4:Y:S01]  /*22790*/  LDL.LU.64 R14, [R1+0x1d70] ;  /* 0x001d7000010e7983 */ /* 0x000f220000300a00 */
[----:B-1----:R-:W-:-:S03]  /*227a0*/  IMAD.MOV.U32 R0, RZ, RZ, R3 ;  /* 0x000000ffff007224 */ /* 0x002fc600078e0003 */
        /* <DEDUP_REMOVED lines=13> */
[----:B--2---:R-:W-:Y:S04]  /*22880*/  STL [R1+0x1d28], R6 ;  /* 0x001d280601007387 */ /* 0x004fe80000100800 */
[----:B------:R1:W-:Y:S02]  /*22890*/  STL [R1+0x1d1c], R0 ;  /* 0x001d1c0001007387 */ /* 0x0003e40000100800 */
[----:B-1----:R-:W-:Y:S02]  /*228a0*/  IMAD.MOV.U32 R0, RZ, RZ, R7 ;  /* 0x000000ffff007224 */ /* 0x002fe400078e0007 */
[----:B---3--:R-:W-:Y:S04]  /*228b0*/  STL [R1+0x1d30], R12 ;  /* 0x001d300c01007387 */ /* 0x008fe80000100800 */
[----:B------:R1:W-:Y:S04]  /*228c0*/  STL [R1+0x1d24], R0 ;  /* 0x001d240001007387 */ /* 0x0003e80000100800 */
[----:B------:R-:W2:Y:S01]  /*228d0*/  LDL.LU.64 R6, [R1+0x1d98] ;  /* 0x001d980001067983 */ /* 0x000ea20000300a00 */
[----:B-1----:R-:W-:-:S03]  /*228e0*/  MOV R0, R13 ;  /* 0x0000000d00007202 */ /* 0x002fc60000000f00 */
[----:B------:R-:W-:Y:S04]  /*228f0*/  STL [R1+0x1d38], R208 ;  /* 0x001d38d001007387 */ /* 0x000fe80000100800 */
[----:B------:R1:W-:Y:S04]  /*22900*/  STL [R1+0x1d2c], R0 ;  /* 0x001d2c0001007387 */ /* 0x0003e80000100800 */
[----:B------:R-:W-:Y:S04]  /*22910*/  STL [R1+0x1d34], R209 ;  /* 0x001d34d101007387 */ /* 0x000fe80000100800 */
        /* <DEDUP_REMOVED lines=12> */
[----:B----4-:R-:W-:Y:S01]  /*229e0*/  STL [R1+0x1d70], R14 ;  /* 0x001d700e01007387 */ /* 0x010fe20000100800 */
[----:B-1----:R-:W-:-:S03]  /*229f0*/  IMAD.MOV.U32 R0, RZ, RZ, R15 ;  /* 0x000000ffff007224 */ /* 0x002fc600078e000f */
[----:B------:R1:W-:Y:S02]  /*22a00*/  STL [R1+0x1d78], R2 ;  /* 0x001d780201007387 */ /* 0x0003e40000100800 */
[----:B-1----:R-:W1:Y:S02]  /*22a10*/  S2R R2, SR_TID.X ;  /* 0x0000000000027919 */ /* 0x002e640000002100 */
[----:B------:R3:W-:Y:S04]  /*22a20*/  STL [R1+0x1d6c], R0 ;  /* 0x001d6c0001007387 */ /* 0x0007e80000100800 */
[----:B------:R-:W-:Y:S01]  /*22a30*/  STL [R1+0x1d80], R8 ;  /* 0x001d800801007387 */ /* 0x000fe20000100800 */
[----:B---3--:R-:W-:-:S05]  /*22a40*/  IMAD.MOV.U32 R0, RZ, RZ, R3 ;  /* 0x000000ffff007224 */ /* 0x008fca00078e0003 */
[----:B------:R3:W-:Y:S04]  /*22a50*/  STL [R1+0x1d74], R0 ;  /* 0x001d740001007387 */ /* 0x0007e80000100800 */
[----:B------:R-:W-:Y:S01]  /*22a60*/  STL [R1+0x1d88], R10 ;  /* 0x001d880a01007387 */ /* 0x000fe20000100800 */
[----:B---3--:R-:W-:-:S05]  /*22a70*/  MOV R0, R9 ;  /* 0x0000000900007202 */ /* 0x008fca0000000f00 */
[----:B------:R3:W-:Y:S02]  /*22a80*/  STL [R1+0x1d7c], R0 ;  /* 0x001d7c0001007387 */ /* 0x0007e40000100800 */
[----:B---3--:R-:W-:-:S05]  /*22a90*/  IMAD.MOV.U32 R0, RZ, RZ, R11 ;  /* 0x000000ffff007224 */ /* 0x008fca00078e000b */
[----:B------:R-:W-:Y:S04]  /*22aa0*/  STL [R1+0x1d84], R0 ;  /* 0x001d840001007387 */ /* 0x000fe80000100800 */
[----:B------:R3:W-:Y:S01]  /*22ab0*/  STL [R1+0x1d90], R4 ;  /* 0x001d900401007387 */ /* 0x0007e20000100800 */
[C---:B-1----:R-:W-:Y:S02]  /*22ac0*/  LOP3.LUT R252, R2.reuse, 0x7, RZ, 0xc0, !PT ;  /* 0x0000000702fc7812 */ /* 0x042fe400078ec0ff */
[C---:B------:R-:W-:Y:S01]  /*22ad0*/  LOP3.LUT R3, R2.reuse, 0x3, RZ, 0xc0, !PT ;  /* 0x0000000302037812 */ /* 0x040fe200078ec0ff */
[----:B---3--:R-:W-:Y:S01]  /*22ae0*/  IMAD.MOV.U32 R4, RZ, RZ, R5 ;  /* 0x000000ffff047224 */ /* 0x008fe200078e0005 */
[----:B------:R-:W-:Y:S01]  /*22af0*/  LOP3.LUT R0, R2, 0x1c, RZ, 0xc0, !PT ;  /* 0x0000001c02007812 */ /* 0x000fe200078ec0ff */
[----:B------:R-:W-:-:S03]  /*22b00*/  IMAD R252, R252, 0x110, RZ ;  /* 0x00000110fcfc7824 */ /* 0x000fc600078e02ff */
[----:B------:R2:W-:Y:S01]  /*22b10*/  STL [R1+0x1d8c], R4 ;  /* 0x001d8c0401007387 */ /* 0x0005e20000100800 */
[----:B------:R-:W-:Y:S01]  /*22b20*/  SHF.L.U32 R2, R2, 0x1, RZ ;  /* 0x0000000102027819 */ /* 0x000fe200000006ff */
[----:B------:R-:W-:-:S03]  /*22b30*/  IMAD R0, R3, 0x420, R0 ;  /* 0x0000042003007824 */ /* 0x000fc600078e0200 */
[----:B------:R-:W-:Y:S01]  /*22b40*/  LOP3.LUT R252, R252, 0x30, R2, 0x78, !PT ;  /* 0x00000030fcfc7812 */ /* 0x000fe200078e7802 */
[----:B--2---:R-:W-:Y:S01]  /*22b50*/  IMAD.MOV.U32 R4, RZ, RZ, R7 ;  /* 0x000000ffff047224 */ /* 0x004fe200078e0007 */
[----:B------:R-:W-:Y:S04]  /*22b60*/  STL [R1+0x1d98], R6 ;  /* 0x001d980601007387 */ /* 0x000fe80000100800 */
[----:B------:R1:W-:Y:S04]  /*22b70*/  STL [R1+0x1d94], R4 ;  /* 0x001d940401007387 */ /* 0x0003e80000100800 */
[----:B-1----:R-:W2:Y:S04]  /*22b80*/  LDL.LU.64 R4, [R1+0x1da8] ;  /* 0x001da80001047983 */ /* 0x002ea80000300a00 */
[----:B------:R-:W3:Y:S04]  /*22b90*/  LDL.LU.64 R2, [R1+0x1da0] ;  /* 0x001da00001027983 */ /* 0x000ee80000300a00 */
[----:B--2---:R1:W-:Y:S04]  /*22ba0*/  STL.64 [R1+0xe40], R4 ;  /* 0x000e400401007387 */ /* 0x0043e80000100a00 */
[----:B-1----:R-:W2:Y:S04]  /*22bb0*/  LDL.LU.64 R4, [R1+0x2218] ;  /* 0x0022180001047983 */ /* 0x002ea80000300a00 */
[----:B---3--:R1:W-:Y:S04]  /*22bc0*/  STL.64 [R1+0xe38], R2 ;  /* 0x000e380201007387 */ /* 0x0083e80000100a00 */
[----:B-1----:R-:W3:Y:S04]  /*22bd0*/  LDL.LU.64 R2, [R1+0x1de0] ;  /* 0x001de00001027983 */ /* 0x002ee80000300a00 */
        /* <DEDUP_REMOVED lines=32> */
[----:B--2---:R-:W-:Y:S04]  /*22de0*/  STL.64 [R1+0xdb0], R4 ;  /* 0x000db00401007387 */ /* 0x004fe80000100a00 */
[----:B------:R-:W-:Y:S04]  /*22df0*/  STL.64 [R1+0xda0], R216 ;  /* 0x000da0d801007387 */ /* 0x000fe80000100a00 */
[----:B---3--:R1:W-:Y:S04]  /*22e00*/  STL.64 [R1+0xda8], R2 ;  /* 0x000da80201007387 */ /* 0x0083e80000100a00 */
[----:B------:R-:W-:Y:S04]  /*22e10*/  STL.64 [R1+0xd98], R222 ;  /* 0x000d98de01007387 */ /* 0x000fe80000100a00 */
[----:B------:R-:W-:Y:S04]  /*22e20*/  STL.64 [R1+0xd90], R228 ;  /* 0x000d90e401007387 */ /* 0x000fe80000100a00 */
[----:B------:R-:W-:Y:S04]  /*22e30*/  STL.64 [R1+0xd88], R234 ;  /* 0x000d88ea01007387 */ /* 0x000fe80000100a00 */
[----:B------:R-:W-:Y:S04]  /*22e40*/  STL.64 [R1+0xd80], R240 ;  /* 0x000d80f001007387 */ /* 0x000fe80000100a00 */
[----:B------:R-:W-:Y:S04]  /*22e50*/  STL.64 [R1+0xd78], R210 ;  /* 0x000d78d201007387 */ /* 0x000fe80000100a00 */
[----:B-1----:R-:W2:Y:S04]  /*22e60*/  LDL.LU.64 R2, [R1+0x2020] ;  /* 0x0020200001027983 */ /* 0x002ea80000300a00 */
[----:B------:R-:W3:Y:S04]  /*22e70*/  LDL.LU.64 R4, [R1+0x2018] ;  /* 0x0020180001047983 */ /* 0x000ee80000300a00 */
[----:B--2---:R1:W-:Y:S04]  /*22e80*/  STL.64 [R1+0xd70], R2 ;  /* 0x000d700201007387 */ /* 0x0043e80000100a00 */
[----:B-1----:R-:W2:Y:S04]  /*22e90*/  LDL.LU.64 R2, [R1+0x2010] ;  /* 0x0020100001027983 */ /* 0x002ea80000300a00 */
[----:B---3--:R-:W-:Y:S04]  /*22ea0*/  STL.64 [R1+0xd68], R4 ;  /* 0x000d680401007387 */ /* 0x008fe80000100a00 */
[----:B------:R-:W-:Y:S04]  /*22eb0*/  STL.64 [R1+0xd58], R246 ;  /* 0x000d58f601007387 */ /* 0x000fe80000100a00 */
[----:B--2---:R1:W-:Y:S04]  /*22ec0*/  STL.64 [R1+0xd60], R2 ;  /* 0x000d600201007387 */ /* 0x0043e80000100a00 */
[----:B-1----:R-:W2:Y:S04]  /*22ed0*/  LDL.LU.64 R2, [R1+0x2028] ;  /* 0x0020280001027983 */ /* 0x002ea80000300a00 */
[----:B------:R-:W-:Y:S04]  /*22ee0*/  STL.64 [R1+0xd48], R250 ;  /* 0x000d48fa01007387 */ /* 0x000fe80000100a00 */
[----:B--2---:R1:W-:Y:S04]  /*22ef0*/  STL.64 [R1+0xd50], R2 ;  /* 0x000d500201007387 */ /* 0x0043e80000100a00 */
[----:B------:R-:W2:Y:S04]  /*22f00*/  LDL.LU.64 R4, [R1+0x2030] ;  /* 0x0020300001047983 */ /* 0x000ea80000300a00 */
        /* <DEDUP_REMOVED lines=239> */
[----:B---3--:R1:W-:Y:S02]  /*23e00*/  STL.64 [R1+0xa38], R2 ;  /* 0x000a380201007387 */ /* 0x0083e40000100a00 */
[----:B-1----:R-:W-:Y:S01]  /*23e10*/  IMAD.MOV.U32 R2, RZ, RZ, R248 ;  /* 0x000000ffff027224 */ /* 0x002fe200078e00f8 */
[----:B------:R-:W-:Y:S01]  /*23e20*/  MOV R3, R249 ;  /* 0x000000f900037202 */ /* 0x000fe20000000f00 */
[----:B--2---:R1:W-:Y:S04]  /*23e30*/  STL.64 [R1+0x980], R4 ;  /* 0x0009800401007387 */ /* 0x0043e80000100a00 */
[----:B------:R2:W-:Y:S04]  /*23e40*/  STL.64 [R1+0x978], R2 ;  /* 0x0009780201007387 */ /* 0x0005e80000100a00 */
        /* <DEDUP_REMOVED lines=311> */
[----:B------:R2:W-:Y:S01]  /*251c0*/  STL [R1+0x1ac], RZ ;  /* 0x0001acff01007387 */ /* 0x0005e20000100800 */
[----:B------:R-:W-:-:S02]  /*251d0*/  USHF.R.S32.HI UR10, URZ, 0x1f, UR7 ;  /* 0x0000001fff0a7899 */ /* 0x000fc40008011407 */
[----:B------:R-:W-:Y:S02]  /*251e0*/  USHF.R.S32.HI UR12, URZ, 0x1f, UR8 ;  /* 0x0000001fff0c7899 */ /* 0x000fe40008011408 */
[----:B------:R-:W-:Y:S02]  /*251f0*/  ULEA.HI UR10, UR10, UR7, URZ, 0x6 ;  /* 0x000000070a0a7291 */ /* 0x000fe4000f8f30ff */
[----:B------:R-:W-:Y:S01]  /*25200*/  USHF.R.S32.HI UR17, URZ, 0x1f, UR9 ;  /* 0x0000001fff117899 */ /* 0x000fe20008011409 */
[----:B------:R-:W-:Y:S01]  /*25210*/  CS2R R200, SRZ ;  /* 0x0000000000c87805 */ /* 0x000fe2000001ff00 */
[----:B------:R-:W-:Y:S01]  /*25220*/  USHF.L.U32 UR13, UR8, 0x2, URZ ;  /* 0x00000002080d7899 */ /* 0x000fe200080006ff */
        /* <DEDUP_REMOVED lines=76> */
[----:B------:R-:W-:Y:S01]  /*256f0*/  CS2R R50, SRZ ;  /* 0x0000000000327805 */ /* 0x000fe2000001ff00 */
[----:B------:R-:W-:Y:S01]  /*25700*/  USHF.L.U64.HI UR7, UR8, 0x2, UR12 ;  /* 0x0000000208077899 */ /* 0x000fe2000801020c */
        /* <DEDUP_REMOVED lines=20> */
[----:B-1----:R-:W-:Y:S02]  /*25850*/  CS2R R4, SRZ ;  /* 0x0000000000047805 */ /* 0x002fe4000001ff00 */
[----:B------:R-:W-:Y:S01]  /*25860*/  CS2R R6, SRZ ;  /* 0x0000000000067805 */ /* 0x000fe2000001ff00 */
[----:B------:R-:W-:-:S02]  /*25870*/  USHF.L.U32 UR16, UR9, 0x2, URZ ;  /* 0x0000000209107899 */ /* 0x000fc400080006ff */
[----:B------:R-:W-:Y:S02]  /*25880*/  USHF.L.U64.HI UR8, UR9, 0x2, UR17 ;  /* 0x0000000209087899 */ /* 0x000fe40008010211 */
[----:B------:R-:W-:Y:S01]  /*25890*/  USHF.R.S32.HI UR9, URZ, 0x6, UR10 ;  /* 0x00000006ff097899 */ /* 0x000fe2000801140a */
[----:B------:R-:W-:Y:S01]  /*258a0*/  UMOV UR4, URZ ;  /* 0x000000ff00047c82 */ /* 0x000fe20008000000 */
[----:B------:R-:W-:Y:S01]  /*258b0*/  UMOV UR11, 0x1 ;  /* 0x00000001000b7882 */ /* 0x000fe20000000000 */
[----:B--2---:R-:W-:-:S09]  /*258c0*/  UMOV UR10, 0xffffffff ;  /* 0xffffffff000a7882 */ /* 0x004fd20000000000 */
.L_x_1:
[----:B------:R-:W-:Y:S01]  /*258d0*/  STL.64 [R1+0x2e90], R46 ;  /* 0x002e902e01007387 */ /* 0x000fe20000100a00 */
[----:B------:R-:W-:-:S04]  /*258e0*/  DEPBAR.LE SB0, 0x2 ;  /* 0x000080800000791a */ /* 0x000fc80000000000 */
[----:B------:R-:W-:Y:S01]  /*258f0*/  STL.64 [R1+0x2e88], R44 ;  /* 0x002e882c01007387 */ /* 0x000fe20000100a00 */
[----:B------:R-:W-:Y:S01]  /*25900*/  UIADD3 UR10, UPT, UPT, UR10, 0x1, URZ ;  /* 0x000000010a0a7890 */ /* 0x000fe2000fffe0ff */
[----:B------:R-:W-:Y:S02]  /*25910*/  LOP3.LUT R2, R0, 0x20, RZ, 0x3c, !PT ;  /* 0x0000002000027812 */ /* 0x000fe400078e3cff */
[----:B------:R-:W-:Y:S01]  /*25920*/  STL.64 [R1+0x2e80], R42 ;  /* 0x002e802a01007387 */ /* 0x000fe20000100a00 */
[----:B------:R-:W-:-:S03]  /*25930*/  UISETP.GT.AND UP0, UPT, UR10, 0x1, UPT ;  /* 0x000000010a00788c */ /* 0x000fc6000bf04270 */
[----:B------:R-:W-:Y:S01]  /*25940*/  STL.64 [R1+0x2e78], R40 ;  /* 0x002e782801007387 */ /* 0x000fe20000100a00 */
[----:B------:R-:W-:-:S03]  /*25950*/  USEL UR10, UR10, URZ, !UP0 ;  /* 0x000000ff0a0a7287 */ /* 0x000fc6000c000000 */
[----:B------:R-:W-:Y:S01]  /*25960*/  STL.64 [R1+0x2e70], R38 ;  /* 0x002e702601007387 */ /* 0x000fe20000100a00 */
[----:B------:R-:W-:Y:S02]  /*25970*/  ULEA UR12, UR10, UR5, 0x10 ;  /* 0x000000050a0c7291 */ /* 0x000fe4000f8e80ff */
[----:B------:R-:W-:Y:S01]  /*25980*/  ULEA UR17, UR10, UR5, 0xe ;  /* 0x000000050a117291 */ /* 0x000fe2000f8e70ff */
        /* <DEDUP_REMOVED lines=14> */
[----:B------:R1:W-:Y:S04]  /*25a70*/  STL.64 [R1+0x2df8], R8 ;  /* 0x002df80801007387 */ /* 0x0003e80000100a00 */
[----:B------:R-:W-:Y:S04]  /*25a80*/  STL.64 [R1+0x2df0], R6 ;  /* 0x002df00601007387 */ /* 0x000fe80000100a00 */
[----:B------:R2:W-:Y:S04]  /*25a90*/  STL.64 [R1+0x2de8], R4 ;  /* 0x002de80401007387 */ /* 0x0005e80000100a00 */
[----:B-1----:R-:W3:Y:S04]  /*25aa0*/  LDL.LU.64 R8, [R1+0x650] ;  /* 0x0006500001087983 */ /* 0x002ee80000300a00 */
[----:B------:R-:W3:Y:S01]  /*25ab0*/  LDL.LU.64 R10, [R1+0x658] ;  /* 0x00065800010a7983 */ /* 0x000ee20000300a00 */
[----:B------:R-:W-:Y:S06]  /*25ac0*/  BAR.SYNC.DEFER_BLOCKING 0x0 ;  /* 0x0000000000007b1d */ /* 0x000fec0000010000 */
[----:B--2---:R-:W2:Y:S04]  /*25ad0*/  LDL.LU.64 R4, [R1+0x640] ;  /* 0x0006400001047983 */ /* 0x004ea80000300a00 */
[----:B------:R-:W2:Y:S04]  /*25ae0*/  LDL.LU.64 R6, [R1+0x648] ;  /* 0x0006480001067983 */ /* 0x000ea80000300a00 */
[----:B------:R-:W-:Y:S04]  /*25af0*/  LDS R204, [R0+UR12] ;  /* 0x0000000c00cc7984 */ /* 0x000fe80008000800 */
[----:B------:R-:W-:Y:S04]  /*25b00*/  LDS R206, [R0+UR12+0x1000] ;  /* 0x0010000c00ce7984 */ /* 0x000fe80008000800 */
[----:B------:R-:W-:Y:S04]  /*25b10*/  LDS R205, [R2+UR12] ;  /* 0x0000000c02cd7984 */ /* 0x000fe80008000800 */
[----:B------:R-:W-:Y:S04]  /*25b20*/  LDS R207, [R2+UR12+0x1000] ;  /* 0x0010000c02cf7984 */ /* 0x000fe80008000800 */
[----:B-----5:R-:W1:Y:S04]  /*25b30*/  LDSM.16.M88.4 R212, [R252+UR17+0x20000] ;  /* 0x02000011fcd4783b */ /* 0x020e680008000200 */
[----:B------:R-:W4:Y:S04]  /*25b40*/  LDSM.16.M88.4 R216, [R252+UR17+0x20800] ;  /* 0x02080011fcd8783b */ /* 0x000f280008000200 */
[----:B------:R-:W4:Y:S04]  /*25b50*/  LDSM.16.M88.4 R220, [R252+UR17+0x21000] ;  /* 0x02100011fcdc783b */ /* 0x000f280008000200 */
[----:B------:R-:W4:Y:S04]  /*25b60*/  LDSM.16.M88.4 R224, [R252+UR17+0x21800] ;  /* 0x02180011fce0783b */ /* 0x000f280008000200 */
[----:B------:R-:W4:Y:S04]  /*25b70*/  LDSM.16.M88.4 R228, [R252+UR17+0x22000] ;  /* 0x02200011fce4783b */ /* 0x000f280008000200 */
[----:B------:R-:W4:Y:S04]  /*25b80*/  LDSM.16.M88.4 R232, [R252+UR17+0x22800] ;  /* 0x02280011fce8783b */ /* 0x000f280008000200 */
[----:B------:R-:W4:Y:S04]  /*25b90*/  LDSM.16.M88.4 R236, [R252+UR17+0x23000] ;  /* 0x02300011fcec783b */ /* 0x000f280008000200 */
[----:B------:R-:W4:Y:S04]  /*25ba0*/  LDSM.16.M88.4 R240, [R252+UR17+0x23800] ;  /* 0x02380011fcf0783b */ /* 0x000f280008000200 */
[----:B------:R-:W-:Y:S04]  /*25bb0*/  LDS R208, [R0+UR12+0x80] ;  /* 0x0000800c00d07984 */ /* 0x000fe80008000800 */
[----:B------:R-:W-:Y:S04]  /*25bc0*/  LDS R210, [R0+UR12+0x1080] ;  /* 0x0010800c00d27984 */ /* 0x000fe80008000800 */
[----:B-1----:R-:W-:Y:S04]  /*25bd0*/  STL [R1+0x2ddc], R214 ;  /* 0x002ddcd601007387 */ /* 0x002fe80000100800 */
[----:B------:R-:W-:Y:S04]  /*25be0*/  STL [R1+0x2dd8], R215 ;  /* 0x002dd8d701007387 */ /* 0x000fe80000100800 */
[----:B----4-:R1:W-:Y:S04]  /*25bf0*/  STL [R1+0x2de4], R218 ;  /* 0x002de4da01007387 */ /* 0x0103e80000100800 */
        /* <DEDUP_REMOVED lines=14> */
[----:B------:R-:W-:Y:S04]  /*25ce0*/  LDS R209, [R2+UR12+0x80] ;  /* 0x0000800c02d17984 */ /* 0x000fe80008000800 */
[----:B------:R-:W1:Y:S04]  /*25cf0*/  LDS R211, [R2+UR12+0x1080] ;  /* 0x0010800c02d37984 */ /* 0x000e680008000800 */
[----:B------:R-:W-:Y:S04]  /*25d00*/  LDS R244, [R0+UR12+0x100] ;  /* 0x0001000c00f47984 */ /* 0x000fe80008000800 */
[----:B------:R-:W-:Y:S04]  /*25d10*/  LDS R246, [R0+UR12+0x1100] ;  /* 0x0011000c00f67984 */ /* 0x000fe80008000800 */
[----:B------:R-:W-:Y:S04]  /*25d20*/  LDS R248, [R0+UR12+0x180] ;  /* 0x0001800c00f87984 */ /* 0x000fe80008000800 */
[----:B------:R-:W-:Y:S01]  /*25d30*/  LDS R250, [R0+UR12+0x1180] ;  /* 0x0011800c00fa7984 */ /* 0x000fe20008000800 */
[----:B---3--:R-:W-:-:S15]  /*25d40*/  HMMA.1688.F32.TF32 R8, R204, R212, R8 ;  /* 0x000000d4cc08723c */ /* 0x008fde0000081008 */
[----:B------:R-:W-:-:S04]  /*25d50*/  NOP ;  /* 0x0000000000007918 */ /* 0x000fc80000000000 */
[----:B------:R3:W-:Y:S04]  /*25d60*/  STL.64 [R1+0x3f0], R8 ;  /* 0x0003f00801007387 */ /* 0x0007e80000100a00 */
        /* <DEDUP_REMOVED lines=12> */
[----:B------:R-:W3:Y:S01]  /*25e30*/  LDL.LU.64 R26, [R1+0x5e8] ;  /* 0x0005e800011a7983 */ /* 0x000ee20000300a00 */
[----:B--2---:R-:W-:Y:S03]  /*25e40*/  HMMA.1688.F32.TF32 R4, R204, R216, R4 ;  /* 0x000000d8cc04723c */ /* 0x004fe60000081004 */
[----:B------:R-:W2:Y:S04]  /*25e50*/  LDL.LU.64 R20, [R1+0x60] ;  /* 0x0000600001147983 */ /* 0x000ea80000300a00 */
[----:B------:R-:W2:Y:S04]  /*25e60*/  LDL.LU.64 R22, [R1+0x68] ;  /* 0x0000680001167983 */ /* 0x000ea80000300a00 */
[----:B------:R-:W2:Y:S04]  /*25e70*/  LDL.LU.64 R16, [R1+0x50] ;  /* 0x0000500001107983 */ /* 0x000ea80000300a00 */
[----:B------:R-:W2:Y:S04]  /*25e80*/  LDL.LU.64 R18, [R1+0x58] ;  /* 0x0000580001127983 */ /* 0x000ea80000300a00 */
[----:B------:R-:W2:Y:S01]  /*25e90*/  LDL.LU.64 R12, [R1+0x30] ;  /* 0x00003000010c7983 */ /* 0x000ea20000300a00 */
[----:B-1----:R-:W-:-:S03]  /*25ea0*/  IMAD.MOV.U32 R218, RZ, RZ, R4 ;  /* 0x000000ffffda7224 */ /* 0x002fc600078e0004 */
[----:B------:R-:W2:Y:S01]  /*25eb0*/  LDL.LU.64 R14, [R1+0x38] ;  /* 0x00003800010e7983 */ /* 0x000ea20000300a00 */
[----:B----4-:R-:W-:Y:S01]  /*25ec0*/  IMAD.MOV.U32 R219, RZ, RZ, R5 ;  /* 0x000000ffffdb7224 */ /* 0x010fe200078e0005 */
[----:B------:R-:W-:Y:S02]  /*25ed0*/  MOV R214, R6 ;  /* 0x0000000600d67202 */ /* 0x000fe40000000f00 */
[----:B---3--:R-:W3:Y:S01]  /*25ee0*/  LDL.LU.64 R8, [R1+0x20] ;  /* 0x0000200001087983 */ /* 0x008ee20000300a00 */
[----:B------:R-:W-:-:S03]  /*25ef0*/  IMAD.MOV.U32 R215, RZ, RZ, R7 ;  /* 0x000000ffffd77224 */ /* 0x000fc600078e0007 */
[----:B------:R-:W3:Y:S04]  /*25f00*/  LDL.LU.64 R10, [R1+0x28] ;  /* 0x00002800010a7983 */ /* 0x000ee80000300a00 */
[----:B------:R-:W4:Y:S04]  /*25f10*/  LDL.LU.64 R4, [R1+0x10] ;  /* 0x0000100001047983 */ /* 0x000f280000300a00 */
[----:B------:R-:W4:Y:S01]  /*25f20*/  LDL.LU.64 R6, [R1+0x18] ;  /* 0x0000180001067983 */ /* 0x000f220000300a00 */
[C---:B------:R-:W-:Y:S08]  /*25f30*/  HMMA.1688.F32.TF32 R44, R204.reuse, R220, R44 ;  /* 0x000000dccc2c723c */ /* 0x040ff0000008102c */
[C---:B------:R-:W-:Y:S08]  /*25f40*/  HMMA.1688.F32.TF32 R40, R204.reuse, R224, R40 ;  /* 0x000000e0cc28723c */ /* 0x040ff00000081028 */
[C---:B------:R-:W-:Y:S08]  /*25f50*/  HMMA.1688.F32.TF32 R36, R204.reuse, R228, R36 ;  /* 0x000000e4cc24723c */ /* 0x040ff00000081024 */
[C---:B------:R-:W-:Y:S01]  /*25f60*/  HMMA.1688.F32.TF32 R32, R204.reuse, R232, R32 ;  /* 0x000000e8cc20723c */ /* 0x040fe20000081020 */
[----:B------:R-:W-:Y:S07]  /*25f70*/  STL.64 [R1+0x3d0], R44 ;  /* 0x0003d02c01007387 */ /* 0x000fee0000100a00 */
[C---:B------:R-:W-:Y:S01]  /*25f80*/  HMMA.1688.F32.TF32 R28, R204.reuse, R236, R28 ;  /* 0x000000eccc1c723c */ /* 0x040fe2000008101c */
[----:B------:R1:W-:Y:S07]  /*25f90*/  STL.64 [R1+0x3d8], R46 ;  /* 0x0003d82e01007387 */ /* 0x0003ee0000100a00 */
[----:B------:R-:W-:Y:S01]  /*25fa0*/  HMMA.1688.F32.TF32 R204, R204, R240, R24 ;  /* 0x000000f0cccc723c */ /* 0x000fe20000081018 */
[----:B-1----:R-:W4:Y:S04]  /*25fb0*/  LDL.LU.64 R46, [R1+0x2e90] ;  /* 0x002e9000012e7983 */ /* 0x002f280000300a00 */
[----:B------:R-:W4:Y:S04]  /*25fc0*/  LDL.LU.64 R44, [R1+0x2e88] ;  /* 0x002e8800012c7983 */ /* 0x000f280000300a00 */
[----:B------:R-:W-:Y:S04]  /*25fd0*/  STL.64 [R1+0x3c0], R40 ;  /* 0x0003c02801007387 */ /* 0x000fe80000100a00 */
[----:B------:R1:W-:Y:S04]  /*25fe0*/  STL.64 [R1+0x3c8], R42 ;  /* 0x0003c82a01007387 */ /* 0x0003e80000100a00 */
        /* <DEDUP_REMOVED lines=14> */
[----:B------:R-:W4:Y:S04]  /*260d0*/  LDL.LU.64 R26, [R1+0x2e40] ;  /* 0x002e4000011a7983 */ /* 0x000f280000300a00 */
[----:B------:R-:W4:Y:S04]  /*260e0*/  LDL.LU.64 R24, [R1+0x2e38] ;  /* 0x002e380001187983 */ /* 0x000f280000300a00 */
[----:B------:R1:W-:Y:S04]  /*260f0*/  STL.64 [R1+0x380], R204 ;  /* 0x000380cc01007387 */ /* 0x0003e80000100a00 */
[----:B------:R2:W-:Y:S04]  /*26100*/  STL.64 [R1+0x388], R206 ;  /* 0x000388ce01007387 */ /* 0x0005e80000100a00 */
[----:B-1----:R-:W4:Y:S04]  /*26110*/  LDL.LU.64 R204, [R1] ;  /* 0x0000000001cc7983 */ /* 0x002f280000300a00 */
[----:B--2---:R-:W2:Y:S01]  /*26120*/  LDL.LU.64 R206, [R1+0x8] ;  /* 0x0000080001ce7983 */ /* 0x004ea20000300a00 */
[----:B------:R-:W-:-:S05]  /*26130*/  LOP3.LUT R252, R0, 0x20, RZ, 0x3c, !PT ;  /* 0x0000002000fc7812 */ /* 0x000fca00078e3cff */
[----:B------:R-:W-:Y:S04]  /*26140*/  LDS R245, [R252+UR12+0x100] ;  /* 0x0001000cfcf57984 */ /* 0x000fe80008000800 */
[----:B------:R-:W1:Y:S01]  /*26150*/  LDS R247, [R252+UR12+0x1100] ;  /* 0x0011000cfcf77984 */ /* 0x000e620008000800 */
[C---:B------:R-:W-:Y:S03]  /*26160*/  HMMA.1688.F32.TF32 R20, R208.reuse, R212, R20 ;  /* 0x000000d4d014723c */ /* 0x040fe60000081014 */
[----:B------:R-:W-:Y:S04]  /*26170*/  LDS R249, [R252+UR12+0x180] ;  /* 0x0001800cfcf97984 */ /* 0x000fe80008000800 */
[----:B------:R-:W1:Y:S01]  /*26180*/  LDS R251, [R252+UR12+0x1180] ;  /* 0x0011800cfcfb7984 */ /* 0x000e620008000800 */
[C---:B------:R-:W-:Y:S08]  /*26190*/  HMMA.1688.F32.TF32 R16, R208.reuse, R216, R16 ;  /* 0x000000d8d010723c */ /* 0x040ff00000081010 */
[C---:B------:R-:W-:Y:S08]  /*261a0*/  HMMA.1688.F32.TF32 R12, R208.reuse, R220, R12 ;  /* 0x000000dcd00c723c */ /* 0x040ff0000008100c */
[C---:B---3--:R-:W-:Y:S01]  /*261b0*/  HMMA.1688.F32.TF32 R8, R208.reuse, R224, R8 ;  /* 0x000000e0d008723c */ /* 0x048fe20000081008 */
[----:B------:R-:W-:Y:S07]  /*261c0*/  STL.64 [R1+0x370], R20 ;  /* 0x0003701401007387 */ /* 0x000fee0000100a00 */
[C---:B----4-:R-:W-:Y:S01]  /*261d0*/  HMMA.1688.F32.TF32 R4, R208.reuse, R228, R4 ;  /* 0x000000e4d004723c */ /* 0x050fe20000081004 */
[----:B------:R3:W-:Y:S07]  /*261e0*/  STL.64 [R1+0x378], R22 ;  /* 0x0003781601007387 */ /* 0x0007ee0000100a00 */
[C---:B------:R-:W-:Y:S01]  /*261f0*/  HMMA.1688.F32.TF32 R200, R208.reuse, R236, R200 ;  /* 0x000000ecd0c8723c */ /* 0x040fe200000810c8 */
[----:B---3--:R-:W3:Y:S04]  /*26200*/  LDL.LU.64 R22, [R1+0x2e30] ;  /* 0x002e300001167983 */ /* 0x008ee80000300a00 */
[----:B------:R-:W3:Y:S03]  /*26210*/  LDL.LU.64 R20, [R1+0x2e28] ;  /* 0x002e280001147983 */ /* 0x000ee60000300a00 */
[----:B------:R-:W-:Y:S01]  /*26220*/  HMMA.1688.F32.TF32 R196, R208, R240, R196 ;  /* 0x000000f0d0c4723c */ /* 0x000fe200000810c4 */
[----:B------:R-:W-:Y:S04]  /*26230*/  STL.64 [R1+0x360], R16 ;  /* 0x0003601001007387 */ /* 0x000fe80000100a00 */
[----:B------:R4:W-:Y:S03]  /*26240*/  STL.64 [R1+0x368], R18 ;  /* 0x0003681201007387 */ /* 0x0009e60000100a00 */
[C---:B-1----:R-:W-:Y:S08]  /*26250*/  HMMA.1688.F32.TF32 R192, R244.reuse, R212, R192 ;  /* 0x000000d4f4c0723c */ /* 0x042ff000000810c0 */
[C---:B------:R-:W-:Y:S01]  /*26260*/  HMMA.1688.F32.TF32 R188, R244.reuse, R216, R188 ;  /* 0x000000d8f4bc723c */ /* 0x040fe200000810bc */
[----:B----4-:R-:W4:Y:S04]  /*26270*/  LDL.LU.64 R18, [R1+0x2e20] ;  /* 0x002e200001127983 */ /* 0x010f280000300a00 */
[----:B------:R-:W4:Y:S03]  /*26280*/  LDL.LU.64 R16, [R1+0x2e18] ;  /* 0x002e180001107983 */ /* 0x000f260000300a00 */
[C---:B------:R-:W-:Y:S01]  /*26290*/  HMMA.1688.F32.TF32 R184, R244.reuse, R220, R184 ;  /* 0x000000dcf4b8723c */ /* 0x040fe200000810b8 */
[----:B------:R-:W-:Y:S04]  /*262a0*/  STL.64 [R1+0x350], R12 ;  /* 0x0003500c01007387 */ /* 0x000fe80000100a00 */
[----:B------:R1:W-:Y:S03]  /*262b0*/  STL.64 [R1+0x358], R14 ;  /* 0x0003580e01007387 */ /* 0x0003e60000100a00 */
[C---:B------:R-:W-:Y:S01]  /*262c0*/  HMMA.1688.F32.TF32 R180, R244.reuse, R224, R180 ;  /* 0x000000e0f4b4723c */ /* 0x040fe200000810b4 */
[----:B-1----:R-:W3:Y:S07]  /*262d0*/  LDL.LU.64 R14, [R1+0x2e10] ;  /* 0x002e1000010e7983 */ /* 0x002eee0000300a00 */
[C---:B------:R-:W-:Y:S01]  /*262e0*/  HMMA.1688.F32.TF32 R168, R244.reuse, R236, R168 ;  /* 0x000000ecf4a8723c */ /* 0x040fe200000810a8 */
[----:B------:R-:W3:Y:S04]  /*262f0*/  LDL.LU.64 R12, [R1+0x2e08] ;  /* 0x002e0800010c7983 */ /* 0x000ee80000300a00 */
[----:B------:R-:W-:Y:S03]  /*26300*/  STL.64 [R1+0x330], R8 ;  /* 0x0003300801007387 */ /* 0x000fe60000100a00 */
[C---:B------:R-:W-:Y:S01]  /*26310*/  HMMA.1688.F32.TF32 R176, R244.reuse, R228, R176 ;  /* 0x000000e4f4b0723c */ /* 0x040fe200000810b0 */
[----:B------:R1:W-:Y:S07]  /*26320*/  STL.64 [R1+0x338], R10 ;  /* 0x0003380a01007387 */ /* 0x0003ee0000100a00 */
[----:B------:R-:W-:Y:S01]  /*26330*/  HMMA.1688.F32.TF32 R172, R244, R232, R172 ;  /* 0x000000e8f4ac723c */ /* 0x000fe200000810ac */
[----:B-1----:R-:W3:Y:S04]  /*26340*/  LDL.LU.64 R10, [R1+0x2e00] ;  /* 0x002e0000010a7983 */ /* 0x002ee80000300a00 */
[----:B------:R-:W3:Y:S04]  /*26350*/  LDL.LU.64 R8, [R1+0x2df8] ;  /* 0x002df80001087983 */ /* 0x000ee80000300a00 */
[----:B------:R-:W-:Y:S04]  /*26360*/  STL.64 [R1+0x310], R4 ;  /* 0x0003100401007387 */ /* 0x000fe80000100a00 */
[----:B------:R1:W-:Y:S01]  /*26370*/  STL.64 [R1+0x318], R6 ;  /* 0x0003180601007387 */ /* 0x0003e20000100a00 */
[----:B------:R-:W-:Y:S03]  /*26380*/  HMMA.1688.F32.TF32 R160, R248, R212, R160 ;  /* 0x000000d4f8a0723c */ /* 0x000fe600000810a0 */
[----:B-1----:R-:W3:Y:S04]  /*26390*/  LDL.LU.64 R6, [R1+0x2df0] ;  /* 0x002df00001067983 */ /* 0x002ee80000300a00 */
[----:B------:R-:W3:Y:S01]  /*263a0*/  LDL.LU.64 R4, [R1+0x2de8] ;  /* 0x002de80001047983 */ /* 0x000ee20000300a00 */
[----:B------:R-:W-:Y:S01]  /*263b0*/  HMMA.1688.F32.TF32 R164, R244, R240, R164 ;  /* 0x000000f0f4a4723c */ /* 0x000fe200000810a4 */
[----:B------:R-:W-:Y:S01]  /*263c0*/  IMAD.MOV.U32 R239, RZ, RZ, R171 ;  /* 0x000000ffffef7224 */ /* 0x000fe200078e00ab */
[----:B------:R-:W-:Y:S01]  /*263d0*/  MOV R243, R169 ;  /* 0x000000a900f37202 */ /* 0x000fe20000000f00 */
[----:B------:R-:W-:-:S05]  /*263e0*/  IMAD.MOV.U32 R238, RZ, RZ, R170 ;  /* 0x000000ffffee7224 */ /* 0x000fca00078e00aa */
[----:B------:R-:W-:Y:S01]  /*263f0*/  HMMA.1688.F32.TF32 R152, R248, R220, R152 ;  /* 0x000000dcf898723c */ /* 0x000fe20000081098 */
[----:B------:R-:W-:-:S07]  /*26400*/  IMAD.MOV.U32 R242, RZ, RZ, R168 ;  /* 0x000000fffff27224 */ /* 0x000fce00078e00a8 */
[C---:B------:R-:W-:Y:S08]  /*26410*/  HMMA.1688.F32.TF32 R156, R248.reuse, R216, R156 ;  /* 0x000000d8f89c723c */ /* 0x040ff0000008109c */
[C---:B------:R-:W-:Y:S08]  /*26420*/  HMMA.1688.F32.TF32 R148, R248.reuse, R224, R148 ;  /* 0x000000e0f894723c */ /* 0x040ff00000081094 */
[----:B------:R-:W-:Y:S01]  /*26430*/  HMMA.1688.F32.TF32 R140, R248, R232, R140 ;  /* 0x000000e8f88c723c */ /* 0x000fe2000008108c */
[----:B------:R-:W-:Y:S01]  /*26440*/  IMAD.MOV.U32 R235, RZ, RZ, R155 ;  /* 0x000000ffffeb7224 */ /* 0x000fe200078e009b */
[----:B------:R-:W-:Y:S01]  /*26450*/  MOV R223, R154 ;  /* 0x0000009a00df7202 */ /* 0x000fe20000000f00 */
[----:B------:R-:W-:-:S02]  /*26460*/  IMAD.MOV.U32 R222, RZ, RZ, R153 ;  /* 0x000000ffffde7224 */ /* 0x000fc400078e0099 */
[----:B------:R-:W-:-:S03]  /*26470*/  IMAD.MOV.U32 R234, RZ, RZ, R152 ;  /* 0x000000ffffea7224 */ /* 0x000fc600078e0098 */
[----:B------:R-:W-:-:S15]  /*26480*/  HMMA.1688.F32.TF32 R136, R248, R236, R136 ;  /* 0x000000ecf888723c */ /* 0x000fde0000081088 */
[----:B------:R-:W-:-:S04]  /*26490*/  NOP ;  /* 0x0000000000007918 */ /* 0x000fc80000000000 */
[----:B------:R-:W-:Y:S01]  /*264a0*/  IMAD.MOV.U32 R226, RZ, RZ, R136 ;  /* 0x000000ffffe27224 */ /* 0x000fe200078e0088 */
[----:B------:R-:W-:Y:S01]  /*264b0*/  MOV R227, R137 ;  /* 0x0000008900e37202 */ /* 0x000fe20000000f00 */
[----:B------:R-:W-:Y:S01]  /*264c0*/  IMAD.MOV.U32 R230, RZ, RZ, R138 ;  /* 0x000000ffffe67224 */ /* 0x000fe200078e008a */
[----:B------:R-:W-:Y:S01]  /*264d0*/  LDS R136, [R0+UR12+0x280] ;  /* 0x0002800c00887984 */ /* 0x000fe20008000800 */
[----:B------:R-:W-:-:S03]  /*264e0*/  IMAD.MOV.U32 R231, RZ, RZ, R139 ;  /* 0x000000ffffe77224 */ /* 0x000fc600078e008b */
[----:B------:R-:W-:Y:S04]  /*264f0*/  LDS R138, [R0+UR12+0x1280] ;  /* 0x0012800c008a7984 */ /* 0x000fe80008000800 */
[----:B------:R-:W-:Y:S04]  /*26500*/  LDS R137, [R252+UR12+0x280] ;  /* 0x0002800cfc897984 */ /* 0x000fe80008000800 */
[----:B------:R-:W1:Y:S01]  /*26510*/  LDS R139, [R252+UR12+0x1280] ;  /* 0x0012800cfc8b7984 */ /* 0x000e620008000800 */
[----:B--2---:R-:W-:-:S15]  /*26520*/  HMMA.1688.F32.TF32 R204, R208, R232, R204 ;  /* 0x000000e8d0cc723c */ /* 0x004fde00000810cc */
[----:B------:R-:W-:-:S04]  /*26530*/  NOP ;  /* 0x0000000000007918 */ /* 0x000fc80000000000 */
        /* <DEDUP_REMOVED lines=18> */
[----:B------:R2:W-:Y:S04]  /*26660*/  STL [R1+0x2d94], R239 ;  /* 0x002d94ef01007387 */ /* 0x0005e80000100800 */
[----:B------:R1:W-:Y:S04]  /*26670*/  STL [R1+0x2d90], R238 ;  /* 0x002d90ee01007387 */ /* 0x0003e80000100800 */
[----:B------:R4:W-:Y:S04]  /*26680*/  STL [R1+0x2d8c], R243 ;  /* 0x002d8cf301007387 */ /* 0x0009e80000100800 */
[----:B------:R4:W-:Y:S01]  /*26690*/  STL [R1+0x2d88], R242 ;  /* 0x002d88f201007387 */ /* 0x0009e20000100800 */
[----:B--2---:R-:W-:Y:S01]  /*266a0*/  MOV R239, R160 ;  /* 0x000000a000ef7202 */ /* 0x004fe20000000f00 */
[----:B-1----:R-:W-:-:S02]  /*266b0*/  IMAD.MOV.U32 R238, RZ, RZ, R161 ;  /* 0x000000ffffee7224 */ /* 0x002fc400078e00a1 */
[----:B------:R-:W-:Y:S01]  /*266c0*/  STL.64 [R1+0x180], R164 ;  /* 0x000180a401007387 */ /* 0x000fe20000100a00 */
[----:B----4-:R-:W-:Y:S01]  /*266d0*/  IMAD.MOV.U32 R243, RZ, RZ, R162 ;  /* 0x000000fffff37224 */ /* 0x010fe200078e00a2 */
[----:B------:R-:W-:Y:S02]  /*266e0*/  HMMA.1688.F32.TF32 R144, R248, R228, R144 ;  /* 0x000000e4f890723c */ /* 0x000fe40000081090 */
[----:B------:R-:W-:Y:S01]  /*266f0*/  LDS R188, [R0+UR12+0x380] ;  /* 0x0003800c00bc7984 */ /* 0x000fe20008000800 */
[----:B------:R-:W-:-:S03]  /*26700*/  MOV R242, R163 ;  /* 0x000000a300f27202 */ /* 0x000fc60000000f00 */
[----:B------:R-:W-:Y:S04]  /*26710*/  STL.64 [R1+0x188], R166 ;  /* 0x000188a601007387 */ /* 0x000fe80000100a00 */
[----:B------:R1:W-:Y:S04]  /*26720*/  STL [R1+0x2da4], R242 ;  /* 0x002da4f201007387 */ /* 0x0003e80000100800 */
[----:B------:R-:W-:Y:S04]  /*26730*/  STL [R1+0x2da0], R243 ;  /* 0x002da0f301007387 */ /* 0x000fe80000100800 */
[----:B------:R2:W-:Y:S04]  /*26740*/  STL [R1+0x2d9c], R239 ;  /* 0x002d9cef01007387 */ /* 0x0005e80000100800 */
[----:B------:R4:W-:Y:S01]  /*26750*/  STL [R1+0x2d98], R238 ;  /* 0x002d98ee01007387 */ /* 0x0009e20000100800 */
[----:B-1----:R-:W-:-:S03]  /*26760*/  IMAD.MOV.U32 R242, RZ, RZ, R148 ;  /* 0x000000fffff27224 */ /* 0x002fc600078e0094 */
[----:B------:R-:W-:Y:S01]  /*26770*/  STL.64 [R1+0x160], R156 ;  /* 0x0001609c01007387 */ /* 0x000fe20000100a00 */
[----:B--2---:R-:W-:-:S03]  /*26780*/  IMAD.MOV.U32 R239, RZ, RZ, R150 ;  /* 0x000000ffffef7224 */ /* 0x004fc600078e0096 */
[----:B------:R-:W-:Y:S01]  /*26790*/  STL.64 [R1+0x168], R158 ;  /* 0x0001689e01007387 */ /* 0x000fe20000100a00 */
[----:B----4-:R-:W-:-:S03]  /*267a0*/  IMAD.MOV.U32 R238, RZ, RZ, R151 ;  /* 0x000000ffffee7224 */ /* 0x010fc600078e0097 */
[----:B------:R-:W-:Y:S01]  /*267b0*/  STL [R1+0x2db4], R235 ;  /* 0x002db4eb01007387 */ /* 0x000fe20000100800 */
[----:B------:R-:W-:-:S03]  /*267c0*/  MOV R243, R149 ;  /* 0x0000009500f37202 */ /* 0x000fc60000000f00 */
[----:B------:R-:W-:Y:S04]  /*267d0*/  STL [R1+0x2db0], R223 ;  /* 0x002db0df01007387 */ /* 0x000fe80000100800 */
[----:B------:R-:W-:Y:S04]  /*267e0*/  STL [R1+0x2dac], R222 ;  /* 0x002dacde01007387 */ /* 0x000fe80000100800 */
[----:B------:R-:W-:Y:S04]  /*267f0*/  STL [R1+0x2da8], R234 ;  /* 0x002da8ea01007387 */ /* 0x000fe80000100800 */
[----:B------:R1:W-:Y:S04]  /*26800*/  STL [R1+0x2dc4], R238 ;  /* 0x002dc4ee01007387 */ /* 0x0003e80000100800 */
[----:B------:R2:W-:Y:S04]  /*26810*/  STL [R1+0x2dc0], R239 ;  /* 0x002dc0ef01007387 */ /* 0x0005e80000100800 */
[----:B------:R4:W-:Y:S01]  /*26820*/  STL [R1+0x2dbc], R242 ;  /* 0x002dbcf201007387 */ /* 0x0009e20000100800 */
[----:B-1----:R-:W-:-:S03]  /*26830*/  IMAD.MOV.U32 R238, RZ, RZ, R140 ;  /* 0x000000ffffee7224 */ /* 0x002fc600078e008c */
[----:B------:R1:W-:Y:S01]  /*26840*/  STL [R1+0x2db8], R243 ;  /* 0x002db8f301007387 */ /* 0x0003e20000100800 */
[----:B--2---:R-:W-:-:S03]  /*26850*/  IMAD.MOV.U32 R239, RZ, RZ, R141 ;  /* 0x000000ffffef7224 */ /* 0x004fc600078e008d */
[----:B------:R-:W-:Y:S01]  /*26860*/  LDS R140, [R0+UR12+0x200] ;  /* 0x0002000c008c7984 */ /* 0x000fe20008000800 */
[----:B----4-:R-:W-:-:S03]  /*26870*/  MOV R242, R142 ;  /* 0x0000008e00f27202 */ /* 0x010fc60000000f00 */
[----:B------:R-:W-:Y:S01]  /*26880*/  LDS R142, [R0+UR12+0x1200] ;  /* 0x0012000c008e7984 */ /* 0x000fe20008000800 */
[----:B-1----:R-:W-:-:S03]  /*26890*/  IMAD.MOV.U32 R243, RZ, RZ, R143 ;  /* 0x000000fffff37224 */ /* 0x002fc600078e008f */
[----:B------:R-:W-:Y:S04]  /*268a0*/  LDS R141, [R252+UR12+0x200] ;  /* 0x0002000cfc8d7984 */ /* 0x000fe80008000800 */
[----:B------:R-:W1:Y:S01]  /*268b0*/  LDS R143, [R252+UR12+0x1200] ;  /* 0x0012000cfc8f7984 */ /* 0x000e620008000800 */
[----:B------:R-:W-:Y:S01]  /*268c0*/  MOV R234, R147 ;  /* 0x0000009300ea7202 */ /* 0x000fe20000000f00 */
[----:B------:R-:W-:Y:S01]  /*268d0*/  IMAD.MOV.U32 R222, RZ, RZ, R146 ;  /* 0x000000ffffde7224 */ /* 0x000fe200078e0092 */
[----:B------:R-:W-:Y:S01]  /*268e0*/  MOV R235, R144 ;  /* 0x0000009000eb7202 */ /* 0x000fe20000000f00 */
[----:B------:R-:W-:Y:S01]  /*268f0*/  IMAD.MOV.U32 R223, RZ, RZ, R145 ;  /* 0x000000ffffdf7224 */ /* 0x000fe200078e0091 */
[C---:B------:R-:W-:Y:S01]  /*26900*/  HMMA.1688.F32.TF32 R96, R136.reuse, R212, R96 ;  /* 0x000000d48860723c */ /* 0x040fe20000081060 */
[----:B------:R-:W-:Y:S04]  /*26910*/  STL [R1+0x2dd4], R234 ;  /* 0x002dd4ea01007387 */ /* 0x000fe80000100800 */
[----:B------:R-:W-:Y:S03]  /*26920*/  STL [R1+0x2dd0], R222 ;  /* 0x002dd0de01007387 */ /* 0x000fe60000100800 */
[C---:B------:R-:W-:Y:S01]  /*26930*/  HMMA.1688.F32.TF32 R92, R136.reuse, R216, R92 ;  /* 0x000000d8885c723c */ /* 0x040fe2000008105c */
[----:B------:R-:W-:Y:S04]  /*26940*/  STL [R1+0x2dcc], R235 ;  /* 0x002dcceb01007387 */ /* 0x000fe80000100800 */
[----:B------:R-:W-:Y:S03]  /*26950*/  STL [R1+0x2dc8], R223 ;  /* 0x002dc8df01007387 */ /* 0x000fe60000100800 */
[C---:B------:R-:W-:Y:S01]  /*26960*/  HMMA.1688.F32.TF32 R88, R136.reuse, R220, R88 ;  /* 0x000000dc8858723c */ /* 0x040fe20000081058 */
[----:B------:R-:W-:Y:S04]  /*26970*/  LDS R190, [R0+UR12+0x1380] ;  /* 0x0013800c00be7984 */ /* 0x000fe80008000800 */
[----:B------:R-:W-:Y:S03]  /*26980*/  LDS R189, [R252+UR12+0x380] ;  /* 0x0003800cfcbd7984 */ /* 0x000fe60008000800 */
[----:B------:R-:W-:Y:S01]  /*26990*/  HMMA.1688.F32.TF32 R84, R136, R224, R84 ;  /* 0x000000e08854723c */ /* 0x000fe20000081054 */
[----:B------:R-:W2:Y:S07]  /*269a0*/  LDS R191, [R252+UR12+0x1380] ;  /* 0x0013800cfcbf7984 */ /* 0x000eae0008000800 */
[C---:B-1----:R-:W-:Y:S08]  /*269b0*/  HMMA.1688.F32.TF32 R128, R140.reuse, R212, R128 ;  /* 0x000000d48c80723c */ /* 0x042ff00000081080 */
[C---:B------:R-:W-:Y:S08]  /*269c0*/  HMMA.1688.F32.TF32 R124, R140.reuse, R216, R124 ;  /* 0x000000d88c7c723c */ /* 0x040ff0000008107c */
[C---:B------:R-:W-:Y:S08]  /*269d0*/  HMMA.1688.F32.TF32 R120, R140.reuse, R220, R120 ;  /* 0x000000dc8c78723c */ /* 0x040ff00000081078 */
[C---:B------:R-:W-:Y:S08]  /*269e0*/  HMMA.1688.F32.TF32 R116, R140.reuse, R224, R116 ;  /* 0x000000e08c74723c */ /* 0x040ff00000081074 */
[C---:B------:R-:W-:Y:S08]  /*269f0*/  HMMA.1688.F32.TF32 R112, R140.reuse, R228, R112 ;  /* 0x000000e48c70723c */ /* 0x040ff00000081070 */
[C---:B------:R-:W-:Y:S01]  /*26a00*/  HMMA.1688.F32.TF32 R108, R140.reuse, R232, R108 ;  /* 0x000000e88c6c723c */ /* 0x040fe2000008106c */
[----:B------:R-:W-:Y:S07]  /*26a10*/  STL.64 [R1+0x110], R128 ;  /* 0x0001108001007387 */ /* 0x000fee0000100a00 */
[C---:B------:R-:W-:Y:S01]  /*26a20*/  HMMA.1688.F32.TF32 R104, R140.reuse, R236, R104 ;  /* 0x000000ec8c68723c */ /* 0x040fe20000081068 */
[----:B------:R-:W-:Y:S07]  /*26a30*/  STL.64 [R1+0x118], R130 ;  /* 0x0001188201007387 */ /* 0x000fee0000100a00 */
[----:B------:R-:W-:Y:S01]  /*26a40*/  HMMA.1688.F32.TF32 R100, R140, R240, R100 ;  /* 0x000000f08c64723c */ /* 0x000fe20000081064 */
[----:B------:R-:W-:Y:S04]  /*26a50*/  STL.64 [R1+0xf0], R124 ;  /* 0x0000f07c01007387 */ /* 0x000fe80000100a00 */
[----:B------:R-:W-:Y:S03]  /*26a60*/  STL.64 [R1+0xf8], R126 ;  /* 0x0000f87e01007387 */ /* 0x000fe60000100a00 */
[C---:B------:R-:W-:Y:S01]  /*26a70*/  HMMA.1688.F32.TF32 R80, R136.reuse, R228, R80 ;  /* 0x000000e48850723c */ /* 0x040fe20000081050 */
[----:B------:R-:W-:Y:S04]  /*26a80*/  STL.64 [R1+0xe0], R120 ;  /* 0x0000e07801007387 */ /* 0x000fe80000100a00 */
[----:B------:R-:W-:Y:S03]  /*26a90*/  STL.64 [R1+0xe8], R122 ;  /* 0x0000e87a01007387 */ /* 0x000fe60000100a00 */
[C---:B------:R-:W-:Y:S01]  /*26aa0*/  HMMA.1688.F32.TF32 R76, R136.reuse, R232, R76 ;  /* 0x000000e8884c723c */ /* 0x040fe2000008104c */
[----:B------:R-:W-:Y:S04]  /*26ab0*/  STL.64 [R1+0xc0], R116 ;  /* 0x0000c07401007387 */ /* 0x000fe80000100a00 */
[----:B------:R-:W-:Y:S04]  /*26ac0*/  STL.64 [R1+0xc8], R118 ;  /* 0x0000c87601007387 */ /* 0x000fe80000100a00 */
[----:B------:R-:W-:Y:S01]  /*26ad0*/  STL.64 [R1+0xb0], R112 ;  /* 0x0000b07001007387 */ /* 0x000fe20000100a00 */
[C---:B------:R-:W-:Y:S03]  /*26ae0*/  HMMA.1688.F32.TF32 R72, R136.reuse, R236, R72 ;  /* 0x000000ec8848723c */ /* 0x040fe60000081048 */
[----:B------:R-:W-:Y:S04]  /*26af0*/  STL.64 [R1+0xb8], R114 ;  /* 0x0000b87201007387 */ /* 0x000fe80000100a00 */
[----:B------:R-:W-:Y:S01]  /*26b00*/  STL.64 [R1+0xa0], R108 ;  /* 0x0000a06c01007387 */ /* 0x000fe20000100a00 */
[-C--:B------:R-:W-:Y:S03]  /*26b10*/  HMMA.1688.F32.TF32 R68, R136, R240.reuse, R68 ;  /* 0x000000f08844723c */ /* 0x080fe60000081044 */
[----:B------:R-:W-:Y:S04]  /*26b20*/  STL.64 [R1+0xa8], R110 ;  /* 0x0000a86e01007387 */ /* 0x000fe80000100a00 */
[----:B------:R-:W-:Y:S04]  /*26b30*/  STL.64 [R1+0x90], R104 ;  /* 0x0000906801007387 */ /* 0x000fe80000100a00 */
[----:B------:R-:W-:Y:S04]  /*26b40*/  STL.64 [R1+0x98], R106 ;  /* 0x0000986a01007387 */ /* 0x000fe80000100a00 */
[----:B------:R-:W-:Y:S04]  /*26b50*/  STL.64 [R1+0x80], R100 ;  /* 0x0000806401007387 */ /* 0x000fe80000100a00 */
[----:B------:R-:W-:Y:S04]  /*26b60*/  STL.64 [R1+0x88], R102 ;  /* 0x0000886601007387 */ /* 0x000fe80000100a00 */
[----:B------:R1:W-:Y:S04]  /*26b70*/  STL.64 [R1+0x70], R96 ;  /* 0x0000706001007387 */ /* 0x0003e80000100a00 */
        /* <DEDUP_REMOVED lines=11> */
[----:B-1----:R-:W3:Y:S04]  /*26c30*/  LDL.LU.64 R96, [R1+0x840] ;  /* 0x0008400001607983 */ /* 0x002ee80000300a00 */
[----:B------:R1:W-:Y:S04]  /*26c40*/  STL.64 [R1+0x10], R72 ;  /* 0x0000104801007387 */ /* 0x0003e80000100a00 */
[----:B------:R1:W-:Y:S04]  /*26c50*/  STL.64 [R1+0x18], R74 ;  /* 0x0000184a01007387 */ /* 0x0003e80000100a00 */
[----:B----4-:R-:W4:Y:S04]  /*26c60*/  LDL.LU.64 R98, [R1+0x848] ;  /* 0x0008480001627983 */ /* 0x010f280000300a00 */
[----:B------:R-:W-:Y:S04]  /*26c70*/  STL.64 [R1], R68 ;  /* 0x0000004401007387 */ /* 0x000fe80000100a00 */
[----:B------:R-:W-:Y:S04]  /*26c80*/  STL.64 [R1+0x8], R70 ;  /* 0x0000084601007387 */ /* 0x000fe80000100a00 */
        /* <DEDUP_REMOVED lines=8> */
[----:B--2---:R-:W2:Y:S04]  /*26d10*/  LDL.LU.64 R76, [R1+0x7f0] ;  /* 0x0007f000014c7983 */ /* 0x004ea80000300a00 */
[----:B------:R-:W2:Y:S01]  /*26d20*/  LDL.LU.64 R78, [R1+0x7f8] ;  /* 0x0007f800014e7983 */ /* 0x000ea20000300a00 */
[----:B------:R-:W-:Y:S01]  /*26d30*/  HMMA.1688.F32.TF32 R132, R248, R240, R132 ;  /* 0x000000f0f884723c */ /* 0x000fe20000081084 */
[----:B------:R-:W-:-:S02]  /*26d40*/  LOP3.LUT R2, R0, 0x40, RZ, 0x3c, !PT ;  /* 0x0000004000027812 */ /* 0x000fc400078e3cff */
[----:B------:R-:W-:Y:S01]  /*26d50*/  LOP3.LUT R3, R0, 0x60, RZ, 0x3c, !PT ;  /* 0x0000006000037812 */ /* 0x000fe200078e3cff */
[----:B-1----:R-:W2:Y:S04]  /*26d60*/  LDL.LU.64 R72, [R1+0x7e0] ;  /* 0x0007e00001487983 */ /* 0x002ea80000300a00 */
[C---:B------:R-:W-:Y:S01]  /*26d70*/  HMMA.1688.F32.TF32 R32, R188.reuse, R212, R32 ;  /* 0x000000d4bc20723c */ /* 0x040fe20000081020 */
[----:B------:R-:W2:Y:S04]  /*26d80*/  LDL.LU.64 R74, [R1+0x7e8] ;  /* 0x0007e800014a7983 */ /* 0x000ea80000300a00 */
[----:B------:R-:W-:Y:S03]  /*26d90*/  LDS R168, [R2+UR12+0x80] ;  /* 0x0000800c02a87984 */ /* 0x000fe60008000800 */
[C---:B------:R-:W-:Y:S01]  /*26da0*/  HMMA.1688.F32.TF32 R28, R188.reuse, R216, R28 ;  /* 0x000000d8bc1c723c */ /* 0x040fe2000008101c */
[----:B------:R-:W-:Y:S02]  /*26db0*/  LDS R170, [R2+UR12+0x1080] ;  /* 0x0010800c02aa7984 */ /* 0x000fe40008000800 */
[----:B------:R-:W-:Y:S01]  /*26dc0*/  MOV R234, R132 ;  /* 0x0000008400ea7202 */ /* 0x000fe20000000f00 */
[----:B------:R-:W-:Y:S01]  /*26dd0*/  IMAD.MOV.U32 R222, RZ, RZ, R133 ;  /* 0x000000ffffde7224 */ /* 0x000fe200078e0085 */
[----:B------:R-:W-:Y:S01]  /*26de0*/  MOV R223, R135 ;  /* 0x0000008700df7202 */ /* 0x000fe20000000f00 */
[----:B------:R-:W-:Y:S01]  /*26df0*/  IMAD.MOV.U32 R235, RZ, RZ, R134 ;  /* 0x000000ffffeb7224 */ /* 0x000fe200078e0086 */
[----:B------:R-:W-:Y:S04]  /*26e00*/  LDS R132, [R0+UR12+0x300] ;  /* 0x0003000c00847984 */ /* 0x000fe80008000800 */
[----:B------:R-:W-:Y:S04]  /*26e10*/  LDS R134, [R0+UR12+0x1300] ;  /* 0x0013000c00867984 */ /* 0x000fe80008000800 */
[----:B------:R-:W-:Y:S04]  /*26e20*/  LDS R133, [R252+UR12+0x300] ;  /* 0x0003000cfc857984 */ /* 0x000fe80008000800 */
[----:B------:R-:W1:Y:S01]  /*26e30*/  LDS R135, [R252+UR12+0x1300] ;  /* 0x0013000cfc877984 */ /* 0x000e620008000800 */
[C---:B------:R-:W-:Y:S03]  /*26e40*/  HMMA.1688.F32.TF32 R24, R188.reuse, R220, R24 ;  /* 0x000000dcbc18723c */ /* 0x040fe60000081018 */
[----:B------:R-:W-:Y:S04]  /*26e50*/  LDS R169, [R3+UR12+0x80] ;  /* 0x0000800c03a97984 */ /* 0x000fe80008000800 */
[----:B------:R-:W-:Y:S01]  /*26e60*/  LDS R171, [R3+UR12+0x1080] ;  /* 0x0010800c03ab7984 */ /* 0x000fe20008000800 */
[C---:B---3--:R-:W-:Y:S03]  /*26e70*/  HMMA.1688.F32.TF32 R104, R188.reuse, R224, R20 ;  /* 0x000000e0bc68723c */ /* 0x048fe60000081014 */
[----:B------:R-:W-:Y:S04]  /*26e80*/  LDS R100, [R2+UR12+0x100] ;  /* 0x0001000c02647984 */ /* 0x000fe80008000800 */
[----:B------:R-:W-:Y:S01]  /*26e90*/  LDS R102, [R2+UR12+0x1100] ;  /* 0x0011000c02667984 */ /* 0x000fe20008000800 */
[C---:B------:R-:W-:Y:S03]  /*26ea0*/  HMMA.1688.F32.TF32 R108, R188.reuse, R228, R16 ;  /* 0x000000e4bc6c723c */ /* 0x040fe60000081010 */
[----:B------:R-:W-:Y:S04]  /*26eb0*/  LDS R101, [R3+UR12+0x100] ;  /* 0x0001000c03657984 */ /* 0x000fe80008000800 */
[----:B------:R-:W-:Y:S01]  /*26ec0*/  LDS R103, [R3+UR12+0x1100] ;  /* 0x0011000c03677984 */ /* 0x000fe20008000800 */
[C---:B------:R-:W-:Y:S03]  /*26ed0*/  HMMA.1688.F32.TF32 R112, R188.reuse, R232, R12 ;  /* 0x000000e8bc70723c */ /* 0x040fe6000008100c */
[----:B------:R-:W-:Y:S04]  /*26ee0*/  LDS R68, [R2+UR12+0x180] ;  /* 0x0001800c02447984 */ /* 0x000fe80008000800 */
[----:B------:R-:W-:Y:S01]  /*26ef0*/  LDS R70, [R2+UR12+0x1180] ;  /* 0x0011800c02467984 */ /* 0x000fe20008000800 */
[----:B------:R-:W-:Y:S03]  /*26f00*/  HMMA.1688.F32.TF32 R116, R188, R236, R8 ;  /* 0x000000ecbc74723c */ /* 0x000fe60000081008 */
[----:B------:R-:W-:Y:S04]  /*26f10*/  LDS R69, [R3+UR12+0x180] ;  /* 0x0001800c03457984 */ /* 0x000fe80008000800 */
[----:B------:R-:W-:Y:S01]  /*26f20*/  LDS R71, [R3+UR12+0x1180] ;  /* 0x0011800c03477984 */ /* 0x000fe20008000800 */
[C---:B-1----:R-:W-:Y:S03]  /*26f30*/  HMMA.1688.F32.TF32 R64, R132.reuse, R212, R64 ;  /* 0x000000d48440723c */ /* 0x042fe60000081040 */
        /* <DEDUP_REMOVED lines=20> */
[-C--:B------:R-:W-:Y:S03]  /*27080*/  HMMA.1688.F32.TF32 R36, R132, R240.reuse, R36 ;  /* 0x000000f08424723c */ /* 0x080fe60000081024 */
[----:B------:R-:W-:Y:S04]  /*27090*/  LDS R132, [R2+UR12] ;  /* 0x0000000c02847984 */ /* 0x000fe80008000800 */
[----:B------:R-:W-:Y:S04]  /*270a0*/  LDS R134, [R2+UR12+0x1000] ;  /* 0x0010000c02867984 */ /* 0x000fe80008000800 */
[----:B------:R-:W-:Y:S04]  /*270b0*/  LDS R133, [R3+UR12] ;  /* 0x0000000c03857984 */ /* 0x000fe80008000800 */
[----:B------:R-:W4:Y:S04]  /*270c0*/  LDS R135, [R3+UR12+0x1000] ;  /* 0x0010000c03877984 */ /* 0x000f280008000800 */
[----:B------:R-:W-:Y:S04]  /*270d0*/  STL.64 [R1+0x2b90], R66 ;  /* 0x002b904201007387 */ /* 0x000fe80000100a00 */
[----:B------:R-:W-:Y:S04]  /*270e0*/  STL.64 [R1+0x2b88], R64 ;  /* 0x002b884001007387 */ /* 0x000fe80000100a00 */
[----:B------:R-:W-:Y:S04]  /*270f0*/  STL.64 [R1+0x2ba0], R62 ;  /* 0x002ba03e01007387 */ /* 0x000fe80000100a00 */
[----:B------:R-:W-:Y:S04]  /*27100*/  STL.64 [R1+0x2b98], R60 ;  /* 0x002b983c01007387 */ /* 0x000fe80000100a00 */
[----:B------:R-:W-:Y:S04]  /*27110*/  STL.64 [R1+0x2bb0], R58 ;  /* 0x002bb03a01007387 */ /* 0x000fe80000100a00 */
[----:B------:R-:W-:Y:S04]  /*27120*/  STL.64 [R1+0x2ba8], R56 ;  /* 0x002ba83801007387 */ /* 0x000fe80000100a00 */
[----:B------:R-:W-:Y:S04]  /*27130*/  STL.64 [R1+0x2bc0], R54 ;  /* 0x002bc03601007387 */ /* 0x000fe80000100a00 */
[----:B------:R-:W-:Y:S01]  /*27140*/  STL.64 [R1+0x2bb8], R52 ;  /* 0x002bb83401007387 */ /* 0x000fe20000100a00 */
[----:B------:R-:W-:Y:S03]  /*27150*/  HMMA.1688.F32.TF32 R188, R188, R240, R4 ;  /* 0x000000f0bcbc723c */ /* 0x000fe60000081004 */
[----:B------:R-:W-:Y:S04]  /*27160*/  STL.64 [R1+0x2bd0], R50 ;  /* 0x002bd03201007387 */ /* 0x000fe80000100a00 */
[----:B------:R1:W-:Y:S04]  /*27170*/  STL.64 [R1+0x2bc8], R48 ;  /* 0x002bc83001007387 */ /* 0x0003e80000100a00 */
[----:B------:R-:W-:Y:S04]  /*27180*/  STL.64 [R1+0x2be0], R46 ;  /* 0x002be02e01007387 */ /* 0x000fe80000100a00 */
[----:B------:R3:W-:Y:S04]  /*27190*/  STL.64 [R1+0x2bd8], R44 ;  /* 0x002bd82c01007387 */ /* 0x0007e80000100a00 */
        /* <DEDUP_REMOVED lines=11> */
[----:B------:R-:W-:Y:S04]  /*27250*/  LDS R201, [R3+UR12+0x380] ;  /* 0x0003800c03c97984 */ /* 0x000fe80008000800 */
[----:B------:R-:W1:Y:S01]  /*27260*/  LDS R203, [R3+UR12+0x1380] ;  /* 0x0013800c03cb7984 */ /* 0x000e620008000800 */
[C---:B----4-:R-:W-:Y:S03]  /*27270*/  HMMA.1688.F32.TF32 R192, R132.reuse, R212, R96 ;  /* 0x000000d484c0723c */ /* 0x050fe60000081060 */
[----:B------:R-:W-:Y:S04]  /*27280*/  STL.64 [R1+0x2c38], R104 ;  /* 0x002c386801007387 */ /* 0x000fe80000100a00 */
[----:B------:R-:W-:Y:S01]  /*27290*/  STL.64 [R1+0x2c50], R110 ;  /* 0x002c506e01007387 */ /* 0x000fe20000100a00 */
[C---:B------:R-:W-:Y:S08]  /*272a0*/  HMMA.1688.F32.TF32 R196, R132.reuse, R216, R92 ;  /* 0x000000d884c4723c */ /* 0x040ff0000008105c */
[C---:B------:R-:W-:Y:S01]  /*272b0*/  HMMA.1688.F32.TF32 R184, R132.reuse, R220, R88 ;  /* 0x000000dc84b8723c */ /* 0x040fe20000081058 */
[----:B------:R-:W-:Y:S07]  /*272c0*/  STL.64 [R1+0x2c48], R108 ;  /* 0x002c486c01007387 */ /* 0x000fee0000100a00 */
[C---:B------:R-:W-:Y:S01]  /*272d0*/  HMMA.1688.F32.TF32 R4, R132.reuse, R224, R84 ;  /* 0x000000e08404723c */ /* 0x040fe20000081054 */
[----:B------:R-:W-:Y:S07]  /*272e0*/  STL.64 [R1+0x2c60], R114 ;  /* 0x002c607201007387 */ /* 0x000fee0000100a00 */
[C---:B------:R-:W-:Y:S01]  /*272f0*/  HMMA.1688.F32.TF32 R120, R132.reuse, R228, R80 ;  /* 0x000000e48478723c */ /* 0x040fe20000081050 */
        /* <DEDUP_REMOVED lines=13> */
[----:B------:R-:W4:Y:S04]  /*273d0*/  LDL.LU.64 R8, [R1+0x7d0] ;  /* 0x0007d00001087983 */ /* 0x000f280000300a00 */
[----:B------:R-:W4:Y:S04]  /*273e0*/  LDL.LU.64 R10, [R1+0x7d8] ;  /* 0x0007d800010a7983 */ /* 0x000f280000300a00 */
[----:B------:R-:W-:Y:S04]  /*273f0*/  STL.64 [R1+0x2cd0], R122 ;  /* 0x002cd07a01007387 */ /* 0x000fe80000100a00 */
[----:B------:R-:W-:Y:S04]  /*27400*/  STL.64 [R1+0x2cc8], R120 ;  /* 0x002cc87801007387 */ /* 0x000fe80000100a00 */
[----:B-1----:R-:W4:Y:S04]  /*27410*/  LDL.LU.64 R48, [R1+0x7c0] ;  /* 0x0007c00001307983 */ /* 0x002f280000300a00 */
[----:B------:R-:W4:Y:S01]  /*27420*/  LDL.LU.64 R50, [R1+0x7c8] ;  /* 0x0007c80001327983 */ /* 0x000f220000300a00 */
[----:B--2---:R-:W-:Y:S03]  /*27430*/  HMMA.1688.F32.TF32 R124, R132, R232, R76 ;  /* 0x000000e8847c723c */ /* 0x004fe6000008104c */
[----:B------:R-:W2:Y:S04]  /*27440*/  LDL.LU.64 R12, [R1+0x7b0] ;  /* 0x0007b000010c7983 */ /* 0x000ea80000300a00 */
[----:B------:R-:W2:-:S12]  /*27450*/  LDL.LU.64 R14, [R1+0x7b8] ;  /* 0x0007b800010e7983 */ /* 0x000e980000300a00 */
[----:B------:R-:W-:Y:S04]  /*27460*/  STL.64 [R1+0x2ce0], R126 ;  /* 0x002ce07e01007387 */ /* 0x000fe80000100a00 */
[----:B------:R-:W-:Y:S04]  /*27470*/  STL.64 [R1+0x2cd8], R124 ;  /* 0x002cd87c01007387 */ /* 0x000fe80000100a00 */
[----:B---3--:R-:W3:Y:S04]  /*27480*/  LDL.LU.64 R44, [R1+0x7a0] ;  /* 0x0007a000012c7983 */ /* 0x008ee80000300a00 */
[----:B------:R-:W3:Y:S04]  /*27490*/  LDL.LU.64 R46, [R1+0x7a8] ;  /* 0x0007a800012e7983 */ /* 0x000ee80000300a00 */
[----:B----4-:R-:W4:Y:S04]  /*274a0*/  LDL.LU.64 R4, [R1+0x790] ;  /* 0x0007900001047983 */ /* 0x010f280000300a00 */
[----:B------:R-:W4:Y:S01]  /*274b0*/  LDL.LU.64 R6, [R1+0x798] ;  /* 0x0007980001067983 */ /* 0x000f220000300a00 */
[C---:B------:R-:W-:Y:S03]  /*274c0*/  HMMA.1688.F32.TF32 R128, R132.reuse, R236, R72 ;  /* 0x000000ec8480723c */ /* 0x040fe60000081048 */
        /* <DEDUP_REMOVED lines=14> */
[----:B------:R-:W-:Y:S04]  /*275b0*/  STL.64 [R1+0x2cf0], R130 ;  /* 0x002cf08201007387 */ /* 0x000fe80000100a00 */
[----:B------:R-:W-:Y:S01]  /*275c0*/  STL.64 [R1+0x2ce8], R128 ;  /* 0x002ce88001007387 */ /* 0x000fe20000100a00 */
[----:B------:R-:W-:Y:S03]  /*275d0*/  HMMA.1688.F32.TF32 R132, R132, R240, R8 ;  /* 0x000000f08484723c */ /* 0x000fe60000081008 */
[----:B------:R-:W4:Y:S04]  /*275e0*/  LDL.LU.64 R8, [R1+0x710] ;  /* 0x0007100001087983 */ /* 0x000f280000300a00 */
[----:B------:R-:W4:Y:S01]  /*275f0*/  LDL.LU.64 R10, [R1+0x718] ;  /* 0x00071800010a7983 */ /* 0x000f220000300a00 */
[C---:B------:R-:W-:Y:S11]  /*27600*/  HMMA.1688.F32.TF32 R136, R168.reuse, R212, R48 ;  /* 0x000000d4a888723c */ /* 0x040ff60000081030 */
[----:B------:R-:W-:Y:S04]  /*27610*/  STL.64 [R1+0x2d00], R134 ;  /* 0x002d008601007387 */ /* 0x000fe80000100a00 */
[----:B------:R-:W-:Y:S01]  /*27620*/  STL.64 [R1+0x2cf8], R132 ;  /* 0x002cf88401007387 */ /* 0x000fe20000100a00 */
[C---:B--2---:R-:W-:Y:S03]  /*27630*/  HMMA.1688.F32.TF32 R140, R168.reuse, R216, R12 ;  /* 0x000000d8a88c723c */ /* 0x044fe6000008100c */
[----:B------:R-:W-:Y:S04]  /*27640*/  STL.64 [R1+0x2d10], R138 ;  /* 0x002d108a01007387 */ /* 0x000fe80000100a00 */
[----:B------:R-:W-:Y:S04]  /*27650*/  STL.64 [R1+0x2d08], R136 ;  /* 0x002d088801007387 */ /* 0x000fe80000100a00 */
[----:B------:R-:W2:Y:S04]  /*27660*/  LDL.LU.64 R12, [R1+0x700] ;  /* 0x00070000010c7983 */ /* 0x000ea80000300a00 */
[----:B------:R-:W2:Y:S01]  /*27670*/  LDL.LU.64 R14, [R1+0x708] ;  /* 0x00070800010e7983 */ /* 0x000ea20000300a00 */
[C---:B---3--:R-:W-:Y:S03]  /*27680*/  HMMA.1688.F32.TF32 R144, R168.reuse, R220, R44 ;  /* 0x000000dca890723c */ /* 0x048fe6000008102c */
[----:B------:R-:W-:Y:S04]  /*27690*/  STL.64 [R1+0x2d20], R142 ;  /* 0x002d208e01007387 */ /* 0x000fe80000100a00 */
[----:B------:R-:W-:Y:S01]  /*276a0*/  STL.64 [R1+0x2d18], R140 ;  /* 0x002d188c01007387 */ /* 0x000fe20000100a00 */
[C---:B----4-:R-:W-:Y:S11]  /*276b0*/  HMMA.1688.F32.TF32 R148, R168.reuse, R224, R4 ;  /* 0x000000e0a894723c */ /* 0x050ff60000081004 */
[----:B------:R-:W-:Y:S04]  /*276c0*/  STL.64 [R1+0x2d30], R146 ;  /* 0x002d309201007387 */ /* 0x000fe80000100a00 */
[----:B------:R-:W-:Y:S04]  /*276d0*/  STL.64 [R1+0x2d28], R144 ;  /* 0x002d289001007387 */ /* 0x000fe80000100a00 */
[----:B------:R-:W3:Y:S04]  /*276e0*/  LDL.LU.64 R4, [R1+0x6f0] ;  /* 0x0006f00001047983 */ /* 0x000ee80000300a00 */
[----:B------:R-:W3:Y:S01]  /*276f0*/  LDL.LU.64 R6, [R1+0x6f8] ;  /* 0x0006f80001067983 */ /* 0x000ee20000300a00 */
[----:B------:R-:W-:Y:S03]  /*27700*/  HMMA.1688.F32.TF32 R156, R168, R228, R40 ;  /* 0x000000e4a89c723c */ /* 0x000fe60000081028 */
[----:B------:R-:W-:Y:S04]  /*27710*/  STL.64 [R1+0x2d40], R150 ;  /* 0x002d409601007387 */ /* 0x000fe80000100a00 */
[----:B------:R-:W-:Y:S01]  /*27720*/  STL.64 [R1+0x2d38], R148 ;  /* 0x002d389401007387 */ /* 0x000fe20000100a00 */
[C---:B------:R-:W-:Y:S11]  /*27730*/  HMMA.1688.F32.TF32 R180, R100.reuse, R220, R16 ;  /* 0x000000dc64b4723c */ /* 0x040ff60000081010 */
[----:B------:R-:W-:Y:S04]  /*27740*/  STL.64 [R1+0x2d50], R158 ;  /* 0x002d509e01007387 */ /* 0x000fe80000100a00 */
[----:B------:R-:W-:Y:S01]  /*27750*/  STL.64 [R1+0x2d48], R156 ;  /* 0x002d489c01007387 */ /* 0x000fe20000100a00 */
[----:B------:R-:W-:Y:S03]  /*27760*/  HMMA.1688.F32.TF32 R176, R100, R216, R20 ;  /* 0x000000d864b0723c */ /* 0x000fe60000081014 */
[----:B------:R-:W-:Y:S04]  /*27770*/  STL [R1+0x2b34], R180 ;  /* 0x002b34b401007387 */ /* 0x000fe80000100800 */
[----:B------:R-:W-:Y:S04]  /*27780*/  STL [R1+0x2b30], R181 ;  /* 0x002b30b501007387 */ /* 0x000fe80000100800 */
[----:B------:R-:W-:Y:S04]  /*27790*/  STL [R1+0x2b2c], R182 ;  /* 0x002b2cb601007387 */ /* 0x000fe80000100800 */
[----:B------:R-:W-:Y:S04]  /*277a0*/  STL [R1+0x2b28], R183 ;  /* 0x002b28b701007387 */ /* 0x000fe80000100800 */
[----:B------:R-:W4:Y:S04]  /*277b0*/  LDL.LU.64 R20, [R1+0x6e0] ;  /* 0x0006e00001147983 */ /* 0x000f280000300a00 */
[----:B------:R-:W4:Y:S01]  /*277c0*/  LDL.LU.64 R22, [R1+0x6e8] ;  /* 0x0006e80001167983 */ /* 0x000f220000300a00 */
[C---:B------:R-:W-:Y:S08]  /*277d0*/  HMMA.1688.F32.TF32 R160, R168.reuse, R232, R36 ;  /* 0x000000e8a8a0723c */ /* 0x040ff00000081024 */
[C---:B------:R-:W-:Y:S08]  /*277e0*/  HMMA.1688.F32.TF32 R164, R168.reuse, R236, R32 ;  /* 0x000000eca8a4723c */ /* 0x040ff00000081020 */
[----:B------:R-:W-:Y:S08]  /*277f0*/  HMMA.1688.F32.TF32 R168, R168, R240, R28 ;  /* 0x000000f0a8a8723c */ /* 0x000ff0000008101c */
[C---:B------:R-:W-:Y:S08]  /*27800*/  HMMA.1688.F32.TF32 R172, R100.reuse, R212, R24 ;  /* 0x000000d464ac723c */ /* 0x040ff00000081018 */
[----:B------:R-:W-:-:S15]  /*27810*/  HMMA.1688.F32.TF32 R8, R100, R224, R8 ;  /* 0x000000e06408723c */ /* 0x000fde0000081008 */
[----:B------:R-:W-:-:S04]  /*27820*/  NOP ;  /* 0x0000000000007918 */ /* 0x000fc80000000000 */
[----:B------:R-:W-:Y:S04]  /*27830*/  STL [R1+0x2b40], R8 ;  /* 0x002b400801007387 */ /* 0x000fe80000100800 */
[----:B------:R-:W-:Y:S04]  /*27840*/  STL [R1+0x2b3c], R9 ;  /* 0x002b3c0901007387 */ /* 0x000fe80000100800 */
[----:B------:R-:W-:Y:S04]  /*27850*/  STL [R1+0x2b38], R10 ;  /* 0x002b380a01007387 */ /* 0x000fe80000100800 */
[----:B------:R-:W-:Y:S04]  /*27860*/  STL [R1+0x2b24], R11 ;  /* 0x002b240b01007387 */ /* 0x000fe80000100800 */
[----:B------:R-:W4:Y:S04]  /*27870*/  LDL.LU.64 R44, [R1+0x6d0] ;  /* 0x0006d000012c7983 */ /* 0x000f280000300a00 */
[----:B------:R-:W4:Y:S01]  /*27880*/  LDL.LU.64 R46, [R1+0x6d8] ;  /* 0x0006d800012e7983 */ /* 0x000f220000300a00 */
[----:B--2---:R-:W-:Y:S03]  /*27890*/  HMMA.1688.F32.TF32 R12, R100, R228, R12 ;  /* 0x000000e4640c723c */ /* 0x004fe6000008100c */
[----:B------:R-:W2:Y:S04]  /*278a0*/  LDL.LU.64 R40, [R1+0x6c0] ;  /* 0x0006c00001287983 */ /* 0x000ea80000300a00 */
[----:B------:R-:W2:-:S12]  /*278b0*/  LDL.LU.64 R42, [R1+0x6c8] ;  /* 0x0006c800012a7983 */ /* 0x000e980000300a00 */
[----:B------:R-:W-:Y:S04]  /*278c0*/  STL [R1+0x2b48], R12 ;  /* 0x002b480c01007387 */ /* 0x000fe80000100800 */
[----:B------:R1:W-:Y:S04]  /*278d0*/  STL [R1+0x2b44], R13 ;  /* 0x002b440d01007387 */ /* 0x0003e80000100800 */
[----:B------:R-:W-:Y:S04]  /*278e0*/  STL [R1+0x2b20], R14 ;  /* 0x002b200e01007387 */ /* 0x000fe80000100800 */
[----:B------:R3:W-:Y:S04]  /*278f0*/  STL [R1+0x2b1c], R15 ;  /* 0x002b1c0f01007387 */ /* 0x0007e80000100800 */
[----:B-1----:R-:W2:Y:S04]  /*27900*/  LDL.LU.64 R12, [R1+0x6b0] ;  /* 0x0006b000010c7983 */ /* 0x002ea80000300a00 */
[----:B---3--:R-:W3:Y:S04]  /*27910*/  LDL.LU.64 R14, [R1+0x6b8] ;  /* 0x0006b800010e7983 */ /* 0x008ee80000300a00 */
[----:B------:R-:W3:Y:S04]  /*27920*/  LDL.LU.64 R36, [R1+0x6a0] ;  /* 0x0006a00001247983 */ /* 0x000ee80000300a00 */
[----:B------:R-:W3:Y:S04]  /*27930*/  LDL.LU.64 R38, [R1+0x6a8] ;  /* 0x0006a80001267983 */ /* 0x000ee80000300a00 */
[----:B------:R-:W3:Y:S04]  /*27940*/  LDL.LU.64 R32, [R1+0x690] ;  /* 0x0006900001207983 */ /* 0x000ee80000300a00 */
[----:B------:R-:W3:Y:S04]  /*27950*/  LDL.LU.64 R34, [R1+0x698] ;  /* 0x0006980001227983 */ /* 0x000ee80000300a00 */
[----:B------:R-:W3:Y:S04]  /*27960*/  LDL.LU.64 R8, [R1+0x680] ;  /* 0x0006800001087983 */ /* 0x000ee80000300a00 */
[----:B------:R-:W3:Y:S01]  /*27970*/  LDL.LU.64 R10, [R1+0x688] ;  /* 0x00068800010a7983 */ /* 0x000ee20000300a00 */
[C---:B------:R-:W-:Y:S03]  /*27980*/  HMMA.1688.F32.TF32 R16, R100.reuse, R232, R4 ;  /* 0x000000e86410723c */ /* 0x040fe60000081004 */
[----:B------:R-:W3:Y:S04]  /*27990*/  LDL.LU.64 R28, [R1+0x670] ;  /* 0x00067000011c7983 */ /* 0x000ee80000300a00 */
[----:B------:R-:W3:Y:S04]  /*279a0*/  LDL.LU.64 R30, [R1+0x678] ;  /* 0x00067800011e7983 */ /* 0x000ee80000300a00 */
[----:B------:R-:W3:Y:S04]  /*279b0*/  LDL.LU.64 R24, [R1+0x660] ;  /* 0x0006600001187983 */ /* 0x000ee80000300a00 */
[----:B------:R-:W3:Y:S04]  /*279c0*/  LDL.LU.64 R26, [R1+0x668] ;  /* 0x00066800011a7983 */ /* 0x000ee80000300a00 */
[----:B------:R-:W3:Y:S04]  /*279d0*/  LDL.LU.64 R4, [R1+0x5d0] ;  /* 0x0005d00001047983 */ /* 0x000ee80000300a00 */
[----:B------:R-:W3:Y:S01]  /*279e0*/  LDL.LU.64 R6, [R1+0x5d8] ;  /* 0x0005d80001067983 */ /* 0x000ee20000300a00 */
[C---:B----4-:R-:W-:Y:S03]  /*279f0*/  HMMA.1688.F32.TF32 R20, R100.reuse, R236, R20 ;  /* 0x000000ec6414723c */ /* 0x050fe60000081014 */
[----:B------:R-:W-:Y:S04]  /*27a00*/  STL [R1+0x2b54], R16 ;  /* 0x002b541001007387 */ /* 0x000fe80000100800 */
[----:B------:R-:W-:Y:S04]  /*27a10*/  STL [R1+0x2b50], R17 ;  /* 0x002b501101007387 */ /* 0x000fe80000100800 */
[----:B------:R-:W-:Y:S04]  /*27a20*/  STL [R1+0x2b4c], R18 ;  /* 0x002b4c1201007387 */ /* 0x000fe80000100800 */
[----:B------:R-:W-:Y:S04]  /*27a30*/  STL [R1+0x2b18], R19 ;  /* 0x002b181301007387 */ /* 0x000fe80000100800 */
[----:B------:R-:W-:Y:S04]  /*27a40*/  STL [R1+0x2b60], R20 ;  /* 0x002b601401007387 */ /* 0x000fe80000100800 */
[----:B------:R1:W-:Y:S04]  /*27a50*/  STL [R1+0x2b5c], R21 ;  /* 0x002b5c1501007387 */ /* 0x0003e80000100800 */
[----:B------:R-:W-:Y:S04]  /*27a60*/  STL [R1+0x2b58], R22 ;  /* 0x002b581601007387 */ /* 0x000fe80000100800 */
[----:B------:R4:W-:Y:S01]  /*27a70*/  STL [R1+0x2b14], R23 ;  /* 0x002b141701007387 */ /* 0x0009e20000100800 */
[----:B------:R-:W-:Y:S08]  /*27a80*/  HMMA.1688.F32.TF32 R100, R100, R240, R44 ;  /* 0x000000f06464723c */ /* 0x000ff0000008102c */
[C---:B--2---:R-:W-:Y:S11]  /*27a90*/  HMMA.1688.F32.TF32 R96, R68.reuse, R212, R40 ;  /* 0x000000d44460723c */ /* 0x044ff60000081028 */
[----:B------:R-:W-:Y:S04]  /*27aa0*/  STL [R1+0x2b70], R100 ;  /* 0x002b706401007387 */ /* 0x000fe80000100800 */
[----:B------:R-:W-:Y:S04]  /*27ab0*/  STL [R1+0x2b6c], R101 ;  /* 0x002b6c6501007387 */ /* 0x000fe80000100800 */
[----:B------:R-:W-:Y:S04]  /*27ac0*/  STL [R1+0x2b68], R102 ;  /* 0x002b686601007387 */ /* 0x000fe80000100800 */
[----:B------:R-:W-:Y:S04]  /*27ad0*/  STL [R1+0x2b64], R103 ;  /* 0x002b646701007387 */ /* 0x000fe80000100800 */
[----:B------:R2:W-:Y:S04]  /*27ae0*/  STL [R1+0x2b80], R96 ;  /* 0x002b806001007387 */ /* 0x0005e80000100800 */
[----:B------:R1:W-:Y:S04]  /*27af0*/  STL [R1+0x2b7c], R97 ;  /* 0x002b7c6101007387 */ /* 0x0003e80000100800 */
[----:B------:R2:W-:Y:S04]  /*27b00*/  STL [R1+0x2b78], R98 ;  /* 0x002b786201007387 */ /* 0x0005e80000100800 */
[----:B------:R2:W-:Y:S01]  /*27b10*/  STL [R1+0x2b74], R99 ;  /* 0x002b746301007387 */ /* 0x0005e20000100800 */
[C---:B---3--:R-:W-:Y:S03]  /*27b20*/  HMMA.1688.F32.TF32 R92, R68.reuse, R216, R12 ;  /* 0x000000d8445c723c */ /* 0x048fe6000008100c */
[----:B-1----:R-:W3:Y:S04]  /*27b30*/  LDL.LU.64 R20, [R1+0x5c0] ;  /* 0x0005c00001147983 */ /* 0x002ee80000300a00 */
[----:B----4-:R-:W3:Y:S04]  /*27b40*/  LDL.LU.64 R22, [R1+0x5c8] ;  /* 0x0005c80001167983 */ /* 0x010ee80000300a00 */
[----:B------:R-:W4:Y:S04]  /*27b50*/  LDL.LU.64 R16, [R1+0x5b0] ;  /* 0x0005b00001107983 */ /* 0x000f280000300a00 */
[----:B------:R-:W4:Y:S04]  /*27b60*/  LDL.LU.64 R18, [R1+0x5b8] ;  /* 0x0005b80001127983 */ /* 0x000f280000300a00 */
[----:B------:R-:W2:Y:S01]  /*27b70*/  LDL.LU.64 R12, [R1+0x5a0] ;  /* 0x0005a000010c7983 */ /* 0x000ea20000300a00 */
[C---:B------:R-:W-:Y:S03]  /*27b80*/  HMMA.1688.F32.TF32 R80, R68.reuse, R228, R8 ;  /* 0x000000e44450723c */ /* 0x040fe60000081008 */
[----:B------:R-:W2:Y:S04]  /*27b90*/  LDL.LU.64 R14, [R1+0x5a8] ;  /* 0x0005a800010e7983 */ /* 0x000ea80000300a00 */
[----:B------:R-:W2:Y:S01]  /*27ba0*/  LDL.LU.64 R8, [R1+0x590] ;  /* 0x0005900001087983 */ /* 0x000ea20000300a00 */
[C---:B------:R-:W-:Y:S03]  /*27bb0*/  HMMA.1688.F32.TF32 R76, R68.reuse, R232, R28 ;  /* 0x000000e8444c723c */ /* 0x040fe6000008101c */
[----:B------:R-:W2:Y:S04]  /*27bc0*/  LDL.LU.64 R10, [R1+0x598] ;  /* 0x00059800010a7983 */ /* 0x000ea80000300a00 */
[----:B------:R-:W2:Y:S01]  /*27bd0*/  LDL.LU.64 R28, [R1+0x580] ;  /* 0x00058000011c7983 */ /* 0x000ea20000300a00 */
[C---:B------:R-:W-:Y:S03]  /*27be0*/  HMMA.1688.F32.TF32 R88, R68.reuse, R220, R36 ;  /* 0x000000dc4458723c */ /* 0x040fe60000081024 */
[----:B------:R-:W2:Y:S05]  /*27bf0*/  LDL.LU.64 R30, [R1+0x588] ;  /* 0x00058800011e7983 */ /* 0x000eaa0000300a00 */
[C---:B------:R-:W-:Y:S08]  /*27c00*/  HMMA.1688.F32.TF32 R84, R68.reuse, R224, R32 ;  /* 0x000000e04454723c */ /* 0x040ff00000081020 */
[C---:B------:R-:W-:Y:S08]  /*27c10*/  HMMA.1688.F32.TF32 R72, R68.reuse, R236, R24 ;  /* 0x000000ec4448723c */ /* 0x040ff00000081018 */
[----:B------:R-:W-:Y:S01]  /*27c20*/  HMMA.1688.F32.TF32 R68, R68, R240, R4 ;  /* 0x000000f04444723c */ /* 0x000fe20000081004 */
[----:B------:R-:W2:Y:S04]  /*27c30*/  LDL.LU.64 R4, [R1+0x570] ;  /* 0x0005700001047983 */ /* 0x000ea80000300a00 */
        /* <DEDUP_REMOVED lines=8> */
[----:B------:R-:W2:Y:S01]  /*27cc0*/  LDL.LU.64 R46, [R1+0x538] ;  /* 0x00053800012e7983 */ /* 0x000ea20000300a00 */
[C---:B---3--:R-:W-:Y:S08]  /*27cd0*/  HMMA.1688.F32.TF32 R152, R244.reuse, R212, R20 ;  /* 0x000000d4f498723c */ /* 0x048ff00000081014 */
[C---:B----4-:R-:W-:Y:S08]  /*27ce0*/  HMMA.1688.F32.TF32 R248, R244.reuse, R216, R16 ;  /* 0x000000d8f4f8723c */ /* 0x050ff00000081010 */
[C---:B--2---:R-:W-:Y:S08]  /*27cf0*/  HMMA.1688.F32.TF32 R20, R244.reuse, R220, R12 ;  /* 0x000000dcf414723c */ /* 0x044ff0000008100c */
[----:B------:R-:W-:-:S15]  /*27d00*/  HMMA.1688.F32.TF32 R4, R244, R232, R4 ;  /* 0x000000e8f404723c */ /* 0x000fde0000081004 */
[----:B------:R-:W-:-:S04]  /*27d10*/  NOP ;  /* 0x0000000000007918 */ /* 0x000fc80000000000 */
[----:B------:R-:W-:Y:S01]  /*27d20*/  IMAD.MOV.U32 R17, RZ, RZ, R4 ;  /* 0x000000ffff117224 */ /* 0x000fe200078e0004 */
[----:B------:R-:W-:Y:S01]  /*27d30*/  MOV R18, R5 ;  /* 0x0000000500127202 */ /* 0x000fe20000000f00 */
[----:B------:R-:W-:Y:S01]  /*27d40*/  IMAD.MOV.U32 R12, RZ, RZ, R6 ;  /* 0x000000ffff0c7224 */ /* 0x000fe200078e0006 */
[----:B------:R-:W2:Y:S01]  /*27d50*/  LDL.LU.64 R4, [R1+0x520] ;  /* 0x0005200001047983 */ /* 0x000ea20000300a00 */
[----:B------:R-:W-:-:S03]  /*27d60*/  IMAD.MOV.U32 R13, RZ, RZ, R7 ;  /* 0x000000ffff0d7224 */ /* 0x000fc600078e0007 */
[----:B------:R-:W2:Y:S04]  /*27d70*/  LDL.LU.64 R6, [R1+0x528] ;  /* 0x0005280001067983 */ /* 0x000ea80000300a00 */
[----:B------:R-:W3:Y:S04]  /*27d80*/  LDL.LU.64 R32, [R1+0x320] ;  /* 0x0003200001207983 */ /* 0x000ee80000300a00 */
[----:B------:R-:W3:Y:S01]  /*27d90*/  LDL.LU.64 R34, [R1+0x328] ;  /* 0x0003280001227983 */ /* 0x000ee20000300a00 */
[C---:B------:R-:W-:Y:S03]  /*27da0*/  HMMA.1688.F32.TF32 R8, R244.reuse, R224, R8 ;  /* 0x000000e0f408723c */ /* 0x040fe60000081008 */
[----:B------:R-:W4:Y:S04]  /*27db0*/  LDL.LU.64 R40, [R1+0x340] ;  /* 0x0003400001287983 */ /* 0x000f280000300a00 */
[----:B------:R-:W4:Y:S01]  /*27dc0*/  LDL.LU.64 R42, [R1+0x348] ;  /* 0x00034800012a7983 */ /* 0x000f220000300a00 */
[C---:B------:R-:W-:Y:S03]  /*27dd0*/  HMMA.1688.F32.TF32 R28, R244.reuse, R228, R28 ;  /* 0x000000e4f41c723c */ /* 0x040fe6000008101c */
[----:B------:R-:W3:Y:S04]  /*27de0*/  LDL.LU.64 R36, [R1+0x510] ;  /* 0x0005100001247983 */ /* 0x000ee80000300a00 */
[----:B------:R-:W3:Y:S01]  /*27df0*/  LDL.LU.64 R38, [R1+0x518] ;  /* 0x0005180001267983 */ /* 0x000ee20000300a00 */
[----:B------:R-:W-:Y:S08]  /*27e00*/  HMMA.1688.F32.TF32 R24, R244, R236, R24 ;  /* 0x000000ecf418723c */ /* 0x000ff00000081018 */
[----:B------:R-:W-:Y:S01]  /*27e10*/  HMMA.1688.F32.TF32 R48, R208, R212, R48 ;  /* 0x000000d4d030723c */ /* 0x000fe20000081030 */
[----:B------:R-:W-:Y:S01]  /*27e20*/  IMAD.MOV.U32 R181, RZ, RZ, R8 ;  /* 0x000000ffffb57224 */ /* 0x000fe200078e0008 */
[----:B------:R-:W-:Y:S01]  /*27e30*/  MOV R183, R10 ;  /* 0x0000000a00b77202 */ /* 0x000fe20000000f00 */
[----:B------:R-:W-:Y:S01]  /*27e40*/  IMAD.MOV.U32 R182, RZ, RZ, R9 ;  /* 0x000000ffffb67224 */ /* 0x000fe200078e0009 */
[----:B------:R-:W-:Y:S01]  /*27e50*/  MOV R10, R30 ;  /* 0x0000001e000a7202 */ /* 0x000fe20000000f00 */
[----:B------:R-:W-:-:S02]  /*27e60*/  IMAD.MOV.U32 R8, RZ, RZ, R28 ;  /* 0x000000ffff087224 */ /* 0x000fc400078e001c */
[----:B------:R-:W-:Y:S02]  /*27e70*/  IMAD.MOV.U32 R9, RZ, RZ, R29 ;  /* 0x000000ffff097224 */ /* 0x000fe400078e001d */
[----:B------:R-:W-:Y:S01]  /*27e80*/  IMAD.MOV.U32 R180, RZ, RZ, R31 ;  /* 0x000000ffffb47224 */ /* 0x000fe200078e001f */
[----:B------:R-:W4:Y:S01]  /*27e90*/  LDL.LU.64 R28, [R1+0x420] ;  /* 0x00042000011c7983 */ /* 0x000f220000300a00 */
[----:B------:R-:W-:Y:S01]  /*27ea0*/  IMAD.MOV.U32 R14, RZ, RZ, R20 ;  /* 0x000000ffff0e7224 */ /* 0x000fe200078e0014 */
[----:B------:R-:W-:Y:S01]  /*27eb0*/  MOV R19, R22 ;  /* 0x0000001600137202 */ /* 0x000fe20000000f00 */
[----:B------:R-:W-:Y:S01]  /*27ec0*/  IMAD.MOV.U32 R15, RZ, RZ, R21 ;  /* 0x000000ffff0f7224 */ /* 0x000fe200078e0015 */
[----:B------:R-:W4:Y:S01]  /*27ed0*/  LDL.LU.64 R30, [R1+0x428] ;  /* 0x00042800011e7983 */ /* 0x000f220000300a00 */
[----:B------:R-:W-:Y:S01]  /*27ee0*/  MOV R20, R24 ;  /* 0x0000001800147202 */ /* 0x000fe20000000f00 */
[----:B------:R-:W-:Y:S01]  /*27ef0*/  IMAD.MOV.U32 R21, RZ, RZ, R25 ;  /* 0x000000ffff157224 */ /* 0x000fe200078e0019 */
[----:B------:R-:W-:Y:S01]  /*27f00*/  MOV R16, R27 ;  /* 0x0000001b00107202 */ /* 0x000fe20000000f00 */
[----:B------:R-:W-:Y:S01]  /*27f10*/  IMAD.MOV.U32 R22, RZ, RZ, R26 ;  /* 0x000000ffff167224 */ /* 0x000fe200078e001a */
[----:B------:R-:W4:Y:S01]  /*27f20*/  LDL.LU.64 R24, [R1+0x410] ;  /* 0x0004100001187983 */ /* 0x000f220000300a00 */
[----:B------:R-:W-:Y:S01]  /*27f30*/  IMAD.MOV.U32 R96, RZ, RZ, R48 ;  /* 0x000000ffff607224 */ /* 0x000fe200078e0030 */
[----:B------:R-:W-:-:S02]  /*27f40*/  MOV R97, R49 ;  /* 0x0000003100617202 */ /* 0x000fc40000000f00 */
[----:B------:R-:W4:Y:S01]  /*27f50*/  LDL.LU.64 R26, [R1+0x418] ;  /* 0x00041800011a7983 */ /* 0x000f220000300a00 */
[----:B------:R-:W-:Y:S02]  /*27f60*/  IMAD.MOV.U32 R98, RZ, RZ, R50 ;  /* 0x000000ffff627224 */ /* 0x000fe400078e0032 */
[----:B------:R-:W-:Y:S02]  /*27f70*/  IMAD.MOV.U32 R99, RZ, RZ, R51 ;  /* 0x000000ffff637224 */ /* 0x000fe400078e0033 */
[C---:B------:R-:W-:Y:S08]  /*27f80*/  HMMA.1688.F32.TF32 R48, R208.reuse, R216, R44 ;  /* 0x000000d8d030723c */ /* 0x040ff0000008102c */
[C---:B--2---:R-:W-:Y:S01]  /*27f90*/  HMMA.1688.F32.TF32 R44, R208.reuse, R220, R4 ;  /* 0x000000dcd02c723c */ /* 0x044fe20000081004 */
[----:B------:R-:W2:Y:S10]  /*27fa0*/  LDL.LU.64 R4, [R1+0x500] ;  /* 0x0005000001047983 */ /* 0x000eb40000300a00 */
[----:B------:R-:W-:Y:S04]  /*27fb0*/  STL.64 [R1+0x2e0], R48 ;  /* 0x0002e03001007387 */ /* 0x000fe80000100a00 */
[----:B------:R-:W-:Y:S04]  /*27fc0*/  STL.64 [R1+0x2e8], R50 ;  /* 0x0002e83201007387 */ /* 0x000fe80000100a00 */
[----:B------:R-:W2:Y:S04]  /*27fd0*/  LDL.LU.64 R6, [R1+0x508] ;  /* 0x0005080001067983 */ /* 0x000ea80000300a00 */
[----:B------:R-:W-:Y:S04]  /*27fe0*/  STL.64 [R1+0x300], R44 ;  /* 0x0003002c01007387 */ /* 0x000fe80000100a00 */
[----:B------:R3:W-:Y:S02]  /*27ff0*/  STL.64 [R1+0x308], R46 ;  /* 0x0003082e01007387 */ /* 0x0007e40000100a00 */
[C---:B---3--:R-:W-:Y:S02]  /*28000*/  HMMA.1688.F32.TF32 R44, R208.reuse, R224, R32 ;  /* 0x000000e0d02c723c */ /* 0x048fe40000081020 */
[----:B------:R-:W3:Y:S04]  /*28010*/  LDL.LU.64 R32, [R1+0x4f0] ;  /* 0x0004f00001207983 */ /* 0x000ee80000300a00 */
[----:B------:R-:W3:Y:S02]  /*28020*/  LDL.LU.64 R34, [R1+0x4f8] ;  /* 0x0004f80001227983 */ /* 0x000ee40000300a00 */
[C---:B----4-:R-:W-:Y:S08]  /*28030*/  HMMA.1688.F32.TF32 R40, R208.reuse, R228, R40 ;  /* 0x000000e4d028723c */ /* 0x050ff00000081028 */
[----:B------:R-:W-:Y:S08]  /*28040*/  HMMA.1688.F32.TF32 R36, R208, R232, R36 ;  /* 0x000000e8d024723c */ /* 0x000ff00000081024 */
[----:B------:R-:W-:Y:S01]  /*28050*/  HMMA.1688.F32.TF32 R52, R244, R240, R52 ;  /* 0x000000f0f434723c */ /* 0x000fe20000081034 */
[----:B------:R-:W-:Y:S07]  /*28060*/  STL.64 [R1+0x320], R44 ;  /* 0x0003202c01007387 */ /* 0x000fee0000100a00 */
[C---:B------:R-:W-:Y:S01]  /*28070*/  HMMA.1688.F32.TF32 R28, R208.reuse, R236, R28 ;  /* 0x000000ecd01c723c */ /* 0x040fe2000008101c */
[----:B------:R-:W-:Y:S04]  /*28080*/  STL.64 [R1+0x328], R46 ;  /* 0x0003282e01007387 */ /* 0x000fe80000100a00 */
[----:B------:R-:W4:Y:S03]  /*28090*/  LDL.LU.64 R60, [R1+0x4e0] ;  /* 0x0004e000013c7983 */ /* 0x000f260000300a00 */
[----:B------:R-:W-:Y:S01]  /*280a0*/  HMMA.1688.F32.TF32 R24, R208, R240, R24 ;  /* 0x000000f0d018723c */ /* 0x000fe20000081018 */
[----:B------:R-:W-:Y:S04]  /*280b0*/  STL.64 [R1+0x340], R40 ;  /* 0x0003402801007387 */ /* 0x000fe80000100a00 */
[----:B------:R-:W-:Y:S04]  /*280c0*/  STL.64 [R1+0x348], R42 ;  /* 0x0003482a01007387 */ /* 0x000fe80000100a00 */
[----:B------:R-:W4:Y:S01]  /*280d0*/  LDL.LU.64 R62, [R1+0x4e8] ;  /* 0x0004e800013e7983 */ /* 0x000f220000300a00 */
[----:B------:R-:W-:-:S03]  /*280e0*/  IMAD.MOV.U32 R100, RZ, RZ, R52 ;  /* 0x000000ffff647224 */ /* 0x000fc600078e0034 */
[----:B------:R-:W-:Y:S01]  /*280f0*/  STL.64 [R1+0x400], R36 ;  /* 0x0004002401007387 */ /* 0x000fe20000100a00 */
[----:B------:R-:W-:-:S03]  /*28100*/  IMAD.MOV.U32 R101, RZ, RZ, R53 ;  /* 0x000000ffff657224 */ /* 0x000fc600078e0035 */
[----:B------:R-:W-:Y:S01]  /*28110*/  STL.64 [R1+0x408], R38 ;  /* 0x0004082601007387 */ /* 0x000fe20000100a00 */
[----:B------:R-:W-:Y:S01]  /*28120*/  MOV R102, R54 ;  /* 0x0000003600667202 */ /* 0x000fe20000000f00 */
[----:B------:R-:W-:Y:S02]  /*28130*/  IMAD.MOV.U32 R103, RZ, RZ, R55 ;  /* 0x000000ffff677224 */ /* 0x000fe400078e0037 */
[----:B------:R-:W4:Y:S04]  /*28140*/  LDL.LU.64 R56, [R1+0x460] ;  /* 0x0004600001387983 */ /* 0x000f280000300a00 */
[----:B------:R-:W4:Y:S04]  /*28150*/  LDL.LU.64 R58, [R1+0x468] ;  /* 0x00046800013a7983 */ /* 0x000f280000300a00 */
[----:B------:R-:W4:Y:S04]  /*28160*/  LDL.LU.64 R52, [R1+0x470] ;  /* 0x0004700001347983 */ /* 0x000f280000300a00 */
[----:B------:R-:W4:Y:S04]  /*28170*/  LDL.LU.64 R54, [R1+0x478] ;  /* 0x0004780001367983 */ /* 0x000f280000300a00 */
[----:B------:R1:W-:Y:S04]  /*28180*/  STL.64 [R1+0x420], R28 ;  /* 0x0004201c01007387 */ /* 0x0003e80000100a00 */
[----:B------:R1:W-:Y:S04]  /*28190*/  STL.64 [R1+0x428], R30 ;  /* 0x0004281e01007387 */ /* 0x0003e80000100a00 */
[----:B------:R-:W-:Y:S04]  /*281a0*/  LDS R209, [R252+UR12+0x2100] ;  /* 0x0021000cfcd17984 */ /* 0x000fe80008000800 */
[----:B-1----:R-:W4:Y:S04]  /*281b0*/  LDL.LU.64 R28, [R1+0x480] ;  /* 0x00048000011c7983 */ /* 0x002f280000300a00 */
[----:B------:R-:W4:Y:S04]  /*281c0*/  LDL.LU.64 R30, [R1+0x488] ;  /* 0x00048800011e7983 */ /* 0x000f280000300a00 */
[----:B------:R1:W-:Y:S04]  /*281d0*/  STL.64 [R1+0x410], R24 ;  /* 0x0004101801007387 */ /* 0x0003e80000100a00 */
[----:B------:R1:W-:Y:S04]  /*281e0*/  STL.64 [R1+0x418], R26 ;  /* 0x0004181a01007387 */ /* 0x0003e80000100a00 */
[----:B------:R-:W-:Y:S04]  /*281f0*/  LDS R211, [R252+UR12+0x3100] ;  /* 0x0031000cfcd37984 */ /* 0x000fe80008000800 */
[----:B-1----:R-:W4:Y:S04]  /*28200*/  LDL.LU.64 R24, [R1+0x4a0] ;  /* 0x0004a00001187983 */ /* 0x002f280000300a00 */
[----:B------:R-:W4:Y:S04]  /*28210*/  LDL.LU.64 R26, [R1+0x4a8] ;  /* 0x0004a800011a7983 */ /* 0x000f280000300a00 */
[----:B------:R-:W-:Y:S04]  /*28220*/  LDS R245, [R252+UR12+0x2180] ;  /* 0x0021800cfcf57984 */ /* 0x000fe80008000800 */
[----:B------:R-:W-:Y:S04]  /*28230*/  LDS R247, [R252+UR12+0x3180] ;  /* 0x0031800cfcf77984 */ /* 0x000fe80008000800 */
[----:B------:R-:W-:Y:S04]  /*28240*/  LDS R208, [R0+UR12+0x2100] ;  /* 0x0021000c00d07984 */ /* 0x000fe80008000800 */
[----:B------:R-:W-:Y:S04]  /*28250*/  LDS R210, [R0+UR12+0x3100] ;  /* 0x0031000c00d27984 */ /* 0x000fe80008000800 */
[----:B------:R-:W-:Y:S04]  /*28260*/  LDS R244, [R0+UR12+0x2180] ;  /* 0x0021800c00f47984 */ /* 0x000fe80008000800 */
[----:B------:R-:W-:Y:S01]  /*28270*/  LDS R246, [R0+UR12+0x3180] ;  /* 0x0031800c00f67984 */ /* 0x000fe20008000800 */
[C---:B--2---:R-:W-:Y:S03]  /*28280*/  HMMA.1688.F32.TF32 R36, R204.reuse, R212, R4 ;  /* 0x000000d4cc24723c */ /* 0x044fe60000081004 */
[----:B------:R-:W2:Y:S04]  /*28290*/  LDL.LU.64 R4, [R1+0x490] ;  /* 0x0004900001047983 */ /* 0x000ea80000300a00 */
[----:B------:R-:W2:Y:S01]  /*282a0*/  LDL.LU.64 R6, [R1+0x498] ;  /* 0x0004980001067983 */ /* 0x000ea20000300a00 */
[C---:B---3--:R-:W-:Y:S11]  /*282b0*/  HMMA.1688.F32.TF32 R32, R204.reuse, R216, R32 ;  /* 0x000000d8cc20723c */ /* 0x048ff60000081020 */
[----:B------:R1:W-:Y:S04]  /*282c0*/  STL.64 [R1+0x430], R36 ;  /* 0x0004302401007387 */ /* 0x0003e80000100a00 */
[----:B------:R3:W-:Y:S04]  /*282d0*/  STL.64 [R1+0x438], R38 ;  /* 0x0004382601007387 */ /* 0x0007e80000100a00 */
[----:B------:R-:W2:Y:S04]  /*282e0*/  LDL.LU.64 R48, [R1+0x4b0] ;  /* 0x0004b00001307983 */ /* 0x000ea80000300a00 */
[----:B------:R-:W2:Y:S04]  /*282f0*/  LDL.LU.64 R50, [R1+0x4b8] ;  /* 0x0004b80001327983 */ /* 0x000ea80000300a00 */
[----:B------:R1:W-:Y:S04]  /*28300*/  STL.64 [R1+0x440], R32 ;  /* 0x0004402001007387 */ /* 0x0003e80000100a00 */
[----:B------:R1:W-:Y:S04]  /*28310*/  STL.64 [R1+0x448], R34 ;  /* 0x0004482201007387 */ /* 0x0003e80000100a00 */
[----:B------:R-:W2:Y:S04]  /*28320*/  LDL.LU.64 R44, [R1+0x4c0] ;  /* 0x0004c000012c7983 */ /* 0x000ea80000300a00 */
[----:B------:R-:W2:Y:S04]  /*28330*/  LDL.LU.64 R46, [R1+0x4c8] ;  /* 0x0004c800012e7983 */ /* 0x000ea80000300a00 */
[----:B------:R-:W2:Y:S04]  /*28340*/  LDL.LU.64 R40, [R1+0x4d0] ;  /* 0x0004d00001287983 */ /* 0x000ea80000300a00 */
[----:B------:R-:W2:Y:S04]  /*28350*/  LDL.LU.64 R42, [R1+0x4d8] ;  /* 0x0004d800012a7983 */ /* 0x000ea80000300a00 */
[----:B-1----:R-:W2:Y:S04]  /*28360*/  LDL.LU.64 R36, [R1+0x290] ;  /* 0x0002900001247983 */ /* 0x002ea80000300a00 */
[----:B---3--:R-:W3:Y:S04]  /*28370*/  LDL.LU.64 R38, [R1+0x298] ;  /* 0x0002980001267983 */ /* 0x008ee80000300a00 */
[----:B------:R-:W3:Y:S04]  /*28380*/  LDL.LU.64 R32, [R1+0x230] ;  /* 0x0002300001207983 */ /* 0x000ee80000300a00 */
[----:B------:R-:W3:Y:S01]  /*28390*/  LDL.LU.64 R34, [R1+0x238] ;  /* 0x0002380001227983 */ /* 0x000ee20000300a00 */
[C---:B----4-:R-:W-:Y:S08]  /*283a0*/  HMMA.1688.F32.TF32 R64, R204.reuse, R220, R60 ;  /* 0x000000dccc40723c */ /* 0x050ff0000008103c */
[C---:B------:R-:W-:Y:S08]  /*283b0*/  HMMA.1688.F32.TF32 R60, R204.reuse, R224, R56 ;  /* 0x000000e0cc3c723c */ /* 0x040ff00000081038 */
[C---:B------:R-:W-:Y:S03]  /*283c0*/  HMMA.1688.F32.TF32 R56, R204.reuse, R228, R52 ;  /* 0x000000e4cc38723c */ /* 0x040fe60000081034 */
[----:B------:R-:W-:Y:S05]  /*283d0*/  STL.64 [R1+0x450], R64 ;  /* 0x0004504001007387 */ /* 0x000fea0000100a00 */
[C---:B------:R-:W-:Y:S01]  /*283e0*/  HMMA.1688.F32.TF32 R52, R204.reuse, R232, R28 ;  /* 0x000000e8cc34723c */ /* 0x040fe2000008101c */
[----:B------:R-:W-:Y:S04]  /*283f0*/  STL.64 [R1+0x458], R66 ;  /* 0x0004584201007387 */ /* 0x000fe80000100a00 */
[----:B------:R-:W-:Y:S03]  /*28400*/  STL.64 [R1+0x460], R60 ;  /* 0x0004603c01007387 */ /* 0x000fe60000100a00 */
[----:B------:R-:W-:Y:S01]  /*28410*/  HMMA.1688.F32.TF32 R24, R204, R236, R24 ;  /* 0x000000eccc18723c */ /* 0x000fe20000081018 */
[----:B------:R-:W-:Y:S04]  /*28420*/  STL.64 [R1+0x468], R62 ;  /* 0x0004683e01007387 */ /* 0x000fe80000100a00 */
[----:B------:R-:W-:Y:S04]  /*28430*/  STL.64 [R1+0x470], R56 ;  /* 0x0004703801007387 */ /* 0x000fe80000100a00 */
[----:B------:R-:W-:Y:S04]  /*28440*/  STL.64 [R1+0x478], R58 ;  /* 0x0004783a01007387 */ /* 0x000fe80000100a00 */
[----:B------:R-:W4:Y:S04]  /*28450*/  LDL.LU.64 R28, [R1+0x1f0] ;  /* 0x0001f000011c7983 */ /* 0x000f280000300a00 */
[----:B------:R-:W-:Y:S04]  /*28460*/  STL.64 [R1+0x480], R52 ;  /* 0x0004803401007387 */ /* 0x000fe80000100a00 */
[----:B------:R-:W-:Y:S04]  /*28470*/  STL.64 [R1+0x488], R54 ;  /* 0x0004883601007387 */ /* 0x000fe80000100a00 */
[----:B------:R-:W4:Y:S04]  /*28480*/  LDL.LU.64 R30, [R1+0x1f8] ;  /* 0x0001f800011e7983 */ /* 0x000f280000300a00 */
[----:B------:R1:W-:Y:S04]  /*28490*/  STL.64 [R1+0x4a0], R24 ;  /* 0x0004a01801007387 */ /* 0x0003e80000100a00 */
[----:B------:R1:W-:Y:S04]  /*284a0*/  STL.64 [R1+0x4a8], R26 ;  /* 0x0004a81a01007387 */ /* 0x0003e80000100a00 */
[----:B-1----:R-:W4:Y:S04]  /*284b0*/  LDL.LU.64 R24, [R1+0x1c0] ;  /* 0x0001c00001187983 */ /* 0x002f280000300a00 */
[----:B------:R-:W4:Y:S01]  /*284c0*/  LDL.LU.64 R26, [R1+0x1c8] ;  /* 0x0001c800011a7983 */ /* 0x000f220000300a00 */
[----:B------:R-:W-:Y:S01]  /*284d0*/  IMAD.MOV.U32 R64, RZ, RZ, R218 ;  /* 0x000000ffff407224 */ /* 0x000fe200078e00da */
[----:B------:R-:W-:Y:S01]  /*284e0*/  MOV R65, R219 ;  /* 0x000000db00417202 */ /* 0x000fe20000000f00 */
[----:B------:R-:W-:-:S02]  /*284f0*/  IMAD.MOV.U32 R66, RZ, RZ, R214 ;  /* 0x000000ffff427224 */ /* 0x000fc400078e00d6 */
[----:B------:R-:W-:Y:S01]  /*28500*/  IMAD.MOV.U32 R67, RZ, RZ, R215 ;  /* 0x000000ffff437224 */ /* 0x000fe200078e00d7 */
[----:B--2---:R-:W-:Y:S01]  /*28510*/  HMMA.1688.F32.TF32 R4, R204, R240, R4 ;  /* 0x000000f0cc04723c */ /* 0x004fe20000081004 */
[----:B------:R-:W-:Y:S04]  /*28520*/  LDS R205, [R252+UR12+0x2080] ;  /* 0x0020800cfccd7984 */ /* 0x000fe80008000800 */
[----:B------:R-:W-:Y:S03]  /*28530*/  LDS R207, [R252+UR12+0x3080] ;  /* 0x0030800cfccf7984 */ /* 0x000fe60008000800 */
[C---:B------:R-:W-:Y:S11]  /*28540*/  HMMA.1688.F32.TF32 R48, R200.reuse, R212, R48 ;  /* 0x000000d4c830723c */ /* 0x040ff60000081030 */
[----:B------:R1:W-:Y:S04]  /*28550*/  STL.64 [R1+0x490], R4 ;  /* 0x0004900401007387 */ /* 0x0003e80000100a00 */
[----:B------:R2:W-:Y:S01]  /*28560*/  STL.64 [R1+0x498], R6 ;  /* 0x0004980601007387 */ /* 0x0005e20000100a00 */
[C---:B------:R-:W-:Y:S03]  /*28570*/  HMMA.1688.F32.TF32 R44, R200.reuse, R216, R44 ;  /* 0x000000d8c82c723c */ /* 0x040fe6000008102c */
[----:B-1----:R-:W4:Y:S04]  /*28580*/  LDL.LU.64 R4, [R1+0x1a0] ;  /* 0x0001a00001047983 */ /* 0x002f280000300a00 */
[----:B--2---:R-:W2:Y:S01]  /*28590*/  LDL.LU.64 R6, [R1+0x1a8] ;  /* 0x0001a80001067983 */ /* 0x004ea20000300a00 */
[C---:B------:R-:W-:Y:S08]  /*285a0*/  HMMA.1688.F32.TF32 R40, R200.reuse, R220, R40 ;  /* 0x000000dcc828723c */ /* 0x040ff00000081028 */
[C---:B---3--:R-:W-:Y:S08]  /*285b0*/  HMMA.1688.F32.TF32 R36, R200.reuse, R224, R36 ;  /* 0x000000e0c824723c */ /* 0x048ff00000081024 */
[----:B------:R-:W-:Y:S01]  /*285c0*/  HMMA.1688.F32.TF32 R32, R200, R228, R32 ;  /* 0x000000e4c820723c */ /* 0x000fe20000081020 */
        /* <DEDUP_REMOVED lines=9> */
[----:B------:R-:W3:Y:S04]  /*28660*/  LDL.LU R218, [R1+0x2de4] ;  /* 0x002de40001da7983 */ /* 0x000ee80000300800 */
[----:B------:R-:W3:Y:S04]  /*28670*/  LDL.LU R219, [R1+0x2de0] ;  /* 0x002de00001db7983 */ /* 0x000ee80000300800 */
[----:B------:R-:W3:Y:S04]  /*28680*/  LDL.LU R214, [R1+0x2ddc] ;  /* 0x002ddc0001d67983 */ /* 0x000ee80000300800 */
[----:B------:R-:W3:Y:S04]  /*28690*/  LDL.LU R215, [R1+0x2dd8] ;  /* 0x002dd80001d77983 */ /* 0x000ee80000300800 */
[----:B------:R-:W3:Y:S04]  /*286a0*/  LDL.LU R60, [R1+0x3f0] ;  /* 0x0003f000013c7983 */ /* 0x000ee80000300800 */
[----:B------:R-:W3:Y:S04]  /*286b0*/  LDL.LU R61, [R1+0x3f4] ;  /* 0x0003f400013d7983 */ /* 0x000ee80000300800 */
[----:B------:R-:W3:Y:S04]  /*286c0*/  LDL.LU R62, [R1+0x3f8] ;  /* 0x0003f800013e7983 */ /* 0x000ee80000300800 */
[----:B------:R-:W3:Y:S01]  /*286d0*/  LDL.LU R63, [R1+0x3fc] ;  /* 0x0003fc00013f7983 */ /* 0x000ee20000300800 */
[----:B------:R-:W-:Y:S01]  /*286e0*/  IMAD.MOV.U32 R56, RZ, RZ, R238 ;  /* 0x000000ffff387224 */ /* 0x000fe200078e00ee */
[----:B------:R-:W-:Y:S01]  /*286f0*/  MOV R57, R239 ;  /* 0x000000ef00397202 */ /* 0x000fe20000000f00 */
[----:B------:R-:W-:Y:S01]  /*28700*/  IMAD.MOV.U32 R58, RZ, RZ, R242 ;  /* 0x000000ffff3a7224 */ /* 0x000fe200078e00f2 */
[----:B------:R-:W-:Y:S01]  /*28710*/  LDS R204, [R0+UR12+0x2080] ;  /* 0x0020800c00cc7984 */ /* 0x000fe20008000800 */
[----:B------:R-:W-:-:S03]  /*28720*/  IMAD.MOV.U32 R59, RZ, RZ, R243 ;  /* 0x000000ffff3b7224 */ /* 0x000fc600078e00f3 */
[----:B------:R-:W-:Y:S01]  /*28730*/  LDS R206, [R0+UR12+0x3080] ;  /* 0x0030800c00ce7984 */ /* 0x000fe20008000800 */
[C---:B----4-:R-:W-:Y:S08]  /*28740*/  HMMA.1688.F32.TF32 R28, R200.reuse, R232, R28 ;  /* 0x000000e8c81c723c */ /* 0x050ff0000008101c */
[C---:B------:R-:W-:Y:S08]  /*28750*/  HMMA.1688.F32.TF32 R24, R200.reuse, R236, R24 ;  /* 0x000000ecc818723c */ /* 0x040ff00000081018 */
[----:B--2---:R-:W-:Y:S01]  /*28760*/  HMMA.1688.F32.TF32 R4, R200, R240, R4 ;  /* 0x000000f0c804723c */ /* 0x004fe20000081004 */
[----:B------:R-:W-:Y:S04]  /*28770*/  LDS R200, [R0+UR12+0x2000] ;  /* 0x0020000c00c87984 */ /* 0x000fe80008000800 */
[----:B------:R-:W-:Y:S04]  /*28780*/  LDS R202, [R0+UR12+0x3000] ;  /* 0x0030000c00ca7984 */ /* 0x000fe80008000800 */
[----:B------:R-:W-:Y:S04]  /*28790*/  LDS R201, [R252+UR12+0x2000] ;  /* 0x0020000cfcc97984 */ /* 0x000fe80008000800 */
[----:B------:R-:W3:Y:S06]  /*287a0*/  LDS R203, [R252+UR12+0x3000] ;  /* 0x0030000cfccb7984 */ /* 0x000eec0008000800 */
[----:B------:R-:W-:Y:S01]  /*287b0*/  IMAD.MOV.U32 R225, RZ, RZ, R4 ;  /* 0x000000ffffe17224 */ /* 0x000fe200078e0004 */
[----:B------:R-:W-:Y:S01]  /*287c0*/  MOV R224, R5 ;  /* 0x0000000500e07202 */ /* 0x000fe20000000f00 */
[----:B------:R-:W-:-:S02]  /*287d0*/  IMAD.MOV.U32 R221, RZ, RZ, R6 ;  /* 0x000000ffffdd7224 */ /* 0x000fc400078e0006 */
[----:B------:R-:W-:Y:S02]  /*287e0*/  IMAD.MOV.U32 R220, RZ, RZ, R7 ;  /* 0x000000ffffdc7224 */ /* 0x000fe400078e0007 */
[----:B---3--:R-:W-:-:S15]  /*287f0*/  HMMA.1688.F32.TF32 R4, R200, R214, R60 ;  /* 0x000000d6c804723c */ /* 0x008fde000008103c */
[----:B------:R-:W-:-:S04]  /*28800*/  NOP ;  /* 0x0000000000007918 */ /* 0x000fc80000000000 */
[----:B------:R-:W-:Y:S01]  /*28810*/  STL [R1+0x640], R4 ;  /* 0x0006400401007387 */ /* 0x000fe20000100800 */
[----:B------:R-:W-:-:S03]  /*28820*/  MOV R252, R5 ;  /* 0x0000000500fc7202 */ /* 0x000fc60000000f00 */
[----:B------:R1:W-:Y:S02]  /*28830*/  STL.64 [R1+0x648], R6 ;  /* 0x0006480601007387 */ /* 0x0003e40000100a00 */
[----:B-1----:R-:W-:Y:S01]  /*28840*/  HMMA.1688.F32.TF32 R4, R200, R218, R64 ;  /* 0x000000dac804723c */ /* 0x002fe20000081040 */
[----:B------:R-:W-:Y:S02]  /*28850*/  IMAD.MOV.U32 R64, RZ, RZ, R234 ;  /* 0x000000ffff407224 */ /* 0x000fe400078e00ea */
[----:B------:R-:W2:Y:S01]  /*28860*/  LDL.LU R234, [R1+0x2dd4] ;  /* 0x002dd40001ea7983 */ /* 0x000ea20000300800 */
[----:B------:R-:W-:Y:S01]  /*28870*/  IMAD.MOV.U32 R65, RZ, RZ, R222 ;  /* 0x000000ffff417224 */ /* 0x000fe200078e00de */
[----:B------:R-:W-:Y:S01]  /*28880*/  MOV R66, R235 ;  /* 0x000000eb00427202 */ /* 0x000fe20000000f00 */
[----:B------:R-:W-:-:S13]  /*28890*/  IMAD.MOV.U32 R67, RZ, RZ, R223 ;  /* 0x000000ffff437224 */ /* 0x000fda00078e00df */
[----:B------:R1:W-:Y:S04]  /*288a0*/  STL.64 [R1+0x630], R4 ;  /* 0x0006300401007387 */ /* 0x0003e80000100a00 */
[----:B------:R3:W-:Y:S04]  /*288b0*/  STL.64 [R1+0x638], R6 ;  /* 0x0006380601007387 */ /* 0x0007e80000100a00 */
[----:B------:R-:W4:Y:S04]  /*288c0*/  LDL.LU R222, [R1+0x2dd0] ;  /* 0x002dd00001de7983 */ /* 0x000f280000300800 */
[----:B------:R-:W3:Y:S04]  /*288d0*/  LDL.LU R235, [R1+0x2dcc] ;  /* 0x002dcc0001eb7983 */ /* 0x000ee80000300800 */
[----:B------:R-:W3:Y:S04]  /*288e0*/  LDL.LU R223, [R1+0x2dc8] ;  /* 0x002dc80001df7983 */ /* 0x000ee80000300800 */
[----:B------:R-:W3:Y:S04]  /*288f0*/  LDL.LU R238, [R1+0x2dc4] ;  /* 0x002dc40001ee7983 */ /* 0x000ee80000300800 */
[----:B------:R-:W3:Y:S04]  /*28900*/  LDL.LU R239, [R1+0x2dc0] ;  /* 0x002dc00001ef7983 */ /* 0x000ee80000300800 */
[----:B------:R-:W3:Y:S04]  /*28910*/  LDL.LU R242, [R1+0x2dbc] ;  /* 0x002dbc0001f27983 */ /* 0x000ee80000300800 */
[----:B------:R-:W3:Y:S01]  /*28920*/  LDL.LU R243, [R1+0x2db8] ;  /* 0x002db80001f37983 */ /* 0x000ee20000300800 */
[----:B--2---:R-:W-:Y:S01]  /*28930*/  MOV R55, R234 ;  /* 0x000000ea00377202 */ /* 0x004fe20000000f00 */
[----:B----4-:R-:W-:Y:S01]  /*28940*/  IMAD.MOV.U32 R54, RZ, RZ, R222 ;  /* 0x000000ffff367224 */ /* 0x010fe200078e00de */
[----:B---3--:R-:W-:-:S02]  /*28950*/  MOV R52, R235 ;  /* 0x000000eb00347202 */ /* 0x008fc40000000f00 */
[----:B------:R-:W2:Y:S01]  /*28960*/  LDL.LU R235, [R1+0x2db4] ;  /* 0x002db40001eb7983 */ /* 0x000ea20000300800 */
[----:B------:R-:W-:-:S03]  /*28970*/  IMAD.MOV.U32 R53, RZ, RZ, R223 ;  /* 0x000000ffff357224 */ /* 0x000fc600078e00df */
[----:B------:R-:W3:Y:S04]  /*28980*/  LDL.LU R223, [R1+0x2db0] ;  /* 0x002db00001df7983 */ /* 0x000ee80000300800 */
[----:B------:R-:W4:Y:S01]  /*28990*/  LDL.LU R222, [R1+0x2dac] ;  /* 0x002dac0001de7983 */ /* 0x000f220000300800 */
[----:B------:R-:W-:Y:S01]  /*289a0*/  IMAD.MOV.U32 R51, RZ, RZ, R238 ;  /* 0x000000ffff337224 */ /* 0x000fe200078e00ee */
[----:B------:R-:W-:Y:S02]  /*289b0*/  MOV R50, R239 ;  /* 0x000000ef00327202 */ /* 0x000fe40000000f00 */
[----:B------:R-:W2:Y:S01]  /*289c0*/  LDL.LU R234, [R1+0x2da8] ;  /* 0x002da80001ea7983 */ /* 0x000ea20000300800 */
[----:B------:R-:W-:-:S03]  /*289d0*/  IMAD.MOV.U32 R48, RZ, RZ, R242 ;  /* 0x000000ffff307224 */ /* 0x000fc600078e00f2 */
[----:B------:R-:W2:Y:S01]  /*289e0*/  LDL.LU R242, [R1+0x2da4] ;  /* 0x002da40001f27983 */ /* 0x000ea20000300800 */
[----:B------:R-:W-:-:S03]  /*289f0*/  IMAD.MOV.U32 R49, RZ, RZ, R243 ;  /* 0x000000ffff317224 */ /* 0x000fc600078e00f3 */
[----:B------:R-:W3:Y:S04]  /*28a00*/  LDL.LU R243, [R1+0x2da0] ;  /* 0x002da00001f37983 */ /* 0x000ee80000300800 */
[----:B------:R-:W4:Y:S04]  /*28a10*/  LDL.LU R239, [R1+0x2d9c] ;  /* 0x002d9c0001ef7983 */ /* 0x000f280000300800 */
[----:B------:R-:W4:Y:S04]  /*28a20*/  LDL.LU R238, [R1+0x2d98] ;  /* 0x002d980001ee7983 */ /* 0x000f280000300800 */
[----:B------:R-:W4:Y:S04]  /*28a30*/  LDL.LU R40, [R1+0x160] ;  /* 0x0001600001287983 */ /* 0x000f280000300800 */
[----:B------:R-:W4:Y:S04]  /*28a40*/  LDL.LU R41, [R1+0x164] ;  /* 0x0001640001297983 */ /* 0x000f280000300800 */
[----:B------:R-:W4:Y:S04]  /*28a50*/  LDL.LU R42, [R1+0x168] ;  /* 0x00016800012a7983 */ /* 0x000f280000300800 */
[----:B------:R-:W4:Y:S01]  /*28a60*/  LDL.LU R43, [R1+0x16c] ;  /* 0x00016c00012b7983 */ /* 0x000f220000300800 */
[----:B------:R-:W-:Y:S01]  /*28a70*/  MOV R229, R34 ;  /* 0x0000002200e57202 */ /* 0x000fe20000000f00 */
[----:B------:R-:W-:-:S02]  /*28a80*/  IMAD.MOV.U32 R228, RZ, RZ, R35 ;  /* 0x000000ffffe47224 */ /* 0x000fc400078e0023 */
[----:B------:R-:W-:Y:S01]  /*28a90*/  IMAD.MOV.U32 R237, RZ, RZ, R24 ;  /* 0x000000ffffed7224 */ /* 0x000fe200078e0018 */
[----:B------:R-:W-:Y:S01]  /*28aa0*/  MOV R233, R26 ;  /* 0x0000001a00e97202 */ /* 0x000fe20000000f00 */
[----:B------:R-:W-:Y:S02]  /*28ab0*/  IMAD.MOV.U32 R236, RZ, RZ, R25 ;  /* 0x000000ffffec7224 */ /* 0x000fe400078e0019 */
[----:B------:R-:W-:Y:S02]  /*28ac0*/  IMAD.MOV.U32 R232, RZ, RZ, R27 ;  /* 0x000000ffffe87224 */ /* 0x000fe400078e001b */
[----:B--2---:R-:W-:Y:S02]  /*28ad0*/  IMAD.MOV.U32 R39, RZ, RZ, R242 ;  /* 0x000000ffff277224 */ /* 0x004fe400078e00f2 */
[----:B---3--:R-:W-:Y:S02]  /*28ae0*/  IMAD.MOV.U32 R38, RZ, RZ, R243 ;  /* 0x000000ffff267224 */ /* 0x008fe400078e00f3 */
[----:B----4-:R-:W-:-:S02]  /*28af0*/  IMAD.MOV.U32 R36, RZ, RZ, R239 ;  /* 0x000000ffff247224 */ /* 0x010fc400078e00ef */
[----:B------:R-:W2:Y:S01]  /*28b00*/  LDL.LU R239, [R1+0x2d94] ;  /* 0x002d940001ef7983 */ /* 0x000ea20000300800 */
[----:B------:R-:W-:-:S03]  /*28b10*/  MOV R37, R238 ;  /* 0x000000ee00257202 */ /* 0x000fc60000000f00 */
[----:B------:R-:W3:Y:S04]  /*28b20*/  LDL.LU R238, [R1+0x2d90] ;  /* 0x002d900001ee7983 */ /* 0x000ee80000300800 */
[----:B------:R-:W4:Y:S04]  /*28b30*/  LDL.LU R243, [R1+0x2d8c] ;  /* 0x002d8c0001f37983 */ /* 0x000f280000300800 */
[----:B------:R-:W2:Y:S04]  /*28b40*/  LDL.LU R242, [R1+0x2d88] ;  /* 0x002d880001f27983 */ /* 0x000ea80000300800 */
[----:B------:R-:W2:Y:S04]  /*28b50*/  LDL.LU R32, [R1+0x180] ;  /* 0x0001800001207983 */ /* 0x000ea80000300800 */
[----:B------:R-:W2:Y:S04]  /*28b60*/  LDL.LU R33, [R1+0x184] ;  /* 0x0001840001217983 */ /* 0x000ea80000300800 */
[----:B------:R-:W3:Y:S04]  /*28b70*/  LDL.LU R34, [R1+0x188] ;  /* 0x0001880001227983 */ /* 0x000ee80000300800 */
        /* <DEDUP_REMOVED lines=33> */
[----:B-1----:R-:W3:Y:S04]  /*28d90*/  LDL.LU R4, [R1+0x330] ;  /* 0x0003300001047983 */ /* 0x002ee80000300800 */
        /* <DEDUP_REMOVED lines=38> */
[----:B------:R-:W-:-:S03]  /*29000*/  MOV R217, R28 ;  /* 0x0000001c00d97202 */ /* 0x000fc60000000f00 */
[----:B------:R-:W3:Y:S01]  /*29010*/  LDL.LU R123, [R1+0x35c] ;  /* 0x00035c00017b7983 */ /* 0x000ee20000300800 */
[----:B------:R-:W-:-:S03]  /*29020*/  IMAD.MOV.U32 R216, RZ, RZ, R29 ;  /* 0x000000ffffd87224 */ /* 0x000fc600078e001d */
[----:B------:R-:W3:Y:S01]  /*29030*/  LDL.LU R192, [R1+0x2d0] ;  /* 0x0002d00001c07983 */ /* 0x000ee20000300800 */
[----:B--2---:R-:W-:-:S03]  /*29040*/  MOV R28, R242 ;  /* 0x000000f2001c7202 */ /* 0x004fc60000000f00 */
[----:B------:R-:W2:Y:S01]  /*29050*/  LDL.LU R193, [R1+0x2d4] ;  /* 0x0002d40001c17983 */ /* 0x000ea20000300800 */
[----:B------:R-:W-:-:S03]  /*29060*/  IMAD.MOV.U32 R213, RZ, RZ, R30 ;  /* 0x000000ffffd57224 */ /* 0x000fc600078e001e */
[----:B------:R-:W2:Y:S01]  /*29070*/  LDL.LU R194, [R1+0x2d8] ;  /* 0x0002d80001c27983 */ /* 0x000ea20000300800 */
[----:B----4-:R-:W-:Y:S01]  /*29080*/  IMAD.MOV.U32 R29, RZ, RZ, R243 ;  /* 0x000000ffff1d7224 */ /* 0x010fe200078e00f3 */
[----:B------:R-:W-:Y:S02]  /*29090*/  MOV R212, R31 ;  /* 0x0000001f00d47202 */ /* 0x000fe40000000f00 */
[----:B------:R-:W2:Y:S01]  /*290a0*/  LDL.LU R195, [R1+0x2dc] ;  /* 0x0002dc0001c37983 */ /* 0x000ea20000300800 */
[----:B---3--:R-:W-:Y:S01]  /*290b0*/  IMAD.MOV.U32 R30, RZ, RZ, R238 ;  /* 0x000000ffff1e7224 */ /* 0x008fe200078e00ee */
[----:B------:R-:W-:Y:S02]  /*290c0*/  MOV R31, R239 ;  /* 0x000000ef001f7202 */ /* 0x000fe40000000f00 */
[----:B------:R-:W3:Y:S01]  /*290d0*/  LDL.LU R242, [R1+0x2d84] ;  /* 0x002d840001f27983 */ /* 0x000ee20000300800 */
[----:B------:R-:W-:-:S03]  /*290e0*/  IMAD.MOV.U32 R44, RZ, RZ, R234 ;  /* 0x000000ffff2c7224 */ /* 0x000fc600078e00ea */
[----:B------:R-:W3:Y:S01]  /*290f0*/  LDL.LU R243, [R1+0x2d80] ;  /* 0x002d800001f37983 */ /* 0x000ee20000300800 */
[----:B------:R-:W-:-:S03]  /*29100*/  IMAD.MOV.U32 R45, RZ, RZ, R222 ;  /* 0x000000ffff2d7224 */ /* 0x000fc600078e00de */
[----:B------:R-:W4:Y:S01]  /*29110*/  LDL.LU R238, [R1+0x2d7c] ;  /* 0x002d7c0001ee7983 */ /* 0x000f220000300800 */
[----:B------:R-:W-:-:S03]  /*29120*/  MOV R46, R223 ;  /* 0x000000df002e7202 */ /* 0x000fc60000000f00 */
[----:B------:R-:W4:Y:S01]  /*29130*/  LDL.LU R239, [R1+0x2d78] ;  /* 0x002d780001ef7983 */ /* 0x000f220000300800 */
[----:B------:R-:W-:-:S03]  /*29140*/  IMAD.MOV.U32 R47, RZ, RZ, R235 ;  /* 0x000000ffff2f7224 */ /* 0x000fc600078e00eb */
[----:B------:R-:W2:Y:S01]  /*29150*/  LDL.LU R234, [R1+0x2d74] ;  /* 0x002d740001ea7983 */ /* 0x000ea20000300800 */
[----:B------:R-:W-:-:S03]  /*29160*/  IMAD.MOV.U32 R60, RZ, RZ, R226 ;  /* 0x000000ffff3c7224 */ /* 0x000fc600078e00e2 */
[----:B------:R-:W2:Y:S01]  /*29170*/  LDL.LU R222, [R1+0x2d70] ;  /* 0x002d700001de7983 */ /* 0x000ea20000300800 */
[----:B------:R-:W-:-:S03]  /*29180*/  MOV R61, R227 ;  /* 0x000000e3003d7202 */ /* 0x000fc60000000f00 */
[----:B------:R-:W2:Y:S04]  /*29190*/  LDL.LU R223, [R1+0x2d6c] ;  /* 0x002d6c0001df7983 */ /* 0x000ea80000300800 */
[----:B------:R-:W3:Y:S01]  /*291a0*/  LDL.LU R235, [R1+0x2d68] ;  /* 0x002d680001eb7983 */ /* 0x000ee20000300800 */
[----:B------:R-:W-:-:S03]  /*291b0*/  IMAD.MOV.U32 R62, RZ, RZ, R230 ;  /* 0x000000ffff3e7224 */ /* 0x000fc600078e00e6 */
[----:B------:R-:W3:Y:S01]  /*291c0*/  LDL.LU R226, [R1+0x2d64] ;  /* 0x002d640001e27983 */ /* 0x000ee20000300800 */
[----:B------:R-:W-:-:S03]  /*291d0*/  IMAD.MOV.U32 R63, RZ, RZ, R231 ;  /* 0x000000ffff3f7224 */ /* 0x000fc600078e00e7 */
[----:B------:R-:W3:Y:S04]  /*291e0*/  LDL.LU R227, [R1+0x2d60] ;  /* 0x002d600001e37983 */ /* 0x000ee80000300800 */
[----:B------:R-:W4:Y:S04]  /*291f0*/  LDL.LU R230, [R1+0x2d5c] ;  /* 0x002d5c0001e67983 */ /* 0x000f280000300800 */
[----:B------:R-:W4:Y:S01]  /*29200*/  LDL.LU R231, [R1+0x2d58] ;  /* 0x002d580001e77983 */ /* 0x000f220000300800 */
[C---:B--2---:R-:W-:Y:S08]  /*29210*/  HMMA.1688.F32.TF32 R156, R200.reuse, R222, R156 ;  /* 0x000000dec89c723c */ /* 0x044ff0000008109c */
[C---:B---3--:R-:W-:Y:S08]  /*29220*/  HMMA.1688.F32.TF32 R148, R200.reuse, R226, R148 ;  /* 0x000000e2c894723c */ /* 0x048ff00000081094 */
[C---:B----4-:R-:W-:Y:S08]  /*29230*/  HMMA.1688.F32.TF32 R144, R200.reuse, R230, R144 ;  /* 0x000000e6c890723c */ /* 0x050ff00000081090 */
[----:B------:R-:W-:Y:S01]  /*29240*/  HMMA.1688.F32.TF32 R140, R200, R234, R140 ;  /* 0x000000eac88c723c */ /* 0x000fe2000008108c */
[----:B------:R-:W-:Y:S01]  /*29250*/  MOV R241, R158 ;  /* 0x0000009e00f17202 */ /* 0x000fe20000000f00 */
[----:B------:R1:W-:Y:S01]  /*29260*/  STL.64 [R1+0x620], R156 ;  /* 0x0006209c01007387 */ /* 0x0003e20000100a00 */
[----:B------:R-:W-:-:S03]  /*29270*/  IMAD.MOV.U32 R240, RZ, RZ, R159 ;  /* 0x000000fffff07224 */ /* 0x000fc600078e009f */
[----:B------:R-:W2:Y:S02]  /*29280*/  LDL.LU.64 R158, [R1+0x2d50] ;  /* 0x002d5000019e7983 */ /* 0x000ea40000300a00 */
[C---:B------:R-:W-:Y:S02]  /*29290*/  HMMA.1688.F32.TF32 R136, R200.reuse, R238, R136 ;  /* 0x000000eec888723c */ /* 0x040fe40000081088 */
[----:B-1----:R-:W2:Y:S06]  /*292a0*/  LDL.LU.64 R156, [R1+0x2d48] ;  /* 0x002d4800019c7983 */ /* 0x002eac0000300a00 */
[----:B------:R-:W-:Y:S01]  /*292b0*/  HMMA.1688.F32.TF32 R200, R200, R242, R132 ;  /* 0x000000f2c8c8723c */ /* 0x000fe20000081084 */
[----:B------:R-:W-:Y:S04]  /*292c0*/  STL.64 [R1+0x610], R148 ;  /* 0x0006109401007387 */ /* 0x000fe80000100a00 */
[----:B------:R1:W-:Y:S04]  /*292d0*/  STL.64 [R1+0x618], R150 ;  /* 0x0006189601007387 */ /* 0x0003e80000100a00 */
[----:B-1----:R-:W3:Y:S04]  /*292e0*/  LDL.LU.64 R150, [R1+0x2d40] ;  /* 0x002d400001967983 */ /* 0x002ee80000300a00 */
[----:B------:R-:W3:Y:S04]  /*292f0*/  LDL.LU.64 R148, [R1+0x2d38] ;  /* 0x002d380001947983 */ /* 0x000ee80000300a00 */
[----:B------:R-:W-:Y:S04]  /*29300*/  STL.64 [R1+0x600], R144 ;  /* 0x0006009001007387 */ /* 0x000fe80000100a00 */
[----:B------:R1:W-:Y:S04]  /*29310*/  STL.64 [R1+0x608], R146 ;  /* 0x0006089201007387 */ /* 0x0003e80000100a00 */
[----:B-1----:R-:W4:Y:S04]  /*29320*/  LDL.LU.64 R146, [R1+0x2d30] ;  /* 0x002d300001927983 */ /* 0x002f280000300a00 */
[----:B------:R-:W4:Y:S04]  /*29330*/  LDL.LU.64 R144, [R1+0x2d28] ;  /* 0x002d280001907983 */ /* 0x000f280000300a00 */
[----:B------:R-:W-:Y:S04]  /*29340*/  STL.64 [R1+0x5f0], R140 ;  /* 0x0005f08c01007387 */ /* 0x000fe80000100a00 */
[----:B------:R1:W-:Y:S04]  /*29350*/  STL.64 [R1+0x5f8], R142 ;  /* 0x0005f88e01007387 */ /* 0x0003e80000100a00 */
[----:B-1----:R-:W2:Y:S04]  /*29360*/  LDL.LU.64 R142, [R1+0x2d20] ;  /* 0x002d2000018e7983 */ /* 0x002ea80000300a00 */
[----:B------:R-:W2:Y:S04]  /*29370*/  LDL.LU.64 R140, [R1+0x2d18] ;  /* 0x002d1800018c7983 */ /* 0x000ea80000300a00 */
[----:B------:R-:W-:Y:S04]  /*29380*/  STL.64 [R1+0x5e0], R136 ;  /* 0x0005e08801007387 */ /* 0x000fe80000100a00 */
[----:B------:R1:W-:Y:S04]  /*29390*/  STL.64 [R1+0x5e8], R138 ;  /* 0x0005e88a01007387 */ /* 0x0003e80000100a00 */
[----:B-1----:R-:W2:Y:S04]  /*293a0*/  LDL.LU.64 R138, [R1+0x2d10] ;  /* 0x002d1000018a7983 */ /* 0x002ea80000300a00 */
[----:B------:R-:W2:Y:S04]  /*293b0*/  LDL.LU.64 R136, [R1+0x2d08] ;  /* 0x002d080001887983 */ /* 0x000ea80000300a00 */
[----:B------:R-:W2:Y:S04]  /*293c0*/  LDL.LU.64 R134, [R1+0x2d00] ;  /* 0x002d000001867983 */ /* 0x000ea80000300a00 */
[----:B------:R-:W2:Y:S04]  /*293d0*/  LDL.LU.64 R132, [R1+0x2cf8] ;  /* 0x002cf80001847983 */ /* 0x000ea80000300a00 */
[----:B------:R1:W-:Y:S04]  /*293e0*/  STL.64 [R1+0x5d0], R200 ;  /* 0x0005d0c801007387 */ /* 0x0003e80000100a00 */
[----:B------:R1:W-:Y:S04]  /*293f0*/  STL.64 [R1+0x5d8], R202 ;  /* 0x0005d8ca01007387 */ /* 0x0003e80000100a00 */
[----:B-1----:R-:W2:Y:S04]  /*29400*/  LDL.LU R200, [R1+0x260] ;  /* 0x0002600001c87983 */ /* 0x002ea80000300800 */
[----:B------:R-:W2:Y:S04]  /*29410*/  LDL.LU R201, [R1+0x264] ;  /* 0x0002640001c97983 */ /* 0x000ea80000300800 */
[----:B------:R-:W2:Y:S04]  /*29420*/  LDL.LU R202, [R1+0x268] ;  /* 0x0002680001ca7983 */ /* 0x000ea80000300800 */
[----:B------:R-:W2:Y:S01]  /*29430*/  LDL.LU R203, [R1+0x26c] ;  /* 0x00026c0001cb7983 */ /* 0x000ea20000300800 */
[C---:B------:R-:W-:Y:S08]  /*29440*/  HMMA.1688.F32.TF32 R128, R204.reuse, R214, R128 ;  /* 0x000000d6cc80723c */ /* 0x040ff00000081080 */
[C---:B------:R-:W-:Y:S08]  /*29450*/  HMMA.1688.F32.TF32 R124, R204.reuse, R218, R124 ;  /* 0x000000dacc7c723c */ /* 0x040ff0000008107c */
[C---:B------:R-:W-:Y:S08]  /*29460*/  HMMA.1688.F32.TF32 R120, R204.reuse, R222, R120 ;  /* 0x000000decc78723c */ /* 0x040ff00000081078 */
[C---:B------:R-:W-:Y:S01]  /*29470*/  HMMA.1688.F32.TF32 R4, R204.reuse, R226, R4 ;  /* 0x000000e2cc04723c */ /* 0x040fe20000081004 */
[----:B------:R-:W-:Y:S07]  /*29480*/  STL.64 [R1+0x540], R128 ;  /* 0x0005408001007387 */ /* 0x000fee0000100a00 */
[C---:B------:R-:W-:Y:S01]  /*29490*/  HMMA.1688.F32.TF32 R184, R204.reuse, R230, R184 ;  /* 0x000000e6ccb8723c */ /* 0x040fe200000810b8 */
[----:B------:R1:W-:Y:S07]  /*294a0*/  STL.64 [R1+0x548], R130 ;  /* 0x0005488201007387 */ /* 0x0003ee0000100a00 */
[C---:B------:R-:W-:Y:S01]  /*294b0*/  HMMA.1688.F32.TF32 R196, R204.reuse, R234, R196 ;  /* 0x000000eaccc4723c */ /* 0x040fe200000810c4 */
[----:B-1----:R-:W3:Y:S04]  /*294c0*/  LDL.LU.64 R130, [R1+0x2cf0] ;  /* 0x002cf00001827983 */ /* 0x002ee80000300a00 */
[----:B------:R-:W3:Y:S03]  /*294d0*/  LDL.LU.64 R128, [R1+0x2ce8] ;  /* 0x002ce80001807983 */ /* 0x000ee60000300a00 */
[C---:B------:R-:W-:Y:S01]  /*294e0*/  HMMA.1688.F32.TF32 R192, R204.reuse, R238, R192 ;  /* 0x000000eeccc0723c */ /* 0x040fe200000810c0 */
[----:B------:R-:W-:Y:S04]  /*294f0*/  STL.64 [R1+0x560], R124 ;  /* 0x0005607c01007387 */ /* 0x000fe80000100a00 */
[----:B------:R1:W-:Y:S03]  /*29500*/  STL.64 [R1+0x568], R126 ;  /* 0x0005687e01007387 */ /* 0x0003e60000100a00 */
[-C--:B------:R-:W-:Y:S01]  /*29510*/  HMMA.1688.F32.TF32 R204, R204, R242.reuse, R188 ;  /* 0x000000f2cccc723c */ /* 0x080fe200000810bc */
[----:B-1----:R-:W3:Y:S04]  /*29520*/  LDL.LU.64 R126, [R1+0x2ce0] ;  /* 0x002ce000017e7983 */ /* 0x002ee80000300a00 */
[----:B------:R-:W3:Y:S04]  /*29530*/  LDL.LU.64 R124, [R1+0x2cd8] ;  /* 0x002cd800017c7983 */ /* 0x000ee80000300a00 */
[----:B------:R-:W-:Y:S04]  /*29540*/  STL.64 [R1+0x580], R120 ;  /* 0x0005807801007387 */ /* 0x000fe80000100a00 */
[----:B------:R1:W-:Y:S04]  /*29550*/  STL.64 [R1+0x588], R122 ;  /* 0x0005887a01007387 */ /* 0x0003e80000100a00 */
        /* <DEDUP_REMOVED lines=18> */
[----:B------:R-:W3:Y:S04]  /*29680*/  LDL.LU.64 R190, [R1+0x2c80] ;  /* 0x002c800001be7983 */ /* 0x000ee80000300a00 */
[----:B------:R-:W3:Y:S04]  /*29690*/  LDL.LU.64 R188, [R1+0x2c78] ;  /* 0x002c780001bc7983 */ /* 0x000ee80000300a00 */
[----:B------:R-:W-:Y:S04]  /*296a0*/  STL.64 [R1+0x570], R204 ;  /* 0x000570cc01007387 */ /* 0x000fe80000100a00 */
[----:B------:R2:W-:Y:S01]  /*296b0*/  STL.64 [R1+0x578], R206 ;  /* 0x000578ce01007387 */ /* 0x0005e20000100a00 */
[C---:B------:R-:W-:Y:S08]  /*296c0*/  HMMA.1688.F32.TF32 R32, R208.reuse, R242, R32 ;  /* 0x000000f2d020723c */ /* 0x040ff00000081020 */
[C---:B--2---:R-:W-:Y:S08]  /*296d0*/  HMMA.1688.F32.TF32 R204, R208.reuse, R214, R200 ;  /* 0x000000d6d0cc723c */ /* 0x044ff000000810c8 */
[C---:B------:R-:W-:Y:S08]  /*296e0*/  HMMA.1688.F32.TF32 R200, R208.reuse, R218, R116 ;  /* 0x000000dad0c8723c */ /* 0x040ff00000081074 */
[C---:B------:R-:W-:Y:S08]  /*296f0*/  HMMA.1688.F32.TF32 R116, R208.reuse, R222, R112 ;  /* 0x000000ded074723c */ /* 0x040ff00000081070 */
[C---:B------:R-:W-:Y:S08]  /*29700*/  HMMA.1688.F32.TF32 R112, R208.reuse, R226, R108 ;  /* 0x000000e2d070723c */ /* 0x040ff0000008106c */
[C---:B------:R-:W-:Y:S08]  /*29710*/  HMMA.1688.F32.TF32 R108, R208.reuse, R230, R104 ;  /* 0x000000e6d06c723c */ /* 0x040ff00000081068 */
[C---:B------:R-:W-:Y:S01]  /*29720*/  HMMA.1688.F32.TF32 R104, R208.reuse, R234, R24 ;  /* 0x000000ead068723c */ /* 0x040fe20000081018 */
[----:B------:R-:W-:Y:S07]  /*29730*/  STL.64 [R1+0x550], R204 ;  /* 0x000550cc01007387 */ /* 0x000fee0000100a00 */
        /* <DEDUP_REMOVED lines=9> */
[C---:B------:R-:W-:Y:S03]  /*297d0*/  HMMA.1688.F32.TF32 R28, R244.reuse, R214, R36 ;  /* 0x000000d6f41c723c */ /* 0x040fe60000081024 */
[----:B------:R-:W-:Y:S04]  /*297e0*/  STL.64 [R1+0x3e8], R110 ;  /* 0x0003e86e01007387 */ /* 0x000fe80000100a00 */
[----:B------:R-:W-:Y:S04]  /*297f0*/  STL.64 [R1+0x3d0], R104 ;  /* 0x0003d06801007387 */ /* 0x000fe80000100a00 */
[----:B------:R-:W-:Y:S04]  /*29800*/  STL.64 [R1+0x3d8], R106 ;  /* 0x0003d86a01007387 */ /* 0x000fe80000100a00 */
[----:B------:R-:W-:Y:S04]  /*29810*/  STL.64 [R1+0x390], R24 ;  /* 0x0003901801007387 */ /* 0x000fe80000100a00 */
[----:B------:R1:W-:Y:S04]  /*29820*/  STL.64 [R1+0x398], R26 ;  /* 0x0003981a01007387 */ /* 0x0003e80000100a00 */
[----:B------:R-:W-:Y:S04]  /*29830*/  LDS R200, [R0+UR12+0x2200] ;  /* 0x0022000c00c87984 */ /* 0x000fe80008000800 */
[----:B------:R-:W-:Y:S01]  /*29840*/  LDS R202, [R0+UR12+0x3200] ;  /* 0x0032000c00ca7984 */ /* 0x000fe20008000800 */
[C---:B-1----:R-:W-:Y:S03]  /*29850*/  HMMA.1688.F32.TF32 R24, R244.reuse, R218, R40 ;  /* 0x000000daf418723c */ /* 0x042fe60000081028 */
[----:B------:R-:W-:Y:S04]  /*29860*/  STL.64 [R1+0x260], R32 ;  /* 0x0002602001007387 */ /* 0x000fe80000100a00 */
[----:B------:R1:W-:Y:S04]  /*29870*/  STL.64 [R1+0x268], R34 ;  /* 0x0002682201007387 */ /* 0x0003e80000100a00 */
[----:B------:R-:W-:Y:S04]  /*29880*/  STL.64 [R1+0x240], R28 ;  /* 0x0002401c01007387 */ /* 0x000fe80000100a00 */
[----:B------:R2:W-:Y:S01]  /*29890*/  STL.64 [R1+0x248], R30 ;  /* 0x0002481e01007387 */ /* 0x0005e20000100a00 */
[C---:B-1----:R-:W-:Y:S03]  /*298a0*/  HMMA.1688.F32.TF32 R32, R244.reuse, R222, R44 ;  /* 0x000000def420723c */ /* 0x042fe6000008102c */
[----:B------:R-:W-:Y:S04]  /*298b0*/  LDS R204, [R0+UR12+0x2280] ;  /* 0x0022800c00cc7984 */ /* 0x000fe80008000800 */
[----:B------:R-:W-:Y:S01]  /*298c0*/  STL.64 [R1+0x230], R24 ;  /* 0x0002301801007387 */ /* 0x000fe20000100a00 */
[C---:B--2---:R-:W-:Y:S03]  /*298d0*/  HMMA.1688.F32.TF32 R28, R244.reuse, R226, R48 ;  /* 0x000000e2f41c723c */ /* 0x044fe60000081030 */
        /* <DEDUP_REMOVED lines=12> */
[----:B------:R1:W-:Y:S05]  /*299a0*/  STL.64 [R1+0x1e8], R26 ;  /* 0x0001e81a01007387 */ /* 0x0003ea0000100a00 */
[----:B-1----:R-:W-:Y:S03]  /*299b0*/  HMMA.1688.F32.TF32 R24, R244, R242, R64 ;  /* 0x000000f2f418723c */ /* 0x002fe60000081040 */
[----:B------:R-:W-:Y:S04]  /*299c0*/  STL.64 [R1+0x1d0], R32 ;  /* 0x0001d02001007387 */ /* 0x000fe80000100a00 */
[----:B------:R-:W-:Y:S04]  /*299d0*/  STL.64 [R1+0x1d8], R34 ;  /* 0x0001d82201007387 */ /* 0x000fe80000100a00 */
[----:B------:R-:W2:Y:S04]  /*299e0*/  LDL.LU R64, [R1+0x10] ;  /* 0x0000100001407983 */ /* 0x000ea80000300800 */
[----:B------:R1:W-:Y:S04]  /*299f0*/  STL.64 [R1+0x1c0], R28 ;  /* 0x0001c01c01007387 */ /* 0x0003e80000100a00 */
[----:B------:R1:W-:Y:S04]  /*29a00*/  STL.64 [R1+0x1c8], R30 ;  /* 0x0001c81e01007387 */ /* 0x0003e80000100a00 */
[----:B------:R1:W-:Y:S04]  /*29a10*/  STL.64 [R1+0x1b0], R24 ;  /* 0x0001b01801007387 */ /* 0x0003e80000100a00 */
[----:B------:R1:W-:Y:S04]  /*29a20*/  STL.64 [R1+0x1b8], R26 ;  /* 0x0001b81a01007387 */ /* 0x0003e80000100a00 */
[----:B------:R-:W2:Y:S04]  /*29a30*/  LDL.LU R65, [R1+0x14] ;  /* 0x0000140001417983 */ /* 0x000ea80000300800 */
[----:B------:R-:W2:Y:S04]  /*29a40*/  LDL.LU R66, [R1+0x18] ;  /* 0x0000180001427983 */ /* 0x000ea80000300800 */
[----:B------:R-:W2:Y:S04]  /*29a50*/  LDL.LU R67, [R1+0x1c] ;  /* 0x00001c0001437983 */ /* 0x000ea80000300800 */
[----:B------:R-:W3:Y:S04]  /*29a60*/  LDL.LU R60, [R1+0x20] ;  /* 0x00002000013c7983 */ /* 0x000ee80000300800 */
[----:B------:R-:W3:Y:S04]  /*29a70*/  LDL.LU R61, [R1+0x24] ;  /* 0x00002400013d7983 */ /* 0x000ee80000300800 */
[----:B------:R-:W3:Y:S04]  /*29a80*/  LDL.LU R62, [R1+0x28] ;  /* 0x00002800013e7983 */ /* 0x000ee80000300800 */
[----:B------:R-:W3:Y:S04]  /*29a90*/  LDL.LU R63, [R1+0x2c] ;  /* 0x00002c00013f7983 */ /* 0x000ee80000300800 */
[----:B------:R-:W4:Y:S04]  /*29aa0*/  LDL.LU R56, [R1+0x30] ;  /* 0x0000300001387983 */ /* 0x000f280000300800 */
        /* <DEDUP_REMOVED lines=15> */
[----:B-1----:R-:W4:Y:S04]  /*29ba0*/  LDL.LU R28, [R1+0xa0] ;  /* 0x0000a000011c7983 */ /* 0x002f280000300800 */
        /* <DEDUP_REMOVED lines=34> */
[----:B------:R-:W4:Y:S01]  /*29dd0*/  LDL.LU R51, [R1+0x5c] ;  /* 0x00005c0001337983 */ /* 0x000f220000300800 */
[----:B------:R-:W-:-:S03]  /*29de0*/  LOP3.LUT R247, R0, 0x20, RZ, 0x3c, !PT ;  /* 0x0000002000f77812 */ /* 0x000fc600078e3cff */
[----:B------:R-:W-:Y:S04]  /*29df0*/  LDS R244, [R0+UR12+0x2380] ;  /* 0x0023800c00f47984 */ /* 0x000fe80008000800 */
[----:B------:R-:W-:Y:S04]  /*29e00*/  LDS R201, [R247+UR12+0x2200] ;  /* 0x0022000cf7c97984 */ /* 0x000fe80008000800 */
[----:B------:R-:W-:Y:S04]  /*29e10*/  LDS R203, [R247+UR12+0x3200] ;  /* 0x0032000cf7cb7984 */ /* 0x000fe80008000800 */
[----:B------:R-:W-:Y:S04]  /*29e20*/  LDS R205, [R247+UR12+0x2280] ;  /* 0x0022800cf7cd7984 */ /* 0x000fe80008000800 */
[----:B------:R-:W2:Y:S04]  /*29e30*/  LDS R207, [R247+UR12+0x3280] ;  /* 0x0032800cf7cf7984 */ /* 0x000ea80008000800 */
[----:B------:R-:W-:Y:S04]  /*29e40*/  LDS R209, [R247+UR12+0x2300] ;  /* 0x0023000cf7d17984 */ /* 0x000fe80008000800 */
[----:B------:R-:W1:Y:S04]  /*29e50*/  LDS R211, [R247+UR12+0x3300] ;  /* 0x0033000cf7d37984 */ /* 0x000e680008000800 */
[----:B------:R-:W-:Y:S04]  /*29e60*/  LDS R245, [R247+UR12+0x2380] ;  /* 0x0023800cf7f57984 */ /* 0x000fe80008000800 */
[----:B------:R-:W-:Y:S04]  /*29e70*/  LDS R246, [R0+UR12+0x3380] ;  /* 0x0033800c00f67984 */ /* 0x000fe80008000800 */
[----:B------:R-:W1:Y:S01]  /*29e80*/  LDS R247, [R247+UR12+0x3380] ;  /* 0x0033800cf7f77984 */ /* 0x000e620008000800 */
[C---:B--2---:R-:W-:Y:S08]  /*29e90*/  HMMA.1688.F32.TF32 R64, R204.reuse, R238, R64 ;  /* 0x000000eecc40723c */ /* 0x044ff00000081040 */
[C---:B---3--:R-:W-:Y:S08]  /*29ea0*/  HMMA.1688.F32.TF32 R60, R204.reuse, R234, R60 ;  /* 0x000000eacc3c723c */ /* 0x048ff0000008103c */
[C---:B----4-:R-:W-:Y:S08]  /*29eb0*/  HMMA.1688.F32.TF32 R56, R204.reuse, R230, R56 ;  /* 0x000000e6cc38723c */ /* 0x050ff00000081038 */
[C---:B------:R-:W-:Y:S08]  /*29ec0*/  HMMA.1688.F32.TF32 R52, R204.reuse, R226, R52 ;  /* 0x000000e2cc34723c */ /* 0x040ff00000081034 */
[----:B------:R-:W-:Y:S08]  /*29ed0*/  HMMA.1688.F32.TF32 R44, R204, R218, R44 ;  /* 0x000000dacc2c723c */ /* 0x000ff0000008102c */
[C---:B------:R-:W-:Y:S08]  /*29ee0*/  HMMA.1688.F32.TF32 R28, R200.reuse, R234, R28 ;  /* 0x000000eac81c723c */ /* 0x040ff0000008101c */
[C---:B------:R-:W-:Y:S08]  /*29ef0*/  HMMA.1688.F32.TF32 R24, R200.reuse, R230, R24 ;  /* 0x000000e6c818723c */ /* 0x040ff00000081018 */
[C---:B------:R-:W-:Y:S08]  /*29f00*/  HMMA.1688.F32.TF32 R104, R200.reuse, R226, R104 ;  /* 0x000000e2c868723c */ /* 0x040ff00000081068 */
[C---:B------:R-:W-:Y:S08]  /*29f10*/  HMMA.1688.F32.TF32 R112, R200.reuse, R218, R112 ;  /* 0x000000dac870723c */ /* 0x040ff00000081070 */
[C---:B------:R-:W-:Y:S08]  /*29f20*/  HMMA.1688.F32.TF32 R116, R200.reuse, R214, R116 ;  /* 0x000000d6c874723c */ /* 0x040ff00000081074 */
[C---:B------:R-:W-:Y:S11]  /*29f30*/  HMMA.1688.F32.TF32 R108, R200.reuse, R222, R108 ;  /* 0x000000dec86c723c */ /* 0x040ff6000008106c */
[----:B------:R-:W-:Y:S04]  /*29f40*/  STL.64 [R1+0x760], R116 ;  /* 0x0007607401007387 */ /* 0x000fe80000100a00 */
[----:B------:R2:W-:Y:S01]  /*29f50*/  STL.64 [R1+0x768], R118 ;  /* 0x0007687601007387 */ /* 0x0005e20000100a00 */
[C---:B------:R-:W-:Y:S03]  /*29f60*/  HMMA.1688.F32.TF32 R32, R200.reuse, R238, R32 ;  /* 0x000000eec820723c */ /* 0x040fe60000081020 */
[----:B--2---:R-:W2:Y:S04]  /*29f70*/  LDL.LU.64 R118, [R1+0x2c70] ;  /* 0x002c700001767983 */ /* 0x004ea80000300a00 */
[----:B------:R-:W2:Y:S04]  /*29f80*/  LDL.LU.64 R116, [R1+0x2c68] ;  /* 0x002c680001747983 */ /* 0x000ea80000300a00 */
[----:B------:R-:W-:Y:S04]  /*29f90*/  STL.64 [R1+0x750], R112 ;  /* 0x0007507001007387 */ /* 0x000fe80000100a00 */
[----:B------:R3:W-:Y:S01]  /*29fa0*/  STL.64 [R1+0x758], R114 ;  /* 0x0007587201007387 */ /* 0x0007e20000100a00 */
[----:B------:R-:W-:Y:S03]  /*29fb0*/  HMMA.1688.F32.TF32 R200, R200, R242, R36 ;  /* 0x000000f2c8c8723c */ /* 0x000fe60000081024 */
[----:B---3--:R-:W3:Y:S04]  /*29fc0*/  LDL.LU.64 R114, [R1+0x2c60] ;  /* 0x002c600001727983 */ /* 0x008ee80000300a00 */
[----:B------:R-:W3:Y:S04]  /*29fd0*/  LDL.LU.64 R112, [R1+0x2c58] ;  /* 0x002c580001707983 */ /* 0x000ee80000300a00 */
[----:B------:R-:W-:Y:S04]  /*29fe0*/  STL.64 [R1+0x740], R108 ;  /* 0x0007406c01007387 */ /* 0x000fe80000100a00 */
[----:B------:R4:W-:Y:S01]  /*29ff0*/  STL.64 [R1+0x748], R110 ;  /* 0x0007486e01007387 */ /* 0x0009e20000100a00 */
[C---:B------:R-:W-:Y:S03]  /*2a000*/  HMMA.1688.F32.TF32 R40, R204.reuse, R214, R40 ;  /* 0x000000d6cc28723c */ /* 0x040fe60000081028 */
[----:B----4-:R-:W4:Y:S04]  /*2a010*/  LDL.LU.64 R110, [R1+0x2c50] ;  /* 0x002c5000016e7983 */ /* 0x010f280000300a00 */
[----:B------:R-:W4:Y:S04]  /*2a020*/  LDL.LU.64 R108, [R1+0x2c48] ;  /* 0x002c4800016c7983 */ /* 0x000f280000300a00 */
[----:B------:R-:W-:Y:S04]  /*2a030*/  STL.64 [R1+0x730], R104 ;  /* 0x0007306801007387 */ /* 0x000fe80000100a00 */
[----:B------:R1:W-:Y:S01]  /*2a040*/  STL.64 [R1+0x738], R106 ;  /* 0x0007386a01007387 */ /* 0x0003e20000100a00 */
[C---:B------:R-:W-:Y:S03]  /*2a050*/  HMMA.1688.F32.TF32 R48, R204.reuse, R222, R48 ;  /* 0x000000decc30723c */ /* 0x040fe60000081030 */
[----:B-1----:R-:W2:Y:S04]  /*2a060*/  LDL.LU.64 R106, [R1+0x2c40] ;  /* 0x002c4000016a7983 */ /* 0x002ea80000300a00 */
[----:B------:R-:W2:Y:S04]  /*2a070*/  LDL.LU.64 R104, [R1+0x2c38] ;  /* 0x002c380001687983 */ /* 0x000ea80000300a00 */
        /* <DEDUP_REMOVED lines=16> */
[----:B-1----:R-:W2:Y:S04]  /*2a180*/  LDL.LU R200, [R1] ;  /* 0x0000000001c87983 */ /* 0x002ea80000300800 */
[----:B------:R-:W2:Y:S04]  /*2a190*/  LDL.LU R201, [R1+0x4] ;  /* 0x0000040001c97983 */ /* 0x000ea80000300800 */
[----:B------:R-:W2:Y:S04]  /*2a1a0*/  LDL.LU R202, [R1+0x8] ;  /* 0x0000080001ca7983 */ /* 0x000ea80000300800 */
[----:B------:R-:W2:Y:S04]  /*2a1b0*/  LDL.LU R203, [R1+0xc] ;  /* 0x00000c0001cb7983 */ /* 0x000ea80000300800 */
        /* <DEDUP_REMOVED lines=26> */
[----:B-1----:R-:W4:Y:S04]  /*2a360*/  LDL.LU.64 R66, [R1+0x2b90] ;  /* 0x002b900001427983 */ /* 0x002f280000300a00 */
[----:B------:R-:W4:Y:S01]  /*2a370*/  LDL.LU.64 R64, [R1+0x2b88] ;  /* 0x002b880001407983 */ /* 0x000f220000300a00 */
[----:B--2---:R-:W-:-:S15]  /*2a380*/  HMMA.1688.F32.TF32 R200, R204, R242, R200 ;  /* 0x000000f2ccc8723c */ /* 0x004fde00000810c8 */
[----:B------:R-:W-:-:S04]  /*2a390*/  NOP ;  /* 0x0000000000007918 */ /* 0x000fc80000000000 */
[----:B------:R-:W-:Y:S04]  /*2a3a0*/  STL.64 [R1+0x3c0], R200 ;  /* 0x0003c0c801007387 */ /* 0x000fe80000100a00 */
[----:B------:R3:W-:Y:S02]  /*2a3b0*/  STL.64 [R1+0x3c8], R202 ;  /* 0x0003c8ca01007387 */ /* 0x0007e40000100a00 */
[C---:B---3--:R-:W-:Y:S08]  /*2a3c0*/  HMMA.1688.F32.TF32 R200, R208.reuse, R218, R60 ;  /* 0x000000dad0c8723c */ /* 0x048ff0000008103c */
[C---:B------:R-:W-:Y:S08]  /*2a3d0*/  HMMA.1688.F32.TF32 R60, R208.reuse, R226, R52 ;  /* 0x000000e2d03c723c */ /* 0x040ff00000081034 */
[C---:B----4-:R-:W-:Y:S08]  /*2a3e0*/  HMMA.1688.F32.TF32 R204, R208.reuse, R214, R64 ;  /* 0x000000d6d0cc723c */ /* 0x050ff00000081040 */
[C---:B------:R-:W-:Y:S08]  /*2a3f0*/  HMMA.1688.F32.TF32 R64, R208.reuse, R222, R56 ;  /* 0x000000ded040723c */ /* 0x040ff00000081038 */
[C---:B------:R-:W-:Y:S08]  /*2a400*/  HMMA.1688.F32.TF32 R56, R208.reuse, R230, R48 ;  /* 0x000000e6d038723c */ /* 0x040ff00000081030 */
[C---:B------:R-:W-:Y:S01]  /*2a410*/  HMMA.1688.F32.TF32 R52, R208.reuse, R234, R44 ;  /* 0x000000ead034723c */ /* 0x040fe2000008102c */
[----:B------:R-:W-:Y:S07]  /*2a420*/  STL.64 [R1+0x3b0], R204 ;  /* 0x0003b0cc01007387 */ /* 0x000fee0000100a00 */
[C---:B------:R-:W-:Y:S01]  /*2a430*/  HMMA.1688.F32.TF32 R48, R208.reuse, R238, R40 ;  /* 0x000000eed030723c */ /* 0x040fe20000081028 */
[----:B------:R-:W-:Y:S07]  /*2a440*/  STL.64 [R1+0x3b8], R206 ;  /* 0x0003b8ce01007387 */ /* 0x000fee0000100a00 */
[----:B------:R-:W-:Y:S01]  /*2a450*/  HMMA.1688.F32.TF32 R44, R208, R242, R36 ;  /* 0x000000f2d02c723c */ /* 0x000fe20000081024 */
[----:B------:R1:W-:Y:S07]  /*2a460*/  STL.64 [R1+0x3a0], R200 ;  /* 0x0003a0c801007387 */ /* 0x0003ee0000100a00 */
[C---:B------:R-:W-:Y:S01]  /*2a470*/  HMMA.1688.F32.TF32 R40, R244.reuse, R214, R32 ;  /* 0x000000d6f428723c */ /* 0x040fe20000081020 */
[----:B------:R2:W-:Y:S07]  /*2a480*/  STL.64 [R1+0x3a8], R202 ;  /* 0x0003a8ca01007387 */ /* 0x0005ee0000100a00 */
        /* <DEDUP_REMOVED lines=15> */
[----:B------:R-:W-:Y:S01]  /*2a580*/  STL.64 [R1+0x190], R40 ;  /* 0x0001902801007387 */ /* 0x000fe20000100a00 */
[----:B------:R-:W-:Y:S03]  /*2a590*/  HMMA.1688.F32.TF32 R24, R244, R230, R108 ;  /* 0x000000e6f418723c */ /* 0x000fe6000008106c */
[----:B------:R-:W-:Y:S04]  /*2a5a0*/  STL.64 [R1+0x198], R42 ;  /* 0x0001982a01007387 */ /* 0x000fe80000100a00 */
[----:B------:R-:W-:Y:S04]  /*2a5b0*/  STL.64 [R1+0x180], R36 ;  /* 0x0001802401007387 */ /* 0x000fe80000100a00 */
[----:B------:R-:W-:Y:S04]  /*2a5c0*/  STL.64 [R1+0x188], R38 ;  /* 0x0001882601007387 */ /* 0x000fe80000100a00 */
[----:B------:R-:W-:Y:S04]  /*2a5d0*/  STL.64 [R1+0x170], R32 ;  /* 0x0001702001007387 */ /* 0x000fe80000100a00 */
[----:B------:R3:W-:Y:S01]  /*2a5e0*/  STL.64 [R1+0x178], R34 ;  /* 0x0001782201007387 */ /* 0x0007e20000100a00 */
[----:B-1----:R-:W-:Y:S01]  /*2a5f0*/  IMAD.MOV.U32 R200, RZ, RZ, R96 ;  /* 0x000000ffffc87224 */ /* 0x002fe200078e0060 */
[----:B------:R-:W-:Y:S01]  /*2a600*/  MOV R201, R97 ;  /* 0x0000006100c97202 */ /* 0x000fe20000000f00 */
[----:B--2---:R-:W-:Y:S01]  /*2a610*/  IMAD.MOV.U32 R202, RZ, RZ, R98 ;  /* 0x000000ffffca7224 */ /* 0x004fe200078e0062 */
[----:B------:R-:W-:Y:S01]  /*2a620*/  MOV R204, R100 ;  /* 0x0000006400cc7202 */ /* 0x000fe20000000f00 */
[----:B------:R-:W-:-:S02]  /*2a630*/  IMAD.MOV.U32 R203, RZ, RZ, R99 ;  /* 0x000000ffffcb7224 */ /* 0x000fc400078e0063 */
[----:B------:R-:W-:Y:S01]  /*2a640*/  IMAD.MOV.U32 R205, RZ, RZ, R101 ;  /* 0x000000ffffcd7224 */ /* 0x000fe200078e0065 */
[----:B------:R-:W-:Y:S01]  /*2a650*/  MOV R207, R103 ;  /* 0x0000006700cf7202 */ /* 0x000fe20000000f00 */
[----:B------:R-:W-:Y:S02]  /*2a660*/  IMAD.MOV.U32 R206, RZ, RZ, R102 ;  /* 0x000000ffffce7224 */ /* 0x000fe400078e0066 */
[----:B------:R-:W-:Y:S01]  /*2a670*/  IMAD.MOV.U32 R208, RZ, RZ, R20 ;  /* 0x000000ffffd07224 */ /* 0x000fe200078e0014 */
[C---:B---3--:R-:W-:Y:S01]  /*2a680*/  HMMA.1688.F32.TF32 R32, R244.reuse, R234, R112 ;  /* 0x000000eaf420723c */ /* 0x048fe20000081070 */
[----:B------:R-:W-:Y:S04]  /*2a690*/  STL.64 [R1+0x160], R28 ;  /* 0x0001601c01007387 */ /* 0x000fe80000100a00 */
[----:B------:R1:W-:Y:S04]  /*2a6a0*/  STL.64 [R1+0x168], R30 ;  /* 0x0001681e01007387 */ /* 0x0003e80000100a00 */
[----:B------:R-:W-:Y:S04]  /*2a6b0*/  STL.64 [R1+0x150], R24 ;  /* 0x0001501801007387 */ /* 0x000fe80000100a00 */
[----:B------:R2:W-:Y:S01]  /*2a6c0*/  STL.64 [R1+0x158], R26 ;  /* 0x0001581a01007387 */ /* 0x0005e20000100a00 */
[----:B------:R-:W-:Y:S01]  /*2a6d0*/  IMAD.MOV.U32 R209, RZ, RZ, R21 ;  /* 0x000000ffffd17224 */ /* 0x000fe200078e0015 */
[----:B------:R-:W-:Y:S01]  /*2a6e0*/  MOV R210, R22 ;  /* 0x0000001600d27202 */ /* 0x000fe20000000f00 */
[----:B------:R-:W-:Y:S01]  /*2a6f0*/  IMAD.MOV.U32 R211, RZ, RZ, R16 ;  /* 0x000000ffffd37224 */ /* 0x000fe200078e0010 */
[----:B------:R-:W-:Y:S01]  /*2a700*/  MOV R105, R18 ;  /* 0x0000001200697202 */ /* 0x000fe20000000f00 */
[----:B------:R-:W-:Y:S01]  /*2a710*/  IMAD.MOV.U32 R104, RZ, RZ, R17 ;  /* 0x000000ffff687224 */ /* 0x000fe200078e0011 */
[----:B------:R-:W-:Y:S04]  /*2a720*/  STL.64 [R1+0x130], R32 ;  /* 0x0001302001007387 */ /* 0x000fe80000100a00 */
[----:B------:R-:W-:Y:S04]  /*2a730*/  STL.64 [R1+0x138], R34 ;  /* 0x0001382201007387 */ /* 0x000fe80000100a00 */
[----:B------:R-:W-:Y:S04]  /*2a740*/  LDS R32, [R2+UR12+0x2000] ;  /* 0x0020000c02207984 */ /* 0x000fe80008000800 */
[----:B------:R-:W-:Y:S04]  /*2a750*/  LDS R34, [R2+UR12+0x3000] ;  /* 0x0030000c02227984 */ /* 0x000fe80008000800 */
[----:B------:R-:W-:Y:S04]  /*2a760*/  LDS R33, [R3+UR12+0x2000] ;  /* 0x0020000c03217984 */ /* 0x000fe80008000800 */
[----:B------:R-:W3:Y:S01]  /*2a770*/  LDS R35, [R3+UR12+0x3000] ;  /* 0x0030000c03237984 */ /* 0x000ee20008000800 */
[C---:B-1----:R-:W-:Y:S01]  /*2a780*/  HMMA.1688.F32.TF32 R28, R244.reuse, R238, R116 ;  /* 0x000000eef41c723c */ /* 0x042fe20000081074 */
[----:B------:R-:W-:Y:S01]  /*2a790*/  IMAD.MOV.U32 R106, RZ, RZ, R12 ;  /* 0x000000ffff6a7224 */ /* 0x000fe200078e000c */
[----:B------:R-:W-:Y:S01]  /*2a7a0*/  MOV R108, R8 ;  /* 0x00000008006c7202 */ /* 0x000fe20000000f00 */
[----:B------:R-:W-:Y:S01]  /*2a7b0*/  IMAD.MOV.U32 R107, RZ, RZ, R13 ;  /* 0x000000ffff6b7224 */ /* 0x000fe200078e000d */
[----:B------:R-:W-:Y:S01]  /*2a7c0*/  MOV R65, R15 ;  /* 0x0000000f00417202 */ /* 0x000fe20000000f00 */
[----:B------:R-:W-:Y:S01]  /*2a7d0*/  IMAD.MOV.U32 R109, RZ, RZ, R9 ;  /* 0x000000ffff6d7224 */ /* 0x000fe200078e0009 */
[----:B------:R-:W-:Y:S01]  /*2a7e0*/  MOV R111, R180 ;  /* 0x000000b4006f7202 */ /* 0x000fe20000000f00 */
[----:B------:R-:W-:Y:S01]  /*2a7f0*/  IMAD.MOV.U32 R110, RZ, RZ, R10 ;  /* 0x000000ffff6e7224 */ /* 0x000fe200078e000a */
[----:B--2---:R-:W-:Y:S01]  /*2a800*/  HMMA.1688.F32.TF32 R24, R244, R242, R188 ;  /* 0x000000f2f418723c */ /* 0x004fe200000810bc */
[----:B------:R-:W-:Y:S01]  /*2a810*/  IMAD.MOV.U32 R64, RZ, RZ, R14 ;  /* 0x000000ffff407224 */ /* 0x000fe200078e000e */
[----:B------:R-:W-:Y:S01]  /*2a820*/  LDS R56, [R2+UR12+0x2180] ;  /* 0x0021800c02387984 */ /* 0x000fe20008000800 */
[----:B------:R-:W-:-:S02]  /*2a830*/  IMAD.MOV.U32 R66, RZ, RZ, R19 ;  /* 0x000000ffff427224 */ /* 0x000fc400078e0013 */
[----:B------:R-:W-:Y:S01]  /*2a840*/  IMAD.MOV.U32 R67, RZ, RZ, R23 ;  /* 0x000000ffff437224 */ /* 0x000fe200078e0017 */
[----:B------:R-:W-:Y:S04]  /*2a850*/  LDS R58, [R2+UR12+0x3180] ;  /* 0x0031800c023a7984 */ /* 0x000fe80008000800 */
[----:B------:R-:W-:Y:S04]  /*2a860*/  LDS R57, [R3+UR12+0x2180] ;  /* 0x0021800c03397984 */ /* 0x000fe80008000800 */
[----:B------:R-:W-:Y:S04]  /*2a870*/  STL.64 [R1+0x110], R28 ;  /* 0x0001101c01007387 */ /* 0x000fe80000100a00 */
[----:B------:R-:W-:Y:S04]  /*2a880*/  STL.64 [R1+0x118], R30 ;  /* 0x0001181e01007387 */ /* 0x000fe80000100a00 */
[----:B------:R-:W-:Y:S04]  /*2a890*/  LDS R28, [R2+UR12+0x2080] ;  /* 0x0020800c021c7984 */ /* 0x000fe80008000800 */
[----:B------:R-:W-:Y:S04]  /*2a8a0*/  LDS R30, [R2+UR12+0x3080] ;  /* 0x0030800c021e7984 */ /* 0x000fe80008000800 */
[----:B------:R-:W-:Y:S01]  /*2a8b0*/  LDS R29, [R3+UR12+0x2080] ;  /* 0x0020800c031d7984 */ /* 0x000fe20008000800 */
[C---:B---3--:R-:W-:Y:S03]  /*2a8c0*/  HMMA.1688.F32.TF32 R40, R32.reuse, R214, R192 ;  /* 0x000000d62028723c */ /* 0x048fe600000810c0 */
[----:B------:R-:W1:Y:S04]  /*2a8d0*/  LDS R31, [R3+UR12+0x3080] ;  /* 0x0030800c031f7984 */ /* 0x000e680008000800 */
[----:B------:R-:W2:Y:S01]  /*2a8e0*/  LDS R59, [R3+UR12+0x3180] ;  /* 0x0031800c033b7984 */ /* 0x000ea20008000800 */
[C---:B------:R-:W-:Y:S03]  /*2a8f0*/  HMMA.1688.F32.TF32 R36, R32.reuse, R218, R196 ;  /* 0x000000da2024723c */ /* 0x040fe600000810c4 */
[----:B------:R-:W-:Y:S04]  /*2a900*/  STL.64 [R1+0xe0], R24 ;  /* 0x0000e01801007387 */ /* 0x000fe80000100a00 */
[----:B------:R-:W-:Y:S01]  /*2a910*/  STL.64 [R1+0xe8], R26 ;  /* 0x0000e81a01007387 */ /* 0x000fe20000100a00 */
[C---:B------:R-:W-:Y:S03]  /*2a920*/  HMMA.1688.F32.TF32 R44, R32.reuse, R222, R184 ;  /* 0x000000de202c723c */ /* 0x040fe600000810b8 */
[----:B------:R-:W-:Y:S04]  /*2a930*/  STL.64 [R1+0x140], R40 ;  /* 0x0001402801007387 */ /* 0x000fe80000100a00 */
[----:B------:R3:W-:Y:S04]  /*2a940*/  STL.64 [R1+0x148], R42 ;  /* 0x0001482a01007387 */ /* 0x0007e80000100a00 */
[----:B------:R-:W-:Y:S04]  /*2a950*/  STL.64 [R1+0x120], R36 ;  /* 0x0001202401007387 */ /* 0x000fe80000100a00 */
[----:B------:R4:W-:Y:S01]  /*2a960*/  STL.64 [R1+0x128], R38 ;  /* 0x0001282601007387 */ /* 0x0009e20000100a00 */
[C---:B---3--:R-:W-:Y:S03]  /*2a970*/  HMMA.1688.F32.TF32 R40, R32.reuse, R226, R4 ;  /* 0x000000e22028723c */ /* 0x048fe60000081004 */
[----:B------:R-:W-:Y:S04]  /*2a980*/  LDS R24, [R2+UR12+0x2100] ;  /* 0x0021000c02187984 */ /* 0x000fe80008000800 */
[----:B------:R-:W-:Y:S01]  /*2a990*/  LDS R26, [R2+UR12+0x3100] ;  /* 0x0031000c021a7984 */ /* 0x000fe20008000800 */
[C---:B----4-:R-:W-:Y:S03]  /*2a9a0*/  HMMA.1688.F32.TF32 R36, R32.reuse, R230, R120 ;  /* 0x000000e62024723c */ /* 0x050fe60000081078 */
[----:B------:R-:W-:Y:S04]  /*2a9b0*/  LDS R25, [R3+UR12+0x2100] ;  /* 0x0021000c03197984 */ /* 0x000fe80008000800 */
[----:B------:R-:W3:Y:S01]  /*2a9c0*/  LDS R27, [R3+UR12+0x3100] ;  /* 0x0031000c031b7984 */ /* 0x000ee20008000800 */
[C---:B------:R-:W-:Y:S03]  /*2a9d0*/  HMMA.1688.F32.TF32 R4, R32.reuse, R234, R124 ;  /* 0x000000ea2004723c */ /* 0x040fe6000008107c */
[----:B------:R-:W-:Y:S04]  /*2a9e0*/  STL.64 [R1+0x100], R44 ;  /* 0x0001002c01007387 */ /* 0x000fe80000100a00 */
[----:B------:R-:W-:Y:S04]  /*2a9f0*/  STL.64 [R1+0x108], R46 ;  /* 0x0001082e01007387 */ /* 0x000fe80000100a00 */
[----:B------:R-:W-:Y:S04]  /*2aa00*/  STL.64 [R1+0xf0], R40 ;  /* 0x0000f02801007387 */ /* 0x000fe80000100a00 */
[----:B------:R4:W-:Y:S04]  /*2aa10*/  STL.64 [R1+0xf8], R42 ;  /* 0x0000f82a01007387 */ /* 0x0009e80000100a00 */
[----:B------:R-:W-:Y:S04]  /*2aa20*/  STL.64 [R1+0xd0], R36 ;  /* 0x0000d02401007387 */ /* 0x000fe80000100a00 */
[----:B------:R1:W-:Y:S01]  /*2aa30*/  STL.64 [R1+0xd8], R38 ;  /* 0x0000d82601007387 */ /* 0x0003e20000100a00 */
[C---:B----4-:R-:W-:Y:S03]  /*2aa40*/  HMMA.1688.F32.TF32 R40, R32.reuse, R238, R128 ;  /* 0x000000ee2028723c */ /* 0x050fe60000081080 */
[----:B------:R-:W-:Y:S04]  /*2aa50*/  STL.64 [R1+0xc0], R4 ;  /* 0x0000c00401007387 */ /* 0x000fe80000100a00 */
[----:B------:R4:W-:Y:S01]  /*2aa60*/  STL.64 [R1+0xc8], R6 ;  /* 0x0000c80601007387 */ /* 0x0009e20000100a00 */
[----:B-1----:R-:W-:Y:S03]  /*2aa70*/  HMMA.1688.F32.TF32 R36, R32, R242, R132 ;  /* 0x000000f22024723c */ /* 0x002fe60000081084 */
[----:B------:R-:W-:Y:S04]  /*2aa80*/  LDS R112, [R2+UR12+0x2280] ;  /* 0x0022800c02707984 */ /* 0x000fe80008000800 */
[----:B------:R-:W-:Y:S01]  /*2aa90*/  LDS R114, [R2+UR12+0x3280] ;  /* 0x0032800c02727984 */ /* 0x000fe20008000800 */
[C---:B----4-:R-:W-:Y:S03]  /*2aaa0*/  HMMA.1688.F32.TF32 R4, R28.reuse, R214, R136 ;  /* 0x000000d61c04723c */ /* 0x050fe60000081088 */
[----:B------:R-:W-:Y:S04]  /*2aab0*/  LDS R113, [R3+UR12+0x2280] ;  /* 0x0022800c03717984 */ /* 0x000fe80008000800 */
[----:B------:R-:W-:Y:S01]  /*2aac0*/  STL.64 [R1+0xb0], R40 ;  /* 0x0000b02801007387 */ /* 0x000fe20000100a00 */
[C---:B------:R-:W-:Y:S03]  /*2aad0*/  HMMA.1688.F32.TF32 R32, R28.reuse, R218, R140 ;  /* 0x000000da1c20723c */ /* 0x040fe6000008108c */
[----:B------:R-:W-:Y:S04]  /*2aae0*/  STL.64 [R1+0xb8], R42 ;  /* 0x0000b82a01007387 */ /* 0x000fe80000100a00 */
[----:B------:R-:W-:Y:S04]  /*2aaf0*/  STL.64 [R1+0xa0], R36 ;  /* 0x0000a02401007387 */ /* 0x000fe80000100a00 */
[----:B------:R1:W-:Y:S04]  /*2ab00*/  STL.64 [R1+0xa8], R38 ;  /* 0x0000a82601007387 */ /* 0x0003e80000100a00 */
[----:B------:R-:W-:Y:S04]  /*2ab10*/  STL.64 [R1+0x90], R4 ;  /* 0x0000900401007387 */ /* 0x000fe80000100a00 */
[----:B------:R4:W-:Y:S01]  /*2ab20*/  STL.64 [R1+0x98], R6 ;  /* 0x0000980601007387 */ /* 0x0009e20000100a00 */
[C---:B-1----:R-:W-:Y:S03]  /*2ab30*/  HMMA.1688.F32.TF32 R36, R28.reuse, R222, R144 ;  /* 0x000000de1c24723c */ /* 0x042fe60000081090 */
[----:B------:R-:W-:Y:S05]  /*2ab40*/  LDS R115, [R3+UR12+0x3280] ;  /* 0x0032800c03737984 */ /* 0x000fea0008000800 */
[----:B----4-:R-:W-:Y:S01]  /*2ab50*/  HMMA.1688.F32.TF32 R4, R28, R226, R148 ;  /* 0x000000e21c04723c */ /* 0x010fe20000081094 */
[----:B------:R-:W-:Y:S04]  /*2ab60*/  STL.64 [R1+0x80], R32 ;  /* 0x0000802001007387 */ /* 0x000fe80000100a00 */
[----:B------:R1:W-:Y:S01]  /*2ab70*/  STL.64 [R1+0x88], R34 ;  /* 0x0000882201007387 */ /* 0x0003e20000100a00 */
[----:B------:R-:W-:Y:S01]  /*2ab80*/  IMAD.MOV.U32 R116, RZ, RZ, R181 ;  /* 0x000000ffff747224 */ /* 0x000fe200078e00b5 */
[----:B------:R-:W-:Y:S01]  /*2ab90*/  MOV R118, R183 ;  /* 0x000000b700767202 */ /* 0x000fe20000000f00 */
[----:B------:R-:W-:-:S02]  /*2aba0*/  IMAD.MOV.U32 R117, RZ, RZ, R182 ;  /* 0x000000ffff757224 */ /* 0x000fc400078e00b6 */
[----:B------:R-:W-:Y:S01]  /*2abb0*/  IMAD.MOV.U32 R119, RZ, RZ, R11 ;  /* 0x000000ffff777224 */ /* 0x000fe200078e000b */
[----:B------:R-:W-:Y:S04]  /*2abc0*/  STL.64 [R1+0x70], R36 ;  /* 0x0000702401007387 */ /* 0x000fe80000100a00 */
[----:B------:R4:W-:Y:S01]  /*2abd0*/  STL.64 [R1+0x78], R38 ;  /* 0x0000782601007387 */ /* 0x0009e20000100a00 */
[C---:B-1----:R-:W-:Y:S03]  /*2abe0*/  HMMA.1688.F32.TF32 R32, R28.reuse, R230, R156 ;  /* 0x000000e61c20723c */ /* 0x042fe6000008109c */
[----:B------:R-:W-:Y:S04]  /*2abf0*/  STL.64 [R1+0x60], R4 ;  /* 0x0000600401007387 */ /* 0x000fe80000100a00 */
[----:B------:R1:W-:Y:S01]  /*2ac00*/  STL.64 [R1+0x68], R6 ;  /* 0x0000680601007387 */ /* 0x0003e20000100a00 */
[C---:B----4-:R-:W-:Y:S03]  /*2ac10*/  HMMA.1688.F32.TF32 R36, R28.reuse, R234, R160 ;  /* 0x000000ea1c24723c */ /* 0x050fe600000810a0 */
[----:B------:R-:W-:Y:S04]  /*2ac20*/  LDS R144, [R2+UR12+0x2300] ;  /* 0x0023000c02907984 */ /* 0x000fe80008000800 */
[----:B------:R-:W-:Y:S01]  /*2ac30*/  LDS R146, [R2+UR12+0x3300] ;  /* 0x0033000c02927984 */ /* 0x000fe20008000800 */
[----:B-1----:R-:W-:Y:S03]  /*2ac40*/  HMMA.1688.F32.TF32 R4, R28, R238, R164 ;  /* 0x000000ee1c04723c */ /* 0x002fe600000810a4 */
[----:B------:R-:W-:Y:S04]  /*2ac50*/  STL.64 [R1+0x50], R32 ;  /* 0x0000502001007387 */ /* 0x000fe80000100a00 */
[----:B------:R1:W-:Y:S01]  /*2ac60*/  STL.64 [R1+0x58], R34 ;  /* 0x0000582201007387 */ /* 0x0003e20000100a00 */
[----:B--2---:R-:W-:Y:S03]  /*2ac70*/  HMMA.1688.F32.TF32 R40, R56, R226, R84 ;  /* 0x000000e23828723c */ /* 0x004fe60000081054 */
[----:B------:R-:W-:Y:S04]  /*2ac80*/  LDS R84, [R2+UR12+0x2200] ;  /* 0x0022000c02547984 */ /* 0x000fe80008000800 */
[----:B------:R-:W-:Y:S01]  /*2ac90*/  STL.64 [R1+0x40], R36 ;  /* 0x0000402401007387 */ /* 0x000fe20000100a00 */
[----:B-1----:R-:W-:Y:S03]  /*2aca0*/  HMMA.1688.F32.TF32 R32, R28, R242, R168 ;  /* 0x000000f21c20723c */ /* 0x002fe600000810a8 */
[----:B------:R-:W-:Y:S04]  /*2acb0*/  STL.64 [R1+0x48], R38 ;  /* 0x0000482601007387 */ /* 0x000fe80000100a00 */
[----:B------:R-:W-:Y:S01]  /*2acc0*/  STL.64 [R1+0x30], R4 ;  /* 0x0000300401007387 */ /* 0x000fe20000100a00 */
[C---:B---3--:R-:W-:Y:S03]  /*2acd0*/  HMMA.1688.F32.TF32 R28, R24.reuse, R214, R172 ;  /* 0x000000d6181c723c */ /* 0x048fe600000810ac */
[----:B------:R1:W-:Y:S04]  /*2ace0*/  STL.64 [R1+0x38], R6 ;  /* 0x0000380601007387 */ /* 0x0003e80000100a00 */
[----:B------:R-:W-:Y:S04]  /*2acf0*/  LDS R86, [R2+UR12+0x3200] ;  /* 0x0032000c02567984 */ /* 0x000fe80008000800 */
[----:B------:R-:W-:Y:S01]  /*2ad00*/  LDS R85, [R3+UR12+0x2200] ;  /* 0x0022000c03557984 */ /* 0x000fe20008000800 */
[-C--:B-1----:R-:W-:Y:S03]  /*2ad10*/  HMMA.1688.F32.TF32 R4, R24, R218.reuse, R176 ;  /* 0x000000da1804723c */ /* 0x082fe600000810b0 */
[----:B------:R-:W-:Y:S04]  /*2ad20*/  STL.64 [R1+0x20], R32 ;  /* 0x0000202001007387 */ /* 0x000fe80000100a00 */
[----:B------:R1:W-:Y:S04]  /*2ad30*/  STL.64 [R1+0x28], R34 ;  /* 0x0000282201007387 */ /* 0x0003e80000100a00 */
[----:B------:R-:W-:Y:S04]  /*2ad40*/  STL.64 [R1+0x10], R28 ;  /* 0x0000101c01007387 */ /* 0x000fe80000100a00 */
[----:B------:R-:W-:Y:S04]  /*2ad50*/  STL.64 [R1+0x18], R30 ;  /* 0x0000181e01007387 */ /* 0x000fe80000100a00 */
[----:B------:R-:W2:Y:S04]  /*2ad60*/  LDL.LU R96, [R1+0x2b80] ;  /* 0x002b800001607983 */ /* 0x000ea80000300800 */
[----:B------:R-:W-:Y:S04]  /*2ad70*/  STL.64 [R1], R4 ;  /* 0x0000000401007387 */ /* 0x000fe80000100a00 */
[----:B------:R-:W-:Y:S04]  /*2ad80*/  STL.64 [R1+0x8], R6 ;  /* 0x0000080601007387 */ /* 0x000fe80000100a00 */
        /* <DEDUP_REMOVED lines=27> */
[----:B------:R-:W1:Y:S02]  /*2af40*/  LDS R87, [R3+UR12+0x3200] ;  /* 0x0032000c03577984 */ /* 0x000e640008000800 */
[C---:B-1----:R-:W-:Y:S02]  /*2af50*/  HMMA.1688.F32.TF32 R32, R56.reuse, R218, R92 ;  /* 0x000000da3820723c */ /* 0x042fe4000008105c */
[----:B------:R-:W-:Y:S04]  /*2af60*/  LDS R145, [R3+UR12+0x2300] ;  /* 0x0023000c03917984 */ /* 0x000fe80008000800 */
[----:B------:R-:W1:Y:S02]  /*2af70*/  LDS R147, [R3+UR12+0x3300] ;  /* 0x0033000c03937984 */ /* 0x000e640008000800 */
[C---:B------:R-:W-:Y:S02]  /*2af80*/  HMMA.1688.F32.TF32 R36, R56.reuse, R222, R88 ;  /* 0x000000de3824723c */ /* 0x040fe40000081058 */
[----:B------:R-:W-:Y:S04]  /*2af90*/  LDS R156, [R2+UR12+0x2380] ;  /* 0x0023800c029c7984 */ /* 0x000fe80008000800 */
[----:B------:R-:W-:Y:S02]  /*2afa0*/  LDS R158, [R2+UR12+0x3380] ;  /* 0x0033800c029e7984 */ /* 0x000fe40008000800 */
[C---:B------:R-:W-:Y:S02]  /*2afb0*/  HMMA.1688.F32.TF32 R44, R56.reuse, R230, R80 ;  /* 0x000000e6382c723c */ /* 0x040fe40000081050 */
[----:B------:R-:W-:Y:S04]  /*2afc0*/  LDS R157, [R3+UR12+0x2380] ;  /* 0x0023800c039d7984 */ /* 0x000fe80008000800 */
[----:B------:R-:W1:Y:S02]  /*2afd0*/  LDS R159, [R3+UR12+0x3380] ;  /* 0x0033800c039f7984 */ /* 0x000e640008000800 */
[C---:B------:R-:W-:Y:S08]  /*2afe0*/  HMMA.1688.F32.TF32 R48, R56.reuse, R234, R76 ;  /* 0x000000ea3830723c */ /* 0x040ff0000008104c */
[----:B------:R-:W-:Y:S08]  /*2aff0*/  HMMA.1688.F32.TF32 R52, R56, R238, R72 ;  /* 0x000000ee3834723c */ /* 0x000ff00000081048 */
[C---:B------:R-:W-:Y:S08]  /*2b000*/  HMMA.1688.F32.TF32 R152, R84.reuse, R214, R152 ;  /* 0x000000d65498723c */ /* 0x040ff00000081098 */
[C---:B------:R-:W-:Y:S08]  /*2b010*/  HMMA.1688.F32.TF32 R60, R84.reuse, R218, R248 ;  /* 0x000000da543c723c */ /* 0x040ff000000810f8 */
[C---:B------:R-:W-:Y:S08]  /*2b020*/  HMMA.1688.F32.TF32 R64, R84.reuse, R222, R64 ;  /* 0x000000de5440723c */ /* 0x040ff00000081040 */
[C---:B------:R-:W-:Y:S08]  /*2b030*/  HMMA.1688.F32.TF32 R72, R84.reuse, R230, R108 ;  /* 0x000000e65448723c */ /* 0x040ff0000008106c */
[C---:B------:R-:W-:Y:S08]  /*2b040*/  HMMA.1688.F32.TF32 R76, R84.reuse, R234, R104 ;  /* 0x000000ea544c723c */ /* 0x040ff00000081068 */
[----:B------:R-:W-:Y:S08]  /*2b050*/  HMMA.1688.F32.TF32 R80, R84, R238, R208 ;  /* 0x000000ee5450723c */ /* 0x000ff000000810d0 */
[-C--:B------:R-:W-:Y:S08]  /*2b060*/  HMMA.1688.F32.TF32 R88, R112, R214.reuse, R200 ;  /* 0x000000d67058723c */ /* 0x080ff000000810c8 */
[C---:B--2---:R-:W-:Y:S08]  /*2b070*/  HMMA.1688.F32.TF32 R28, R56.reuse, R214, R96 ;  /* 0x000000d6381c723c */ /* 0x044ff00000081060 */
[----:B------:R-:W-:Y:S08]  /*2b080*/  HMMA.1688.F32.TF32 R56, R56, R242, R68 ;  /* 0x000000f23838723c */ /* 0x000ff00000081044 */
[C---:B------:R-:W-:Y:S08]  /*2b090*/  HMMA.1688.F32.TF32 R68, R84.reuse, R226, R116 ;  /* 0x000000e25444723c */ /* 0x040ff00000081074 */
[----:B------:R-:W-:Y:S08]  /*2b0a0*/  HMMA.1688.F32.TF32 R84, R84, R242, R204 ;  /* 0x000000f25454723c */ /* 0x000ff000000810cc */
[C---:B---3--:R-:W-:Y:S08]  /*2b0b0*/  HMMA.1688.F32.TF32 R4, R24.reuse, R222, R180 ;  /* 0x000000de1804723c */ /* 0x048ff000000810b4 */
[C---:B----4-:R-:W-:Y:S08]  /*2b0c0*/  HMMA.1688.F32.TF32 R8, R24.reuse, R226, R8 ;  /* 0x000000e21808723c */ /* 0x050ff00000081008 */
[C---:B------:R-:W-:Y:S08]  /*2b0d0*/  HMMA.1688.F32.TF32 R12, R24.reuse, R230, R12 ;  /* 0x000000e6180c723c */ /* 0x040ff0000008100c */
[C---:B------:R-:W-:Y:S08]  /*2b0e0*/  HMMA.1688.F32.TF32 R16, R24.reuse, R234, R16 ;  /* 0x000000ea1810723c */ /* 0x040ff00000081010 */
[C---:B------:R-:W-:Y:S08]  /*2b0f0*/  HMMA.1688.F32.TF32 R20, R24.reuse, R238, R20 ;  /* 0x000000ee1814723c */ /* 0x040ff00000081014 */
[----:B------:R-:W-:Y:S01]  /*2b100*/  HMMA.1688.F32.TF32 R24, R24, R242, R100 ;  /* 0x000000f21818723c */ /* 0x000fe20000081064 */
        /* <DEDUP_REMOVED lines=52> */
[----:B------:R-:W2:Y:S04]  /*2b450*/  LDL.LU R192, [R1+0x450] ;  /* 0x0004500001c07983 */ /* 0x000ea80000300800 */
        /* <DEDUP_REMOVED lines=35> */
[----:B------:R-:W1:Y:S04]  /*2b690*/  LDL.LU R196, [R1+0x440] ;  /* 0x0004400001c47983 */ /* 0x000e680000300800 */
[----:B------:R-:W1:Y:S04]  /*2b6a0*/  LDL.LU R197, [R1+0x444] ;  /* 0x0004440001c57983 */ /* 0x000e680000300800 */
[----:B------:R-:W1:Y:S04]  /*2b6b0*/  LDL.LU R198, [R1+0x448] ;  /* 0x0004480001c67983 */ /* 0x000e680000300800 */
[----:B------:R-:W1:Y:S04]  /*2b6c0*/  LDL.LU R199, [R1+0x44c] ;  /* 0x00044c0001c77983 */ /* 0x000e680000300800 */
        /* <DEDUP_REMOVED lines=12> */
[----:B------:R-:W-:Y:S04]  /*2b790*/  STL.64 [R1+0x2ac8], R90 ;  /* 0x002ac85a01007387 */ /* 0x000fe80000100a00 */
[----:B------:R-:W-:Y:S01]  /*2b7a0*/  STL.64 [R1+0x2ac0], R88 ;  /* 0x002ac05801007387 */ /* 0x000fe20000100a00 */
[C---:B--2---:R-:W-:Y:S08]  /*2b7b0*/  HMMA.1688.F32.TF32 R92, R112.reuse, R222, R128 ;  /* 0x000000de705c723c */ /* 0x044ff00000081080 */
[C---:B---3--:R-:W-:Y:S08]  /*2b7c0*/  HMMA.1688.F32.TF32 R148, R112.reuse, R218, R132 ;  /* 0x000000da7094723c */ /* 0x048ff00000081084 */
[C---:B----4-:R-:W-:Y:S11]  /*2b7d0*/  HMMA.1688.F32.TF32 R96, R112.reuse, R226, R124 ;  /* 0x000000e27060723c */ /* 0x050ff6000008107c */
[----:B------:R-:W-:Y:S01]  /*2b7e0*/  STL.64 [R1+0x2ad8], R150 ;  /* 0x002ad89601007387 */ /* 0x000fe20000100a00 */
[----:B------:R-:W-:Y:S03]  /*2b7f0*/  HMMA.1688.F32.TF32 R100, R112, R230, R120 ;  /* 0x000000e67064723c */ /* 0x000fe60000081078 */
[----:B------:R-:W-:Y:S04]  /*2b800*/  STL.64 [R1+0x2ad0], R148 ;  /* 0x002ad09401007387 */ /* 0x000fe80000100a00 */
[----:B------:R-:W-:Y:S04]  /*2b810*/  STL.64 [R1+0x2ae8], R94 ;  /* 0x002ae85e01007387 */ /* 0x000fe80000100a00 */
[----:B------:R-:W-:Y:S04]  /*2b820*/  STL.64 [R1+0x2ae0], R92 ;  /* 0x002ae05c01007387 */ /* 0x000fe80000100a00 */
[----:B------:R-:W-:Y:S04]  /*2b830*/  STL.64 [R1+0x2af8], R98 ;  /* 0x002af86201007387 */ /* 0x000fe80000100a00 */
[----:B------:R-:W-:Y:S04]  /*2b840*/  STL.64 [R1+0x2af0], R96 ;  /* 0x002af06001007387 */ /* 0x000fe80000100a00 */
[----:B------:R-:W-:Y:S04]  /*2b850*/  STL.64 [R1+0x2b08], R102 ;  /* 0x002b086601007387 */ /* 0x000fe80000100a00 */
[----:B------:R-:W-:Y:S01]  /*2b860*/  STL.64 [R1+0x2b00], R100 ;  /* 0x002b006401007387 */ /* 0x000fe20000100a00 */
[C---:B-1----:R-:W-:Y:S03]  /*2b870*/  HMMA.1688.F32.TF32 R120, R144.reuse, R218, R196 ;  /* 0x000000da9078723c */ /* 0x042fe600000810c4 */
[----:B------:R-:W2:Y:S04]  /*2b880*/  LDL.LU R196, [R1+0x4b0] ;  /* 0x0004b00001c47983 */ /* 0x000ea80000300800 */
[----:B------:R-:W2:Y:S04]  /*2b890*/  LDL.LU R197, [R1+0x4b4] ;  /* 0x0004b40001c57983 */ /* 0x000ea80000300800 */
[----:B------:R-:W2:Y:S04]  /*2b8a0*/  LDL.LU R198, [R1+0x4b8] ;  /* 0x0004b80001c67983 */ /* 0x000ea80000300800 */
[----:B------:R-:W2:Y:S01]  /*2b8b0*/  LDL.LU R199, [R1+0x4bc] ;  /* 0x0004bc0001c77983 */ /* 0x000ea20000300800 */
[C---:B------:R-:W-:Y:S08]  /*2b8c0*/  HMMA.1688.F32.TF32 R124, R144.reuse, R222, R192 ;  /* 0x000000de907c723c */ /* 0x040ff000000810c0 */
[C---:B------:R-:W-:Y:S08]  /*2b8d0*/  HMMA.1688.F32.TF32 R128, R144.reuse, R226, R244 ;  /* 0x000000e29080723c */ /* 0x040ff000000810f4 */
[C---:B------:R-:W-:Y:S01]  /*2b8e0*/  HMMA.1688.F32.TF32 R140, R144.reuse, R238, R200 ;  /* 0x000000ee908c723c */ /* 0x040fe200000810c8 */
        /* <DEDUP_REMOVED lines=9> */
[----:B------:R-:W4:Y:S01]  /*2b980*/  LDL.LU R245, [R1+0x504] ;  /* 0x0005040001f57983 */ /* 0x000f220000300800 */
[C---:B------:R-:W-:Y:S03]  /*2b990*/  HMMA.1688.F32.TF32 R132, R144.reuse, R230, R188 ;  /* 0x000000e69084723c */ /* 0x040fe600000810bc */
[----:B------:R-:W4:Y:S04]  /*2b9a0*/  LDL.LU R246, [R1+0x508] ;  /* 0x0005080001f67983 */ /* 0x000f280000300800 */
[----:B------:R-:W4:Y:S04]  /*2b9b0*/  LDL.LU R247, [R1+0x50c] ;  /* 0x00050c0001f77983 */ /* 0x000f280000300800 */
[----:B------:R-:W4:Y:S04]  /*2b9c0*/  LDL.LU R188, [R1+0x4f0] ;  /* 0x0004f00001bc7983 */ /* 0x000f280000300800 */
[----:B------:R-:W4:Y:S01]  /*2b9d0*/  LDL.LU R189, [R1+0x4f4] ;  /* 0x0004f40001bd7983 */ /* 0x000f220000300800 */
[C---:B------:R-:W-:Y:S08]  /*2b9e0*/  HMMA.1688.F32.TF32 R116, R144.reuse, R214, R116 ;  /* 0x000000d69074723c */ /* 0x040ff00000081074 */
[----:B------:R-:W-:Y:S01]  /*2b9f0*/  HMMA.1688.F32.TF32 R136, R144, R234, R208 ;  /* 0x000000ea9088723c */ /* 0x000fe200000810d0 */
[----:B------:R-:W-:Y:S01]  /*2ba00*/  IMAD.MOV.U32 R210, RZ, RZ, R213 ;  /* 0x000000ffffd27224 */ /* 0x000fe200078e00d5 */
[----:B------:R-:W-:-:S06]  /*2ba10*/  MOV R211, R212 ;  /* 0x000000d400d37202 */ /* 0x000fcc0000000f00 */
[----:B------:R-:W-:Y:S01]  /*2ba20*/  HMMA.1688.F32.TF32 R144, R144, R242, R204 ;  /* 0x000000f29090723c */ /* 0x000fe200000810cc */
[----:B------:R-:W-:Y:S01]  /*2ba30*/  MOV R208, R217 ;  /* 0x000000d900d07202 */ /* 0x000fe20000000f00 */
[----:B------:R-:W-:Y:S02]  /*2ba40*/  IMAD.MOV.U32 R209, RZ, RZ, R216 ;  /* 0x000000ffffd17224 */ /* 0x000fe400078e00d8 */
[----:B------:R-:W-:Y:S02]  /*2ba50*/  IMAD.MOV.U32 R190, RZ, RZ, R229 ;  /* 0x000000ffffbe7224 */ /* 0x000fe400078e00e5 */
[----:B------:R-:W-:-:S13]  /*2ba60*/  IMAD.MOV.U32 R191, RZ, RZ, R228 ;  /* 0x000000ffffbf7224 */ /* 0x000fda00078e00e4 */
[----:B------:R-:W-:Y:S04]  /*2ba70*/  STL [R1+0x2920], R144 ;  /* 0x0029209001007387 */ /* 0x000fe80000100800 */
[----:B------:R-:W-:Y:S04]  /*2ba80*/  STL [R1+0x291c], R145 ;  /* 0x00291c9101007387 */ /* 0x000fe80000100800 */
[----:B------:R-:W-:Y:S04]  /*2ba90*/  STL [R1+0x2918], R146 ;  /* 0x0029189201007387 */ /* 0x000fe80000100800 */
[----:B------:R-:W-:Y:S01]  /*2baa0*/  STL [R1+0x2914], R147 ;  /* 0x0029149301007387 */ /* 0x000fe20000100800 */
[C---:B--2---:R-:W-:Y:S08]  /*2bab0*/  HMMA.1688.F32.TF32 R212, R156.reuse, R214, R196 ;  /* 0x000000d69cd4723c */ /* 0x044ff000000810c4 */
[----:B---3--:R-:W-:Y:S01]  /*2bac0*/  HMMA.1688.F32.TF32 R216, R156, R218, R200 ;  /* 0x000000da9cd8723c */ /* 0x008fe200000810c8 */
[----:B------:R-:W-:Y:S01]  /*2bad0*/  MOV R202, R221 ;  /* 0x000000dd00ca7202 */ /* 0x000fe20000000f00 */
[----:B------:R-:W-:-:S02]  /*2bae0*/  IMAD.MOV.U32 R203, RZ, RZ, R220 ;  /* 0x000000ffffcb7224 */ /* 0x000fc400078e00dc */
[----:B------:R-:W-:Y:S02]  /*2baf0*/  IMAD.MOV.U32 R200, RZ, RZ, R225 ;  /* 0x000000ffffc87224 */ /* 0x000fe400078e00e1 */
[----:B------:R-:W-:Y:S02]  /*2bb00*/  IMAD.MOV.U32 R201, RZ, RZ, R224 ;  /* 0x000000ffffc97224 */ /* 0x000fe400078e00e0 */
[C---:B----4-:R-:W-:Y:S03]  /*2bb10*/  HMMA.1688.F32.TF32 R220, R156.reuse, R222, R192 ;  /* 0x000000de9cdc723c */ /* 0x050fe600000810c0 */
[----:B------:R-:W-:Y:S04]  /*2bb20*/  STL [R1+0x292c], R212 ;  /* 0x00292cd401007387 */ /* 0x000fe80000100800 */
[----:B------:R-:W-:Y:S01]  /*2bb30*/  STL [R1+0x2928], R213 ;  /* 0x002928d501007387 */ /* 0x000fe20000100800 */
[C---:B------:R-:W-:Y:S03]  /*2bb40*/  HMMA.1688.F32.TF32 R224, R156.reuse, R226, R244 ;  /* 0x000000e29ce0723c */ /* 0x040fe600000810f4 */
[----:B------:R-:W-:Y:S05]  /*2bb50*/  STL [R1+0x2924], R214 ;  /* 0x002924d601007387 */ /* 0x000fea0000100800 */
[----:B------:R-:W-:Y:S01]  /*2bb60*/  HMMA.1688.F32.TF32 R228, R156, R230, R188 ;  /* 0x000000e69ce4723c */ /* 0x000fe200000810bc */
        /* <DEDUP_REMOVED lines=17> */
[----:B------:R-:W2:Y:S01]  /*2bc80*/  LDL.LU R192, [R1+0x630] ;  /* 0x0006300001c07983 */ /* 0x000ea20000300800 */
[----:B------:R-:W-:-:S03]  /*2bc90*/  IMAD.MOV.U32 R197, RZ, RZ, R252 ;  /* 0x000000ffffc57224 */ /* 0x000fc600078e00fc */
[----:B------:R-:W2:Y:S04]  /*2bca0*/  LDL.LU R193, [R1+0x634] ;  /* 0x0006340001c17983 */ /* 0x000ea80000300800 */
[----:B------:R-:W2:Y:S04]  /*2bcb0*/  LDL.LU R194, [R1+0x638] ;  /* 0x0006380001c27983 */ /* 0x000ea80000300800 */
[----:B------:R-:W2:Y:S04]  /*2bcc0*/  LDL.LU R195, [R1+0x63c] ;  /* 0x00063c0001c37983 */ /* 0x000ea80000300800 */
[----:B------:R-:W3:Y:S04]  /*2bcd0*/  LDL.LU R196, [R1+0x640] ;  /* 0x0006400001c47983 */ /* 0x000ee80000300800 */
[----:B------:R-:W4:Y:S01]  /*2bce0*/  LDL.LU R252, [R1+0x2b10] ;  /* 0x002b100001fc7983 */ /* 0x000f220000300800 */
[----:B------:R-:W-:Y:S01]  /*2bcf0*/  MOV R204, R237 ;  /* 0x000000ed00cc7202 */ /* 0x000fe20000000f00 */
[----:B------:R-:W-:Y:S01]  /*2bd00*/  IMAD.MOV.U32 R205, RZ, RZ, R236 ;  /* 0x000000ffffcd7224 */ /* 0x000fe200078e00ec */
[----:B------:R-:W-:Y:S01]  /*2bd10*/  MOV R207, R232 ;  /* 0x000000e800cf7202 */ /* 0x000fe20000000f00 */
[----:B------:R-:W-:Y:S01]  /*2bd20*/  IMAD.MOV.U32 R206, RZ, RZ, R233 ;  /* 0x000000ffffce7224 */ /* 0x000fe200078e00e9 */
[----:B------:R-:W3:Y:S01]  /*2bd30*/  LDL.LU R198, [R1+0x648] ;  /* 0x0006480001c67983 */ /* 0x000ee20000300800 */
[----:B------:R-:W-:Y:S01]  /*2bd40*/  HMMA.1688.F32.TF32 R104, R112, R234, R104 ;  /* 0x000000ea7068723c */ /* 0x000fe20000081068 */
[----:B------:R-:W-:-:S02]  /*2bd50*/  MOV R170, R241 ;  /* 0x000000f100aa7202 */ /* 0x000fc40000000f00 */
[----:B------:R-:W3:Y:S01]  /*2bd60*/  LDL.LU R199, [R1+0x64c] ;  /* 0x00064c0001c77983 */ /* 0x000ee20000300800 */
[----:B------:R-:W-:-:S03]  /*2bd70*/  IMAD.MOV.U32 R171, RZ, RZ, R240 ;  /* 0x000000ffffab7224 */ /* 0x000fc600078e00f0 */
[----:B------:R-:W2:Y:S01]  /*2bd80*/  LDL.LU R168, [R1+0x620] ;  /* 0x0006200001a87983 */ /* 0x000ea20000300800 */
[----:B------:R-:W-:Y:S03]  /*2bd90*/  HMMA.1688.F32.TF32 R108, R112, R238, R108 ;  /* 0x000000ee706c723c */ /* 0x000fe6000008106c */
[----:B------:R-:W2:Y:S01]  /*2bda0*/  LDL.LU R169, [R1+0x624] ;  /* 0x0006240001a97983 */ /* 0x000ea20000300800 */
[----:B------:R-:W-:-:S03]  /*2bdb0*/  LOP3.LUT R19, R0, 0x20, RZ, 0x3c, !PT ;  /* 0x0000002000137812 */ /* 0x000fc600078e3cff */
[----:B------:R-:W-:Y:S01]  /*2bdc0*/  LDS R244, [R0+UR12+0x4180] ;  /* 0x0041800c00f47984 */ /* 0x000fe20008000800 */
[----:B------:R-:W-:Y:S03]  /*2bdd0*/  HMMA.1688.F32.TF32 R112, R112, R242, R184 ;  /* 0x000000f27070723c */ /* 0x000fe600000810b8 */
        /* <DEDUP_REMOVED lines=10> */
[----:B------:R-:W-:Y:S04]  /*2be80*/  LDS R207, [R19+UR12+0x5080] ;  /* 0x0050800c13cf7984 */ /* 0x000fe80008000800 */
[----:B------:R-:W-:Y:S04]  /*2be90*/  LDS R200, [R0+UR12+0x4000] ;  /* 0x0040000c00c87984 */ /* 0x000fe80008000800 */
[----:B------:R-:W-:Y:S04]  /*2bea0*/  LDS R202, [R0+UR12+0x5000] ;  /* 0x0050000c00ca7984 */ /* 0x000fe80008000800 */
[----:B------:R-:W-:Y:S04]  /*2beb0*/  LDS R201, [R19+UR12+0x4000] ;  /* 0x0040000c13c97984 */ /* 0x000fe80008000800 */
[----:B------:R-:W-:Y:S04]  /*2bec0*/  LDS R203, [R19+UR12+0x5000] ;  /* 0x0050000c13cb7984 */ /* 0x000fe80008000800 */
[----:B------:R-:W-:Y:S04]  /*2bed0*/  LDS R209, [R19+UR12+0x4100] ;  /* 0x0041000c13d17984 */ /* 0x000fe80008000800 */
[----:B------:R-:W-:Y:S04]  /*2bee0*/  LDS R211, [R19+UR12+0x5100] ;  /* 0x0051000c13d37984 */ /* 0x000fe80008000800 */
[----:B------:R-:W-:Y:S01]  /*2bef0*/  LDS R247, [R19+UR12+0x5180] ;  /* 0x0051800c13f77984 */ /* 0x000fe20008000800 */
[----:B----4-:R-:W-:-:S03]  /*2bf00*/  LOP3.LUT R4, R252, 0x40, RZ, 0x3c, !PT ;  /* 0x00000040fc047812 */ /* 0x010fc600078e3cff */
[----:B------:R-:W-:Y:S04]  /*2bf10*/  STL [R1+0x2838], R252 ;  /* 0x002838fc01007387 */ /* 0x000fe80000100800 */
[----:B------:R-:W-:Y:S04]  /*2bf20*/  STL [R1+0x1d9c], R4 ;  /* 0x001d9c0401007387 */ /* 0x000fe80000100800 */
[----:B------:R-:W-:Y:S04]  /*2bf30*/  LDSM.16.M88.4 R156, [R4+UR17+0x20000] ;  /* 0x02000011049c783b */ /* 0x000fe80008000200 */
[----:B------:R-:W-:Y:S04]  /*2bf40*/  LDSM.16.M88.4 R160, [R4+UR17+0x20800] ;  /* 0x0208001104a0783b */ /* 0x000fe80008000200 */
[----:B------:R-:W-:Y:S04]  /*2bf50*/  LDSM.16.M88.4 R164, [R4+UR17+0x21000] ;  /* 0x0210001104a4783b */ /* 0x000fe80008000200 */
[----:B------:R-:W-:Y:S04]  /*2bf60*/  LDSM.16.M88.4 R188, [R4+UR17+0x21800] ;  /* 0x0218001104bc783b */ /* 0x000fe80008000200 */
[----:B------:R-:W1:Y:S04]  /*2bf70*/  LDSM.16.M88.4 R184, [R4+UR17+0x22000] ;  /* 0x0220001104b8783b */ /* 0x000e680008000200 */
[----:B------:R-:W-:Y:S04]  /*2bf80*/  LDSM.16.M88.4 R180, [R4+UR17+0x22800] ;  /* 0x0228001104b4783b */ /* 0x000fe80008000200 */
[----:B------:R-:W4:Y:S04]  /*2bf90*/  LDSM.16.M88.4 R176, [R4+UR17+0x23000] ;  /* 0x0230001104b0783b */ /* 0x000f280008000200 */
[----:B------:R2:W1:Y:S04]  /*2bfa0*/  LDSM.16.M88.4 R172, [R4+UR17+0x23800] ;  /* 0x0238001104ac783b */ /* 0x0004680008000200 */
[----:B--2---:R-:W1:Y:S04]  /*2bfb0*/  LDL.LU R4, [R1+0x5c0] ;  /* 0x0005c00001047983 */ /* 0x004e680000300800 */
[----:B------:R-:W1:Y:S04]  /*2bfc0*/  LDL.LU R5, [R1+0x5c4] ;  /* 0x0005c40001057983 */ /* 0x000e680000300800 */
[----:B------:R-:W1:Y:S04]  /*2bfd0*/  LDL.LU R6, [R1+0x5c8] ;  /* 0x0005c80001067983 */ /* 0x000e680000300800 */
[----:B------:R-:W1:Y:S04]  /*2bfe0*/  LDL.LU R7, [R1+0x5cc] ;  /* 0x0005cc0001077983 */ /* 0x000e680000300800 */
        /* <DEDUP_REMOVED lines=36> */
[----:B-1----:R-:W-:Y:S08]  /*2c230*/  HMMA.1688.F32.TF32 R4, R204, R184, R4 ;  /* 0x000000b8cc04723c */ /* 0x002ff00000081004 */
[C---:B--2---:R-:W-:Y:S08]  /*2c240*/  HMMA.1688.F32.TF32 R44, R200.reuse, R188, R44 ;  /* 0x000000bcc82c723c */ /* 0x044ff0000008102c */
[----:B---3--:R-:W-:Y:S08]  /*2c250*/  HMMA.1688.F32.TF32 R40, R200, R184, R40 ;  /* 0x000000b8c828723c */ /* 0x008ff00000081028 */
[----:B----4-:R-:W-:Y:S11]  /*2c260*/  HMMA.1688.F32.TF32 R8, R204, R188, R8 ;  /* 0x000000bccc08723c */ /* 0x010ff60000081008 */
[----:B------:R-:W-:Y:S01]  /*2c270*/  MOV R145, R40 ;  /* 0x0000002800917202 */ /* 0x000fe20000000f00 */
[----:B------:R-:W-:Y:S01]  /*2c280*/  IMAD.MOV.U32 R146, RZ, RZ, R41 ;  /* 0x000000ffff927224 */ /* 0x000fe200078e0029 */
[----:B------:R-:W-:Y:S01]  /*2c290*/  MOV R215, R43 ;  /* 0x0000002b00d77202 */ /* 0x000fe20000000f00 */
[----:B------:R-:W-:Y:S01]  /*2c2a0*/  IMAD.MOV.U32 R147, RZ, RZ, R42 ;  /* 0x000000ffff937224 */ /* 0x000fe200078e002a */
[C---:B------:R-:W-:Y:S08]  /*2c2b0*/  HMMA.1688.F32.TF32 R32, R200.reuse, R176, R32 ;  /* 0x000000b0c820723c */ /* 0x040ff00000081020 */
[----:B------:R-:W-:Y:S08]  /*2c2c0*/  HMMA.1688.F32.TF32 R28, R200, R172, R28 ;  /* 0x000000acc81c723c */ /* 0x000ff0000008101c */
[C---:B------:R-:W-:Y:S08]  /*2c2d0*/  HMMA.1688.F32.TF32 R24, R204.reuse, R156, R24 ;  /* 0x0000009ccc18723c */ /* 0x040ff00000081018 */
[C---:B------:R-:W-:Y:S08]  /*2c2e0*/  HMMA.1688.F32.TF32 R12, R204.reuse, R164, R12 ;  /* 0x000000a4cc0c723c */ /* 0x040ff0000008100c */
[----:B------:R-:W-:Y:S03]  /*2c2f0*/  HMMA.1688.F32.TF32 R20, R204, R160, R20 ;  /* 0x000000a0cc14723c */ /* 0x000fe60000081014 */
[----:B------:R-:W-:Y:S01]  /*2c300*/  IMAD.MOV.U32 R228, RZ, RZ, R24 ;  /* 0x000000ffffe47224 */ /* 0x000fe200078e0018 */
[----:B------:R-:W-:Y:S01]  /*2c310*/  MOV R230, R26 ;  /* 0x0000001a00e67202 */ /* 0x000fe20000000f00 */
[----:B------:R-:W-:Y:S01]  /*2c320*/  IMAD.MOV.U32 R229, RZ, RZ, R25 ;  /* 0x000000ffffe57224 */ /* 0x000fe200078e0019 */
[----:B------:R-:W-:Y:S01]  /*2c330*/  MOV R224, R28 ;  /* 0x0000001c00e07202 */ /* 0x000fe20000000f00 */
[----:B------:R-:W-:-:S02]  /*2c340*/  IMAD.MOV.U32 R231, RZ, RZ, R27 ;  /* 0x000000ffffe77224 */ /* 0x000fc400078e001b */
[----:B------:R-:W-:-:S10]  /*2c350*/  IMAD.MOV.U32 R225, RZ, RZ, R29 ;  /* 0x000000ffffe17224 */ /* 0x000fd400078e001d */
[----:B------:R-:W-:Y:S04]  /*2c360*/  STL.64 [R1+0x560], R20 ;  /* 0x0005601401007387 */ /* 0x000fe80000100a00 */
[----:B------:R-:W-:Y:S04]  /*2c370*/  STL.64 [R1+0x568], R22 ;  /* 0x0005681601007387 */ /* 0x000fe80000100a00 */
[----:B------:R-:W-:Y:S04]  /*2c380*/  STL.64 [R1+0x580], R12 ;  /* 0x0005800c01007387 */ /* 0x000fe80000100a00 */
[----:B------:R-:W-:Y:S04]  /*2c390*/  STL.64 [R1+0x588], R14 ;  /* 0x0005880e01007387 */ /* 0x000fe80000100a00 */
[----:B------:R-:W2:Y:S04]  /*2c3a0*/  LDL.LU R24, [R1+0x1c0] ;  /* 0x0001c00001187983 */ /* 0x000ea80000300800 */
[----:B------:R1:W-:Y:S04]  /*2c3b0*/  STL.64 [R1+0x5a0], R8 ;  /* 0x0005a00801007387 */ /* 0x0003e80000100a00 */
[----:B------:R3:W-:Y:S04]  /*2c3c0*/  STL.64 [R1+0x5a8], R10 ;  /* 0x0005a80a01007387 */ /* 0x0007e80000100a00 */
[----:B------:R4:W-:Y:S04]  /*2c3d0*/  STL.64 [R1+0x5c0], R4 ;  /* 0x0005c00401007387 */ /* 0x0009e80000100a00 */
[----:B------:R1:W-:Y:S04]  /*2c3e0*/  STL.64 [R1+0x5c8], R6 ;  /* 0x0005c80601007387 */ /* 0x0003e80000100a00 */
[----:B------:R-:W2:Y:S01]  /*2c3f0*/  LDL.LU R25, [R1+0x1c4] ;  /* 0x0001c40001197983 */ /* 0x000ea20000300800 */
[----:B------:R-:W-:-:S03]  /*2c400*/  IMAD.MOV.U32 R226, RZ, RZ, R30 ;  /* 0x000000ffffe27224 */ /* 0x000fc600078e001e */
[----:B------:R-:W2:Y:S01]  /*2c410*/  LDL.LU R26, [R1+0x1c8] ;  /* 0x0001c800011a7983 */ /* 0x000ea20000300800 */
[----:B------:R-:W-:-:S03]  /*2c420*/  MOV R220, R31 ;  /* 0x0000001f00dc7202 */ /* 0x000fc60000000f00 */
[----:B------:R-:W2:Y:S01]  /*2c430*/  LDL.LU R27, [R1+0x1cc] ;  /* 0x0001cc00011b7983 */ /* 0x000ea20000300800 */
[----:B------:R-:W-:-:S03]  /*2c440*/  IMAD.MOV.U32 R221, RZ, RZ, R32 ;  /* 0x000000ffffdd7224 */ /* 0x000fc600078e0020 */
[----:B------:R-:W2:Y:S01]  /*2c450*/  LDL.LU R28, [R1+0x1d0] ;  /* 0x0001d000011c7983 */ /* 0x000ea20000300800 */
[----:B------:R-:W-:-:S03]  /*2c460*/  MOV R222, R33 ;  /* 0x0000002100de7202 */ /* 0x000fc60000000f00 */
[----:B------:R-:W2:Y:S01]  /*2c470*/  LDL.LU R29, [R1+0x1d4] ;  /* 0x0001d400011d7983 */ /* 0x000ea20000300800 */
[----:B------:R-:W-:-:S03]  /*2c480*/  IMAD.MOV.U32 R216, RZ, RZ, R34 ;  /* 0x000000ffffd87224 */ /* 0x000fc600078e0022 */
[----:B------:R-:W2:Y:S01]  /*2c490*/  LDL.LU R30, [R1+0x1d8] ;  /* 0x0001d800011e7983 */ /* 0x000ea20000300800 */
[----:B------:R-:W-:-:S03]  /*2c4a0*/  IMAD.MOV.U32 R217, RZ, RZ, R35 ;  /* 0x000000ffffd97224 */ /* 0x000fc600078e0023 */
[----:B------:R-:W2:Y:S04]  /*2c4b0*/  LDL.LU R31, [R1+0x1dc] ;  /* 0x0001dc00011f7983 */ /* 0x000ea80000300800 */
[----:B------:R-:W2:Y:S04]  /*2c4c0*/  LDL.LU R32, [R1+0x1e0] ;  /* 0x0001e00001207983 */ /* 0x000ea80000300800 */
[----:B------:R-:W2:Y:S04]  /*2c4d0*/  LDL.LU R33, [R1+0x1e4] ;  /* 0x0001e40001217983 */ /* 0x000ea80000300800 */
[----:B------:R-:W2:Y:S04]  /*2c4e0*/  LDL.LU R34, [R1+0x1e8] ;  /* 0x0001e80001227983 */ /* 0x000ea80000300800 */
        /* <DEDUP_REMOVED lines=17> */
[----:B-1----:R-:W2:Y:S04]  /*2c600*/  LDL.LU R8, [R1+0x520] ;  /* 0x0005200001087983 */ /* 0x002ea80000300800 */
[----:B------:R-:W2:Y:S04]  /*2c610*/  LDL.LU R9, [R1+0x524] ;  /* 0x0005240001097983 */ /* 0x000ea80000300800 */
[----:B---3--:R-:W2:Y:S04]  /*2c620*/  LDL.LU R10, [R1+0x528] ;  /* 0x00052800010a7983 */ /* 0x008ea80000300800 */
[----:B------:R-:W2:Y:S04]  /*2c630*/  LDL.LU R11, [R1+0x52c] ;  /* 0x00052c00010b7983 */ /* 0x000ea80000300800 */
[----:B------:R-:W3:Y:S04]  /*2c640*/  LDL.LU R12, [R1+0x530] ;  /* 0x00053000010c7983 */ /* 0x000ee80000300800 */
[----:B------:R-:W3:Y:S04]  /*2c650*/  LDL.LU R13, [R1+0x534] ;  /* 0x00053400010d7983 */ /* 0x000ee80000300800 */
[----:B------:R-:W3:Y:S04]  /*2c660*/  LDL.LU R14, [R1+0x538] ;  /* 0x00053800010e7983 */ /* 0x000ee80000300800 */
[----:B------:R-:W3:Y:S04]  /*2c670*/  LDL.LU R15, [R1+0x53c] ;  /* 0x00053c00010f7983 */ /* 0x000ee80000300800 */
        /* <DEDUP_REMOVED lines=16> */
[----:B----4-:R-:W4:Y:S04]  /*2c780*/  LDL.LU R4, [R1+0x3f0] ;  /* 0x0003f00001047983 */ /* 0x010f280000300800 */
[----:B------:R-:W4:Y:S04]  /*2c790*/  LDL.LU R5, [R1+0x3f4] ;  /* 0x0003f40001057983 */ /* 0x000f280000300800 */
[----:B------:R-:W4:Y:S04]  /*2c7a0*/  LDL.LU R6, [R1+0x3f8] ;  /* 0x0003f80001067983 */ /* 0x000f280000300800 */
[----:B------:R-:W4:Y:S01]  /*2c7b0*/  LDL.LU R7, [R1+0x3fc] ;  /* 0x0003fc0001077983 */ /* 0x000f220000300800 */
[----:B------:R-:W-:Y:S03]  /*2c7c0*/  HMMA.1688.F32.TF32 R36, R200, R180, R36 ;  /* 0x000000b4c824723c */ /* 0x000fe60000081024 */
        /* <DEDUP_REMOVED lines=12> */
[----:B------:R-:W-:-:S03]  /*2c890*/  IMAD.MOV.U32 R212, RZ, RZ, R36 ;  /* 0x000000ffffd47224 */ /* 0x000fc600078e0024 */
[----:B------:R-:W4:Y:S01]  /*2c8a0*/  LDL.LU R52, [R1+0x260] ;  /* 0x0002600001347983 */ /* 0x000f220000300800 */
[----:B------:R-:W-:-:S03]  /*2c8b0*/  IMAD.MOV.U32 R213, RZ, RZ, R37 ;  /* 0x000000ffffd57224 */ /* 0x000fc600078e0025 */
[----:B------:R-:W4:Y:S01]  /*2c8c0*/  LDL.LU R53, [R1+0x264] ;  /* 0x0002640001357983 */ /* 0x000f220000300800 */
[----:B------:R-:W-:-:S03]  /*2c8d0*/  MOV R214, R38 ;  /* 0x0000002600d67202 */ /* 0x000fc60000000f00 */
[----:B------:R-:W4:Y:S01]  /*2c8e0*/  LDL.LU R54, [R1+0x268] ;  /* 0x0002680001367983 */ /* 0x000f220000300800 */
[----:B------:R-:W-:-:S03]  /*2c8f0*/  IMAD.MOV.U32 R144, RZ, RZ, R39 ;  /* 0x000000ffff907224 */ /* 0x000fc600078e0027 */
        /* <DEDUP_REMOVED lines=9> */
[C---:B--2---:R-:W-:Y:S08]  /*2c990*/  HMMA.1688.F32.TF32 R76, R204.reuse, R180, R72 ;  /* 0x000000b4cc4c723c */ /* 0x044ff00000081048 */
[C---:B------:R-:W-:Y:S08]  /*2c9a0*/  HMMA.1688.F32.TF32 R72, R204.reuse, R176, R68 ;  /* 0x000000b0cc48723c */ /* 0x040ff00000081044 */
[----:B---3--:R-:W-:Y:S01]  /*2c9b0*/  HMMA.1688.F32.TF32 R68, R204, R172, R64 ;  /* 0x000000accc44723c */ /* 0x008fe20000081040 */
[----:B------:R-:W-:Y:S04]  /*2c9c0*/  LDS R205, [R19+UR12+0x4280] ;  /* 0x0042800c13cd7984 */ /* 0x000fe80008000800 */
[----:B------:R-:W-:Y:S03]  /*2c9d0*/  STL.64 [R1+0x5e0], R76 ;  /* 0x0005e04c01007387 */ /* 0x000fe60000100a00 */
[C---:B------:R-:W-:Y:S01]  /*2c9e0*/  HMMA.1688.F32.TF32 R64, R208.reuse, R156, R60 ;  /* 0x0000009cd040723c */ /* 0x040fe2000008103c */
[----:B------:R-:W-:Y:S04]  /*2c9f0*/  LDS R207, [R19+UR12+0x5280] ;  /* 0x0052800c13cf7984 */ /* 0x000fe80008000800 */
[----:B------:R-:W-:Y:S03]  /*2ca00*/  LDS R204, [R0+UR12+0x4280] ;  /* 0x0042800c00cc7984 */ /* 0x000fe60008000800 */
[C---:B------:R-:W-:Y:S01]  /*2ca10*/  HMMA.1688.F32.TF32 R60, R208.reuse, R160, R12 ;  /* 0x000000a0d03c723c */ /* 0x040fe2000008100c */
[----:B------:R-:W-:Y:S07]  /*2ca20*/  LDS R206, [R0+UR12+0x5280] ;  /* 0x0052800c00ce7984 */ /* 0x000fee0008000800 */
[C---:B------:R-:W-:Y:S01]  /*2ca30*/  HMMA.1688.F32.TF32 R12, R208.reuse, R164, R8 ;  /* 0x000000a4d00c723c */ /* 0x040fe20000081008 */
[----:B------:R-:W-:Y:S07]  /*2ca40*/  STL.64 [R1+0x5e8], R78 ;  /* 0x0005e84e01007387 */ /* 0x000fee0000100a00 */
[----:B----4-:R-:W-:Y:S01]  /*2ca50*/  HMMA.1688.F32.TF32 R4, R208, R188, R4 ;  /* 0x000000bcd004723c */ /* 0x010fe20000081004 */
        /* <DEDUP_REMOVED lines=16> */
[----:B-1----:R-:W2:Y:S04]  /*2cb60*/  LDL.LU R12, [R1+0x760] ;  /* 0x00076000010c7983 */ /* 0x002ea80000300800 */
[----:B------:R-:W2:Y:S04]  /*2cb70*/  LDL.LU R13, [R1+0x764] ;  /* 0x00076400010d7983 */ /* 0x000ea80000300800 */
[----:B---3--:R-:W2:Y:S04]  /*2cb80*/  LDL.LU R14, [R1+0x768] ;  /* 0x00076800010e7983 */ /* 0x008ea80000300800 */
[----:B------:R-:W2:Y:S04]  /*2cb90*/  LDL.LU R15, [R1+0x76c] ;  /* 0x00076c00010f7983 */ /* 0x000ea80000300800 */
[----:B----4-:R-:W3:Y:S04]  /*2cba0*/  LDL.LU R4, [R1+0x740] ;  /* 0x0007400001047983 */ /* 0x010ee80000300800 */
[----:B------:R-:W3:Y:S04]  /*2cbb0*/  LDL.LU R5, [R1+0x744] ;  /* 0x0007440001057983 */ /* 0x000ee80000300800 */
[----:B------:R-:W3:Y:S04]  /*2cbc0*/  LDL.LU R6, [R1+0x748] ;  /* 0x0007480001067983 */ /* 0x000ee80000300800 */
[----:B------:R-:W3:Y:S01]  /*2cbd0*/  LDL.LU R7, [R1+0x74c] ;  /* 0x00074c0001077983 */ /* 0x000ee20000300800 */
[C---:B------:R-:W-:Y:S08]  /*2cbe0*/  HMMA.1688.F32.TF32 R196, R200.reuse, R156, R196 ;  /* 0x0000009cc8c4723c */ /* 0x040ff000000810c4 */
[C---:B------:R-:W-:Y:S08]  /*2cbf0*/  HMMA.1688.F32.TF32 R192, R200.reuse, R160, R192 ;  /* 0x000000a0c8c0723c */ /* 0x040ff000000810c0 */
[----:B------:R-:W-:Y:S01]  /*2cc00*/  HMMA.1688.F32.TF32 R168, R200, R164, R168 ;  /* 0x000000a4c8a8723c */ /* 0x000fe200000810a8 */
[----:B------:R-:W-:Y:S04]  /*2cc10*/  LDS R200, [R0+UR12+0x4200] ;  /* 0x0042000c00c87984 */ /* 0x000fe80008000800 */
[----:B------:R-:W-:Y:S04]  /*2cc20*/  LDS R202, [R0+UR12+0x5200] ;  /* 0x0052000c00ca7984 */ /* 0x000fe80008000800 */
[----:B------:R-:W-:Y:S04]  /*2cc30*/  LDS R201, [R19+UR12+0x4200] ;  /* 0x0042000c13c97984 */ /* 0x000fe80008000800 */
[----:B------:R-:W2:Y:S01]  /*2cc40*/  LDS R203, [R19+UR12+0x5200] ;  /* 0x0052000c13cb7984 */ /* 0x000ea20008000800 */
[C---:B------:R-:W-:Y:S08]  /*2cc50*/  HMMA.1688.F32.TF32 R64, R208.reuse, R184, R248 ;  /* 0x000000b8d040723c */ /* 0x040ff000000810f8 */
[C---:B------:R-:W-:Y:S08]  /*2cc60*/  HMMA.1688.F32.TF32 R60, R208.reuse, R180, R152 ;  /* 0x000000b4d03c723c */ /* 0x040ff00000081098 */
[C---:B------:R-:W-:Y:S08]  /*2cc70*/  HMMA.1688.F32.TF32 R56, R208.reuse, R176, R56 ;  /* 0x000000b0d038723c */ /* 0x040ff00000081038 */
[----:B------:R-:W-:Y:S08]  /*2cc80*/  HMMA.1688.F32.TF32 R52, R208, R172, R52 ;  /* 0x000000acd034723c */ /* 0x000ff00000081034 */
[C---:B------:R-:W-:Y:S08]  /*2cc90*/  HMMA.1688.F32.TF32 R48, R244.reuse, R156, R48 ;  /* 0x0000009cf430723c */ /* 0x040ff00000081030 */
[C---:B------:R-:W-:Y:S01]  /*2cca0*/  HMMA.1688.F32.TF32 R44, R244.reuse, R160, R44 ;  /* 0x000000a0f42c723c */ /* 0x040fe2000008102c */
[----:B------:R-:W-:Y:S07]  /*2ccb0*/  STL.64 [R1+0x630], R64 ;  /* 0x0006304001007387 */ /* 0x000fee0000100a00 */
[C---:B------:R-:W-:Y:S01]  /*2ccc0*/  HMMA.1688.F32.TF32 R40, R244.reuse, R164, R40 ;  /* 0x000000a4f428723c */ /* 0x040fe20000081028 */
[----:B------:R-:W-:Y:S07]  /*2ccd0*/  STL.64 [R1+0x638], R66 ;  /* 0x0006384201007387 */ /* 0x000fee0000100a00 */
[C---:B------:R-:W-:Y:S01]  /*2cce0*/  HMMA.1688.F32.TF32 R36, R244.reuse, R188, R36 ;  /* 0x000000bcf424723c */ /* 0x040fe20000081024 */
[----:B------:R-:W-:Y:S07]  /*2ccf0*/  STL.64 [R1+0x620], R60 ;  /* 0x0006203c01007387 */ /* 0x000fee0000100a00 */
[C---:B------:R-:W-:Y:S01]  /*2cd00*/  HMMA.1688.F32.TF32 R32, R244.reuse, R184, R32 ;  /* 0x000000b8f420723c */ /* 0x040fe20000081020 */
[----:B------:R-:W-:Y:S07]  /*2cd10*/  STL.64 [R1+0x628], R62 ;  /* 0x0006283e01007387 */ /* 0x000fee0000100a00 */
[C---:B------:R-:W-:Y:S01]  /*2cd20*/  HMMA.1688.F32.TF32 R28, R244.reuse, R180, R28 ;  /* 0x000000b4f41c723c */ /* 0x040fe2000008101c */
[----:B------:R-:W-:Y:S04]  /*2cd30*/  STL.64 [R1+0x610], R56 ;  /* 0x0006103801007387 */ /* 0x000fe80000100a00 */
[----:B------:R-:W-:Y:S03]  /*2cd40*/  LDS R209, [R19+UR12+0x4300] ;  /* 0x0043000c13d17984 */ /* 0x000fe60008000800 */
[C---:B------:R-:W-:Y:S01]  /*2cd50*/  HMMA.1688.F32.TF32 R24, R244.reuse, R176, R24 ;  /* 0x000000b0f418723c */ /* 0x040fe20000081018 */
[----:B------:R-:W-:Y:S04]  /*2cd60*/  LDS R211, [R19+UR12+0x5300] ;  /* 0x0053000c13d37984 */ /* 0x000fe80008000800 */
[----:B------:R-:W-:Y:S03]  /*2cd70*/  STL.64 [R1+0x618], R58 ;  /* 0x0006183a01007387 */ /* 0x000fe60000100a00 */
[----:B------:R-:W-:Y:S01]  /*2cd80*/  HMMA.1688.F32.TF32 R20, R244, R172, R20 ;  /* 0x000000acf414723c */ /* 0x000fe20000081014 */
[----:B------:R-:W-:Y:S04]  /*2cd90*/  LDS R245, [R19+UR12+0x4380] ;  /* 0x0043800c13f57984 */ /* 0x000fe80008000800 */
[----:B------:R2:W-:Y:S04]  /*2cda0*/  LDS R247, [R19+UR12+0x5380] ;  /* 0x0053800c13f77984 */ /* 0x0005e80008000800 */
        /* <DEDUP_REMOVED lines=19> */
[----:B------:R-:W1:Y:S04]  /*2cee0*/  LDS R210, [R0+UR12+0x5300] ;  /* 0x0053000c00d27984 */ /* 0x000e680008000800 */
[----:B------:R-:W-:Y:S04]  /*2cef0*/  LDS R244, [R0+UR12+0x4380] ;  /* 0x0043800c00f47984 */ /* 0x000fe80008000800 */
[----:B------:R-:W4:Y:S01]  /*2cf00*/  LDS R246, [R0+UR12+0x5380] ;  /* 0x0053800c00f67984 */ /* 0x000f220008000800 */
[C---:B--2---:R-:W-:Y:S08]  /*2cf10*/  HMMA.1688.F32.TF32 R16, R200.reuse, R156, R12 ;  /* 0x0000009cc810723c */ /* 0x044ff0000008100c */
[C---:B------:R-:W-:Y:S08]  /*2cf20*/  HMMA.1688.F32.TF32 R12, R200.reuse, R160, R8 ;  /* 0x000000a0c80c723c */ /* 0x040ff00000081008 */
[C---:B---3--:R-:W-:Y:S03]  /*2cf30*/  HMMA.1688.F32.TF32 R4, R200.reuse, R164, R4 ;  /* 0x000000a4c804723c */ /* 0x048fe60000081004 */
[----:B------:R2:W-:Y:S04]  /*2cf40*/  STL.64 [R1+0x520], R16 ;  /* 0x0005201001007387 */ /* 0x0005e80000100a00 */
[----:B------:R3:W-:Y:S04]  /*2cf50*/  STL.64 [R1+0x528], R18 ;  /* 0x0005281201007387 */ /* 0x0007e80000100a00 */
[----:B------:R-:W4:Y:S04]  /*2cf60*/  LDL.LU R8, [R1+0x110] ;  /* 0x0001100001087983 */ /* 0x000f280000300800 */
[----:B------:R1:W-:Y:S04]  /*2cf70*/  STL.64 [R1+0x510], R12 ;  /* 0x0005100c01007387 */ /* 0x0003e80000100a00 */
[----:B------:R1:W-:Y:S04]  /*2cf80*/  STL.64 [R1+0x518], R14 ;  /* 0x0005180e01007387 */ /* 0x0003e80000100a00 */
[----:B------:R1:W-:Y:S04]  /*2cf90*/  STL.64 [R1+0x500], R4 ;  /* 0x0005000401007387 */ /* 0x0003e80000100a00 */
[----:B------:R1:W-:Y:S04]  /*2cfa0*/  STL.64 [R1+0x508], R6 ;  /* 0x0005080601007387 */ /* 0x0003e80000100a00 */
[----:B------:R-:W4:Y:S04]  /*2cfb0*/  LDL.LU R9, [R1+0x114] ;  /* 0x0001140001097983 */ /* 0x000f280000300800 */
[----:B------:R-:W4:Y:S04]  /*2cfc0*/  LDL.LU R10, [R1+0x118] ;  /* 0x00011800010a7983 */ /* 0x000f280000300800 */
[----:B------:R-:W4:Y:S04]  /*2cfd0*/  LDL.LU R11, [R1+0x11c] ;  /* 0x00011c00010b7983 */ /* 0x000f280000300800 */
[----:B--2---:R-:W2:Y:S04]  /*2cfe0*/  LDL.LU R16, [R1+0x150] ;  /* 0x0001500001107983 */ /* 0x004ea80000300800 */
        /* <DEDUP_REMOVED lines=108> */
[C---:B---3--:R-:W-:Y:S08]  /*2d6b0*/  HMMA.1688.F32.TF32 R96, R200.reuse, R184, R96 ;  /* 0x000000b8c860723c */ /* 0x048ff00000081060 */
[C---:B----4-:R-:W-:Y:S08]  /*2d6c0*/  HMMA.1688.F32.TF32 R100, R200.reuse, R188, R100 ;  /* 0x000000bcc864723c */ /* 0x050ff00000081064 */
[C---:B------:R-:W-:Y:S11]  /*2d6d0*/  HMMA.1688.F32.TF32 R92, R200.reuse, R180, R92 ;  /* 0x000000b4c85c723c */ /* 0x040ff6000008105c */
[----:B------:R-:W-:Y:S01]  /*2d6e0*/  STL.64 [R1+0x4f0], R100 ;  /* 0x0004f06401007387 */ /* 0x000fe20000100a00 */
[----:B------:R-:W-:Y:S03]  /*2d6f0*/  HMMA.1688.F32.TF32 R200, R200, R172, R88 ;  /* 0x000000acc8c8723c */ /* 0x000fe60000081058 */
[----:B------:R1:W-:Y:S04]  /*2d700*/  STL.64 [R1+0x4f8], R102 ;  /* 0x0004f86601007387 */ /* 0x0003e80000100a00 */
[----:B-1----:R-:W2:Y:S04]  /*2d710*/  LDL.LU.64 R102, [R1+0x2b08] ;  /* 0x002b080001667983 */ /* 0x002ea80000300a00 */
[----:B------:R-:W2:Y:S04]  /*2d720*/  LDL.LU.64 R100, [R1+0x2b00] ;  /* 0x002b000001647983 */ /* 0x000ea80000300a00 */
        /* <DEDUP_REMOVED lines=33> */
[----:B------:R-:W-:Y:S01]  /*2d940*/  HMMA.1688.F32.TF32 R204, R204, R172, R152 ;  /* 0x000000accccc723c */ /* 0x000fe20000081098 */
        /* <DEDUP_REMOVED lines=19> */
[----:B------:R1:W-:Y:S01]  /*2da80*/  STL.64 [R1+0x438], R62 ;  /* 0x0004383e01007387 */ /* 0x0003e20000100a00 */
[C---:B------:R-:W-:Y:S03]  /*2da90*/  HMMA.1688.F32.TF32 R56, R208.reuse, R164, R56 ;  /* 0x000000a4d038723c */ /* 0x040fe60000081038 */
[----:B-1----:R-:W3:Y:S04]  /*2daa0*/  LDL.LU.64 R62, [R1+0x2a58] ;  /* 0x002a5800013e7983 */ /* 0x002ee80000300a00 */
[----:B------:R-:W3:Y:S04]  /*2dab0*/  LDL.LU.64 R60, [R1+0x2a50] ;  /* 0x002a5000013c7983 */ /* 0x000ee80000300a00 */
[----:B------:R-:W3:Y:S04]  /*2dac0*/  LDL.LU.64 R154, [R1+0x2a48] ;  /* 0x002a4800019a7983 */ /* 0x000ee80000300a00 */
[----:B------:R-:W3:Y:S04]  /*2dad0*/  LDL.LU.64 R152, [R1+0x2a40] ;  /* 0x002a400001987983 */ /* 0x000ee80000300a00 */
[----:B------:R-:W-:Y:S04]  /*2dae0*/  STL.64 [R1+0x410], R204 ;  /* 0x000410cc01007387 */ /* 0x000fe80000100a00 */
[----:B------:R2:W-:Y:S01]  /*2daf0*/  STL.64 [R1+0x418], R206 ;  /* 0x000418ce01007387 */ /* 0x0005e20000100a00 */
[C---:B------:R-:W-:Y:S08]  /*2db00*/  HMMA.1688.F32.TF32 R52, R208.reuse, R188, R52 ;  /* 0x000000bcd034723c */ /* 0x040ff00000081034 */
[C---:B------:R-:W-:Y:S08]  /*2db10*/  HMMA.1688.F32.TF32 R48, R208.reuse, R184, R48 ;  /* 0x000000b8d030723c */ /* 0x040ff00000081030 */
[C---:B------:R-:W-:Y:S08]  /*2db20*/  HMMA.1688.F32.TF32 R44, R208.reuse, R180, R44 ;  /* 0x000000b4d02c723c */ /* 0x040ff0000008102c */
[C---:B------:R-:W-:Y:S08]  /*2db30*/  HMMA.1688.F32.TF32 R40, R208.reuse, R176, R40 ;  /* 0x000000b0d028723c */ /* 0x040ff00000081028 */
[----:B------:R-:W-:Y:S08]  /*2db40*/  HMMA.1688.F32.TF32 R36, R208, R172, R36 ;  /* 0x000000acd024723c */ /* 0x000ff00000081024 */
[C---:B------:R-:W-:Y:S08]  /*2db50*/  HMMA.1688.F32.TF32 R32, R244.reuse, R156, R32 ;  /* 0x0000009cf420723c */ /* 0x040ff00000081020 */
[C---:B------:R-:W-:Y:S08]  /*2db60*/  HMMA.1688.F32.TF32 R28, R244.reuse, R160, R28 ;  /* 0x000000a0f41c723c */ /* 0x040ff0000008101c */
[C---:B------:R-:W-:Y:S08]  /*2db70*/  HMMA.1688.F32.TF32 R24, R244.reuse, R164, R24 ;  /* 0x000000a4f418723c */ /* 0x040ff00000081018 */
[----:B------:R-:W-:Y:S08]  /*2db80*/  HMMA.1688.F32.TF32 R20, R244, R188, R20 ;  /* 0x000000bcf414723c */ /* 0x000ff00000081014 */
[C---:B--2---:R-:W-:Y:S08]  /*2db90*/  HMMA.1688.F32.TF32 R204, R208.reuse, R156, R200 ;  /* 0x0000009cd0cc723c */ /* 0x044ff000000810c8 */
[----:B------:R-:W-:Y:S01]  /*2dba0*/  HMMA.1688.F32.TF32 R200, R208, R160, R248 ;  /* 0x000000a0d0c8723c */ /* 0x000fe200000810f8 */
[----:B------:R-:W-:Y:S04]  /*2dbb0*/  LDS R208, [R2+UR12+0x4100] ;  /* 0x0041000c02d07984 */ /* 0x000fe80008000800 */
[----:B------:R-:W-:Y:S03]  /*2dbc0*/  LDS R210, [R2+UR12+0x5100] ;  /* 0x0051000c02d27984 */ /* 0x000fe60008000800 */
[C---:B------:R-:W-:Y:S01]  /*2dbd0*/  HMMA.1688.F32.TF32 R16, R244.reuse, R184, R16 ;  /* 0x000000b8f410723c */ /* 0x040fe20000081010 */
[----:B------:R-:W-:Y:S04]  /*2dbe0*/  LDS R209, [R3+UR12+0x4100] ;  /* 0x0041000c03d17984 */ /* 0x000fe80008000800 */
[----:B------:R-:W-:Y:S04]  /*2dbf0*/  STL.64 [R1+0x400], R204 ;  /* 0x000400cc01007387 */ /* 0x000fe80000100a00 */
[----:B------:R-:W-:Y:S04]  /*2dc00*/  STL.64 [R1+0x408], R206 ;  /* 0x000408ce01007387 */ /* 0x000fe80000100a00 */
[----:B------:R-:W-:Y:S01]  /*2dc10*/  STL.64 [R1+0x3f0], R200 ;  /* 0x0003f0c801007387 */ /* 0x000fe20000100a00 */
[C---:B------:R-:W-:Y:S03]  /*2dc20*/  HMMA.1688.F32.TF32 R8, R244.reuse, R176, R8 ;  /* 0x000000b0f408723c */ /* 0x040fe60000081008 */
[----:B------:R-:W-:Y:S04]  /*2dc30*/  STL.64 [R1+0x3f8], R202 ;  /* 0x0003f8ca01007387 */ /* 0x000fe80000100a00 */
[----:B------:R-:W-:Y:S01]  /*2dc40*/  STL.64 [R1+0x3e0], R56 ;  /* 0x0003e03801007387 */ /* 0x000fe20000100a00 */
[C---:B------:R-:W-:Y:S03]  /*2dc50*/  HMMA.1688.F32.TF32 R12, R244.reuse, R180, R12 ;  /* 0x000000b4f40c723c */ /* 0x040fe6000008100c */
[----:B------:R-:W-:Y:S04]  /*2dc60*/  STL.64 [R1+0x3e8], R58 ;  /* 0x0003e83a01007387 */ /* 0x000fe80000100a00 */
[----:B------:R-:W-:Y:S04]  /*2dc70*/  STL.64 [R1+0x3d0], R52 ;  /* 0x0003d03401007387 */ /* 0x000fe80000100a00 */
[----:B------:R-:W-:Y:S04]  /*2dc80*/  STL.64 [R1+0x3d8], R54 ;  /* 0x0003d83601007387 */ /* 0x000fe80000100a00 */
[----:B------:R-:W-:Y:S04]  /*2dc90*/  STL.64 [R1+0x3c0], R48 ;  /* 0x0003c03001007387 */ /* 0x000fe80000100a00 */
        /* <DEDUP_REMOVED lines=14> */
[----:B------:R-:W-:-:S03]  /*2dd80*/  IMAD.MOV.U32 R252, RZ, RZ, R11 ;  /* 0x000000fffffc7224 */ /* 0x000fc600078e000b */
[----:B------:R-:W-:Y:S04]  /*2dd90*/  STL.64 [R1+0x6c0], R20 ;  /* 0x0006c01401007387 */ /* 0x000fe80000100a00 */
[----:B------:R-:W-:Y:S04]  /*2dda0*/  STL.64 [R1+0x6c8], R22 ;  /* 0x0006c81601007387 */ /* 0x000fe80000100a00 */
[----:B------:R-:W-:Y:S04]  /*2ddb0*/  STL.64 [R1+0x680], R16 ;  /* 0x0006801001007387 */ /* 0x000fe80000100a00 */
[----:B------:R-:W-:Y:S04]  /*2ddc0*/  STL.64 [R1+0x688], R18 ;  /* 0x0006881201007387 */ /* 0x000fe80000100a00 */
[----:B------:R-:W-:Y:S04]  /*2ddd0*/  STL.64 [R1+0x6b0], R8 ;  /* 0x0006b00801007387 */ /* 0x000fe80000100a00 */
[----:B------:R-:W-:Y:S04]  /*2dde0*/  STL.64 [R1+0x6a0], R12 ;  /* 0x0006a00c01007387 */ /* 0x000fe80000100a00 */
[----:B------:R-:W-:Y:S04]  /*2ddf0*/  STL.64 [R1+0x6a8], R14 ;  /* 0x0006a80e01007387 */ /* 0x000fe80000100a00 */
[----:B------:R-:W-:Y:S04]  /*2de00*/  STL [R1+0x6b8], R10 ;  /* 0x0006b80a01007387 */ /* 0x000fe80000100800 */
[----:B------:R-:W-:Y:S04]  /*2de10*/  STL [R1+0x28a0], R252 ;  /* 0x0028a0fc01007387 */ /* 0x000fe80000100800 */
[----:B------:R-:W2:Y:S04]  /*2de20*/  LDL.LU R248, [R1] ;  /* 0x0000000001f87983 */ /* 0x000ea80000300800 */
[----:B------:R1:W-:Y:S04]  /*2de30*/  STL.64 [R1+0x690], R4 ;  /* 0x0006900401007387 */ /* 0x0003e80000100a00 */
[----:B------:R1:W-:Y:S04]  /*2de40*/  STL.64 [R1+0x698], R6 ;  /* 0x0006980601007387 */ /* 0x0003e80000100a00 */
[----:B------:R-:W2:Y:S04]  /*2de50*/  LDL.LU R249, [R1+0x4] ;  /* 0x0000040001f97983 */ /* 0x000ea80000300800 */
[----:B------:R-:W2:Y:S04]  /*2de60*/  LDL.LU R250, [R1+0x8] ;  /* 0x0000080001fa7983 */ /* 0x000ea80000300800 */
[----:B------:R-:W2:Y:S04]  /*2de70*/  LDL.LU R251, [R1+0xc] ;  /* 0x00000c0001fb7983 */ /* 0x000ea80000300800 */
[----:B-1----:R-:W2:Y:S04]  /*2de80*/  LDL.LU R4, [R1+0x20] ;  /* 0x0000200001047983 */ /* 0x002ea80000300800 */
        /* <DEDUP_REMOVED lines=47> */
[----:B------:R-:W-:Y:S04]  /*2e180*/  LDS R200, [R2+UR12+0x4000] ;  /* 0x0040000c02c87984 */ /* 0x000fe80008000800 */
[----:B------:R-:W-:Y:S04]  /*2e190*/  LDS R202, [R2+UR12+0x5000] ;  /* 0x0050000c02ca7984 */ /* 0x000fe80008000800 */
[----:B------:R-:W-:Y:S04]  /*2e1a0*/  LDS R201, [R3+UR12+0x4000] ;  /* 0x0040000c03c97984 */ /* 0x000fe80008000800 */
[----:B------:R-:W2:Y:S04]  /*2e1b0*/  LDS R203, [R3+UR12+0x5000] ;  /* 0x0050000c03cb7984 */ /* 0x000ea80008000800 */
        /* <DEDUP_REMOVED lines=11> */
[----:B------:R-:W1:Y:S04]  /*2e270*/  LDS R207, [R3+UR12+0x5080] ;  /* 0x0050800c03cf7984 */ /* 0x000e680008000800 */
[----:B------:R-:W1:Y:S04]  /*2e280*/  LDS R211, [R3+UR12+0x5100] ;  /* 0x0051000c03d37984 */ /* 0x000e680008000800 */
[----:B------:R-:W-:Y:S04]  /*2e290*/  LDS R244, [R2+UR12+0x4180] ;  /* 0x0041800c02f47984 */ /* 0x000fe80008000800 */
[----:B------:R-:W-:Y:S04]  /*2e2a0*/  LDS R246, [R2+UR12+0x5180] ;  /* 0x0051800c02f67984 */ /* 0x000fe80008000800 */
[----:B------:R-:W-:Y:S04]  /*2e2b0*/  LDS R245, [R3+UR12+0x4180] ;  /* 0x0041800c03f57984 */ /* 0x000fe80008000800 */
[----:B------:R-:W1:Y:S01]  /*2e2c0*/  LDS R247, [R3+UR12+0x5180] ;  /* 0x0051800c03f77984 */ /* 0x000e620008000800 */
[C---:B--2---:R-:W-:Y:S08]  /*2e2d0*/  HMMA.1688.F32.TF32 R36, R200.reuse, R180, R36 ;  /* 0x000000b4c824723c */ /* 0x044ff00000081024 */
[C---:B---3--:R-:W-:Y:S08]  /*2e2e0*/  HMMA.1688.F32.TF32 R40, R200.reuse, R184, R40 ;  /* 0x000000b8c828723c */ /* 0x048ff00000081028 */
[C---:B----4-:R-:W-:Y:S08]  /*2e2f0*/  HMMA.1688.F32.TF32 R44, R200.reuse, R188, R44 ;  /* 0x000000bcc82c723c */ /* 0x050ff0000008102c */
        /* <DEDUP_REMOVED lines=14> */
[----:B------:R4:W-:Y:S04]  /*2e3e0*/  STL.64 [R1+0x1a8], R50 ;  /* 0x0001a83201007387 */ /* 0x0009e80000100a00 */
[----:B----4-:R-:W4:Y:S04]  /*2e3f0*/  LDL.LU.64 R50, [R1+0x2a18] ;  /* 0x002a180001327983 */ /* 0x010f280000300a00 */
        /* <DEDUP_REMOVED lines=19> */
[----:B------:R1:W-:Y:S04]  /*2e530*/  STL [R1+0x28f4], R200 ;  /* 0x0028f4c801007387 */ /* 0x0003e80000100800 */
[----:B------:R1:W-:Y:S04]  /*2e540*/  STL [R1+0x28f0], R201 ;  /* 0x0028f0c901007387 */ /* 0x0003e80000100800 */
[----:B------:R1:W-:Y:S04]  /*2e550*/  STL [R1+0x28ec], R202 ;  /* 0x0028ecca01007387 */ /* 0x0003e80000100800 */
[----:B------:R1:W-:Y:S04]  /*2e560*/  STL [R1+0x28e8], R203 ;  /* 0x0028e8cb01007387 */ /* 0x0003e80000100800 */
[----:B-1----:R-:W2:Y:S04]  /*2e570*/  LDL.LU R200, [R1+0x80] ;  /* 0x0000800001c87983 */ /* 0x002ea80000300800 */
[----:B------:R-:W2:Y:S04]  /*2e580*/  LDL.LU R201, [R1+0x84] ;  /* 0x0000840001c97983 */ /* 0x000ea80000300800 */
[----:B------:R-:W2:Y:S04]  /*2e590*/  LDL.LU R202, [R1+0x88] ;  /* 0x0000880001ca7983 */ /* 0x000ea80000300800 */
[----:B------:R-:W2:Y:S01]  /*2e5a0*/  LDL.LU R203, [R1+0x8c] ;  /* 0x00008c0001cb7983 */ /* 0x000ea20000300800 */
[----:B------:R-:W-:-:S15]  /*2e5b0*/  HMMA.1688.F32.TF32 R24, R204, R156, R24 ;  /* 0x0000009ccc18723c */ /* 0x000fde0000081018 */
[----:B------:R-:W-:-:S04]  /*2e5c0*/  NOP ;  /* 0x0000000000007918 */ /* 0x000fc80000000000 */
[----:B------:R-:W-:Y:S04]  /*2e5d0*/  STL.64 [R1+0x340], R24 ;  /* 0x0003401801007387 */ /* 0x000fe80000100a00 */
[----:B------:R1:W-:Y:S04]  /*2e5e0*/  STL.64 [R1+0x348], R26 ;  /* 0x0003481a01007387 */ /* 0x0003e80000100a00 */
[----:B-1----:R-:W3:Y:S04]  /*2e5f0*/  LDL.LU.64 R26, [R1+0x29b8] ;  /* 0x0029b800011a7983 */ /* 0x002ee80000300a00 */
[----:B------:R-:W3:Y:S01]  /*2e600*/  LDL.LU.64 R24, [R1+0x29b0] ;  /* 0x0029b00001187983 */ /* 0x000ee20000300a00 */
[----:B--2---:R-:W-:-:S15]  /*2e610*/  HMMA.1688.F32.TF32 R200, R204, R160, R200 ;  /* 0x000000a0ccc8723c */ /* 0x004fde00000810c8 */
[----:B------:R-:W-:-:S04]  /*2e620*/  NOP ;  /* 0x0000000000007918 */ /* 0x000fc80000000000 */
[----:B------:R1:W-:Y:S04]  /*2e630*/  STL.64 [R1+0x330], R200 ;  /* 0x000330c801007387 */ /* 0x0003e80000100a00 */
[----:B------:R-:W-:Y:S01]  /*2e640*/  STL [R1+0x338], R202 ;  /* 0x000338ca01007387 */ /* 0x000fe20000100800 */
[----:B-1----:R-:W-:-:S05]  /*2e650*/  MOV R200, R203 ;  /* 0x000000cb00c87202 */ /* 0x002fca0000000f00 */
[----:B------:R1:W-:Y:S04]  /*2e660*/  STL [R1+0x28f8], R200 ;  /* 0x0028f8c801007387 */ /* 0x0003e80000100800 */
[----:B-1----:R-:W2:Y:S04]  /*2e670*/  LDL.LU R200, [R1+0x60] ;  /* 0x0000600001c87983 */ /* 0x002ea80000300800 */
[----:B------:R-:W2:Y:S04]  /*2e680*/  LDL.LU R201, [R1+0x64] ;  /* 0x0000640001c97983 */ /* 0x000ea80000300800 */
[----:B------:R-:W2:Y:S04]  /*2e690*/  LDL.LU R202, [R1+0x68] ;  /* 0x0000680001ca7983 */ /* 0x000ea80000300800 */
[----:B------:R-:W2:Y:S01]  /*2e6a0*/  LDL.LU R203, [R1+0x6c] ;  /* 0x00006c0001cb7983 */ /* 0x000ea20000300800 */
[C---:B------:R-:W-:Y:S08]  /*2e6b0*/  HMMA.1688.F32.TF32 R20, R204.reuse, R164, R20 ;  /* 0x000000a4cc14723c */ /* 0x040ff00000081014 */
[C---:B------:R-:W-:Y:S08]  /*2e6c0*/  HMMA.1688.F32.TF32 R16, R204.reuse, R184, R16 ;  /* 0x000000b8cc10723c */ /* 0x040ff00000081010 */
[C---:B------:R-:W-:Y:S03]  /*2e6d0*/  HMMA.1688.F32.TF32 R12, R204.reuse, R180, R12 ;  /* 0x000000b4cc0c723c */ /* 0x040fe6000008100c */
[----:B------:R-:W-:Y:S05]  /*2e6e0*/  STL.64 [R1+0x320], R20 ;  /* 0x0003201401007387 */ /* 0x000fea0000100a00 */
[C---:B------:R-:W-:Y:S01]  /*2e6f0*/  HMMA.1688.F32.TF32 R8, R204.reuse, R176, R8 ;  /* 0x000000b0cc08723c */ /* 0x040fe20000081008 */
[----:B------:R1:W-:Y:S04]  /*2e700*/  STL.64 [R1+0x328], R22 ;  /* 0x0003281601007387 */ /* 0x0003e80000100a00 */
[----:B-1----:R-:W3:Y:S04]  /*2e710*/  LDL.LU.64 R22, [R1+0x29a8] ;  /* 0x0029a80001167983 */ /* 0x002ee80000300a00 */
[----:B------:R-:W3:Y:S01]  /*2e720*/  LDL.LU.64 R20, [R1+0x29a0] ;  /* 0x0029a00001147983 */ /* 0x000ee20000300a00 */
[C---:B--2---:R-:W-:Y:S08]  /*2e730*/  HMMA.1688.F32.TF32 R200, R204.reuse, R188, R200 ;  /* 0x000000bcccc8723c */ /* 0x044ff000000810c8 */
[----:B------:R-:W-:Y:S11]  /*2e740*/  HMMA.1688.F32.TF32 R204, R204, R172, R4 ;  /* 0x000000accccc723c */ /* 0x000ff60000081004 */
[----:B------:R1:W-:Y:S04]  /*2e750*/  STL.64 [R1+0x310], R200 ;  /* 0x000310c801007387 */ /* 0x0003e80000100a00 */
[----:B------:R2:W-:Y:S01]  /*2e760*/  STL [R1+0x318], R202 ;  /* 0x000318ca01007387 */ /* 0x0005e20000100800 */
[----:B-1----:R-:W-:-:S02]  /*2e770*/  IMAD.MOV.U32 R200, RZ, RZ, R203 ;  /* 0x000000ffffc87224 */ /* 0x002fc400078e00cb */
[----:B------:R-:W-:Y:S01]  /*2e780*/  IMAD.MOV.U32 R203, RZ, RZ, R18 ;  /* 0x000000ffffcb7224 */ /* 0x000fe200078e0012 */
[----:B--2---:R-:W-:Y:S02]  /*2e790*/  MOV R202, R17 ;  /* 0x0000001100ca7202 */ /* 0x004fe40000000f00 */
[----:B------:R1:W-:Y:S01]  /*2e7a0*/  STL [R1+0x28fc], R200 ;  /* 0x0028fcc801007387 */ /* 0x0003e20000100800 */
[----:B------:R-:W-:-:S03]  /*2e7b0*/  IMAD.MOV.U32 R201, RZ, RZ, R16 ;  /* 0x000000ffffc97224 */ /* 0x000fc600078e0010 */
[----:B------:R2:W-:Y:S01]  /*2e7c0*/  STL [R1+0x30c], R19 ;  /* 0x00030c1301007387 */ /* 0x0005e20000100800 */
[----:B-1----:R-:W-:-:S03]  /*2e7d0*/  IMAD.MOV.U32 R200, RZ, RZ, R13 ;  /* 0x000000ffffc87224 */ /* 0x002fc600078e000d */
[----:B--2---:R-:W2:Y:S04]  /*2e7e0*/  LDL.LU.64 R18, [R1+0x2998] ;  /* 0x0029980001127983 */ /* 0x004ea80000300a00 */
[----:B------:R-:W2:Y:S04]  /*2e7f0*/  LDL.LU.64 R16, [R1+0x2990] ;  /* 0x0029900001107983 */ /* 0x000ea80000300a00 */
[----:B------:R-:W-:Y:S04]  /*2e800*/  STL [R1+0x2f0], R12 ;  /* 0x0002f00c01007387 */ /* 0x000fe80000100800 */
[----:B------:R1:W-:Y:S04]  /*2e810*/  STL.64 [R1+0x2f8], R14 ;  /* 0x0002f80e01007387 */ /* 0x0003e80000100a00 */
[----:B-1----:R-:W2:Y:S04]  /*2e820*/  LDL.LU.64 R14, [R1+0x2988] ;  /* 0x00298800010e7983 */ /* 0x002ea80000300a00 */
[----:B------:R-:W2:Y:S04]  /*2e830*/  LDL.LU.64 R12, [R1+0x2980] ;  /* 0x00298000010c7983 */ /* 0x000ea80000300a00 */
[----:B------:R-:W-:Y:S04]  /*2e840*/  STL.64 [R1+0x2e0], R8 ;  /* 0x0002e00801007387 */ /* 0x000fe80000100a00 */
[----:B------:R1:W-:Y:S04]  /*2e850*/  STL.64 [R1+0x2e8], R10 ;  /* 0x0002e80a01007387 */ /* 0x0003e80000100a00 */
[----:B-1----:R-:W2:Y:S04]  /*2e860*/  LDL.LU.64 R10, [R1+0x2978] ;  /* 0x00297800010a7983 */ /* 0x002ea80000300a00 */
[----:B------:R-:W2:Y:S04]  /*2e870*/  LDL.LU.64 R8, [R1+0x2970] ;  /* 0x0029700001087983 */ /* 0x000ea80000300a00 */
[----:B------:R-:W3:Y:S04]  /*2e880*/  LDL.LU.64 R6, [R1+0x2968] ;  /* 0x0029680001067983 */ /* 0x000ee80000300a00 */
[----:B------:R-:W3:Y:S04]  /*2e890*/  LDL.LU.64 R4, [R1+0x2960] ;  /* 0x0029600001047983 */ /* 0x000ee80000300a00 */
[----:B------:R1:W-:Y:S04]  /*2e8a0*/  STL.64 [R1+0x2c0], R204 ;  /* 0x0002c0cc01007387 */ /* 0x0003e80000100a00 */
[----:B------:R4:W-:Y:S04]  /*2e8b0*/  STL.64 [R1+0x2c8], R206 ;  /* 0x0002c8ce01007387 */ /* 0x0009e80000100a00 */
[----:B-1----:R-:W3:Y:S04]  /*2e8c0*/  LDL.LU R204, [R1+0x10] ;  /* 0x0000100001cc7983 */ /* 0x002ee80000300800 */
[----:B------:R-:W3:Y:S04]  /*2e8d0*/  LDL.LU R205, [R1+0x14] ;  /* 0x0000140001cd7983 */ /* 0x000ee80000300800 */
[----:B----4-:R-:W3:Y:S04]  /*2e8e0*/  LDL.LU R206, [R1+0x18] ;  /* 0x0000180001ce7983 */ /* 0x010ee80000300800 */
[----:B------:R-:W3:Y:S01]  /*2e8f0*/  LDL.LU R207, [R1+0x1c] ;  /* 0x00001c0001cf7983 */ /* 0x000ee20000300800 */
[C---:B------:R-:W-:Y:S08]  /*2e900*/  HMMA.1688.F32.TF32 R248, R208.reuse, R160, R248 ;  /* 0x000000a0d0f8723c */ /* 0x040ff000000810f8 */
[C---:B--2---:R-:W-:Y:S08]  /*2e910*/  HMMA.1688.F32.TF32 R8, R208.reuse, R188, R8 ;  /* 0x000000bcd008723c */ /* 0x044ff00000081008 */
[----:B---3--:R-:W-:-:S15]  /*2e920*/  HMMA.1688.F32.TF32 R204, R208, R156, R204 ;  /* 0x0000009cd0cc723c */ /* 0x008fde00000810cc */
[----:B------:R-:W-:-:S04]  /*2e930*/  NOP ;  /* 0x0000000000007918 */ /* 0x000fc80000000000 */
[----:B------:R-:W-:Y:S04]  /*2e940*/  STL.64 [R1+0x2b0], R204 ;  /* 0x0002b0cc01007387 */ /* 0x000fe80000100a00 */
[----:B------:R1:W-:Y:S02]  /*2e950*/  STL.64 [R1+0x2b8], R206 ;  /* 0x0002b8ce01007387 */ /* 0x0003e40000100a00 */
[C---:B-1----:R-:W-:Y:S08]  /*2e960*/  HMMA.1688.F32.TF32 R204, R208.reuse, R164, R4 ;  /* 0x000000a4d0cc723c */ /* 0x042ff00000081004 */
[C---:B------:R-:W-:Y:S11]  /*2e970*/  HMMA.1688.F32.TF32 R4, R208.reuse, R184, R12 ;  /* 0x000000b8d004723c */ /* 0x040ff6000008100c */
[----:B------:R-:W-:Y:S04]  /*2e980*/  STL [R1+0x28e4], R204 ;  /* 0x0028e4cc01007387 */ /* 0x000fe80000100800 */
[----:B------:R-:W-:Y:S04]  /*2e990*/  STL.64 [R1+0x2a0], R248 ;  /* 0x0002a0f801007387 */ /* 0x000fe80000100a00 */
[----:B------:R-:W-:Y:S01]  /*2e9a0*/  STL.64 [R1+0x2a8], R250 ;  /* 0x0002a8fa01007387 */ /* 0x000fe20000100a00 */
[C---:B------:R-:W-:Y:S03]  /*2e9b0*/  HMMA.1688.F32.TF32 R12, R208.reuse, R180, R16 ;  /* 0x000000b4d00c723c */ /* 0x040fe60000081010 */
[----:B------:R-:W-:Y:S04]  /*2e9c0*/  STL [R1+0x28e0], R205 ;  /* 0x0028e0cd01007387 */ /* 0x000fe80000100800 */
[----:B------:R-:W-:Y:S04]  /*2e9d0*/  STL [R1+0x28dc], R206 ;  /* 0x0028dcce01007387 */ /* 0x000fe80000100800 */
[----:B------:R-:W-:Y:S04]  /*2e9e0*/  STL [R1+0x28d8], R207 ;  /* 0x0028d8cf01007387 */ /* 0x000fe80000100800 */
[----:B------:R-:W-:Y:S04]  /*2e9f0*/  STL.64 [R1+0x290], R8 ;  /* 0x0002900801007387 */ /* 0x000fe80000100a00 */
[----:B------:R1:W-:Y:S04]  /*2ea00*/  STL.64 [R1+0x298], R10 ;  /* 0x0002980a01007387 */ /* 0x0003e80000100a00 */
[----:B------:R-:W-:Y:S04]  /*2ea10*/  STL.64 [R1+0x280], R4 ;  /* 0x0002800401007387 */ /* 0x000fe80000100a00 */
[----:B------:R2:W-:Y:S01]  /*2ea20*/  STL.64 [R1+0x288], R6 ;  /* 0x0002880601007387 */ /* 0x0005e20000100a00 */
[C---:B-1----:R-:W-:Y:S03]  /*2ea30*/  HMMA.1688.F32.TF32 R8, R208.reuse, R176, R20 ;  /* 0x000000b0d008723c */ /* 0x042fe60000081014 */
[----:B------:R-:W-:Y:S04]  /*2ea40*/  LDS R248, [R2+UR12+0x4300] ;  /* 0x0043000c02f87984 */ /* 0x000fe80008000800 */
[----:B------:R-:W-:Y:S01]  /*2ea50*/  LDS R250, [R2+UR12+0x5300] ;  /* 0x0053000c02fa7984 */ /* 0x000fe20008000800 */
[----:B--2---:R-:W-:Y:S03]  /*2ea60*/  HMMA.1688.F32.TF32 R4, R208, R172, R24 ;  /* 0x000000acd004723c */ /* 0x004fe60000081018 */
[----:B------:R-:W-:Y:S04]  /*2ea70*/  STL.64 [R1+0x270], R12 ;  /* 0x0002700c01007387 */ /* 0x000fe80000100a00 */
[----:B------:R-:W-:Y:S04]  /*2ea80*/  STL.64 [R1+0x278], R14 ;  /* 0x0002780e01007387 */ /* 0x000fe80000100a00 */
[----:B------:R-:W-:Y:S04]  /*2ea90*/  LDS R249, [R3+UR12+0x4300] ;  /* 0x0043000c03f97984 */ /* 0x000fe80008000800 */
[----:B------:R-:W-:Y:S04]  /*2eaa0*/  STL.64 [R1+0x260], R8 ;  /* 0x0002600801007387 */ /* 0x000fe80000100a00 */
[----:B------:R1:W-:Y:S01]  /*2eab0*/  STL.64 [R1+0x268], R10 ;  /* 0x0002680a01007387 */ /* 0x0003e20000100a00 */
[----:B------:R-:W-:Y:S01]  /*2eac0*/  MOV R211, R4 ;  /* 0x0000000400d37202 */ /* 0x000fe20000000f00 */
[----:B------:R-:W-:Y:S01]  /*2ead0*/  IMAD.MOV.U32 R210, RZ, RZ, R5 ;  /* 0x000000ffffd27224 */ /* 0x000fe200078e0005 */
[----:B------:R-:W-:Y:S01]  /*2eae0*/  MOV R208, R7 ;  /* 0x0000000700d07202 */ /* 0x000fe20000000f00 */
[----:B------:R-:W-:Y:S01]  /*2eaf0*/  IMAD.MOV.U32 R209, RZ, RZ, R6 ;  /* 0x000000ffffd17224 */ /* 0x000fe200078e0006 */
[----:B------:R-:W-:Y:S01]  /*2eb00*/  LDS R251, [R3+UR12+0x5300] ;  /* 0x0053000c03fb7984 */ /* 0x000fe20008000800 */
[C---:B------:R-:W-:Y:S03]  /*2eb10*/  HMMA.1688.F32.TF32 R4, R244.reuse, R160, R32 ;  /* 0x000000a0f404723c */ /* 0x040fe60000081020 */
[----:B------:R-:W-:Y:S04]  /*2eb20*/  LDS R32, [R2+UR12+0x4200] ;  /* 0x0042000c02207984 */ /* 0x000fe80008000800 */
[----:B------:R-:W-:Y:S01]  /*2eb30*/  LDS R34, [R2+UR12+0x5200] ;  /* 0x0052000c02227984 */ /* 0x000fe20008000800 */
[C---:B-1----:R-:W-:Y:S03]  /*2eb40*/  HMMA.1688.F32.TF32 R8, R244.reuse, R156, R28 ;  /* 0x0000009cf408723c */ /* 0x042fe6000008101c */
[----:B------:R-:W-:Y:S04]  /*2eb50*/  LDS R33, [R3+UR12+0x4200] ;  /* 0x0042000c03217984 */ /* 0x000fe80008000800 */
[----:B------:R-:W1:Y:S01]  /*2eb60*/  LDS R35, [R3+UR12+0x5200] ;  /* 0x0052000c03237984 */ /* 0x000e620008000800 */
[----:B------:R-:W-:Y:S03]  /*2eb70*/  HMMA.1688.F32.TF32 R12, R244, R164, R36 ;  /* 0x000000a4f40c723c */ /* 0x000fe60000081024 */
[----:B------:R-:W-:Y:S01]  /*2eb80*/  IMAD.MOV.U32 R204, RZ, RZ, R4 ;  /* 0x000000ffffcc7224 */ /* 0x000fe200078e0004 */
[----:B------:R-:W-:Y:S01]  /*2eb90*/  MOV R206, R6 ;  /* 0x0000000600ce7202 */ /* 0x000fe20000000f00 */
[----:B------:R-:W-:Y:S01]  /*2eba0*/  IMAD.MOV.U32 R205, RZ, RZ, R5 ;  /* 0x000000ffffcd7224 */ /* 0x000fe200078e0005 */
[----:B------:R-:W-:Y:S01]  /*2ebb0*/  LDS R20, [R2+UR12+0x4380] ;  /* 0x0043800c02147984 */ /* 0x000fe20008000800 */
[----:B------:R-:W-:-:S03]  /*2ebc0*/  IMAD.MOV.U32 R207, RZ, RZ, R7 ;  /* 0x000000ffffcf7224 */ /* 0x000fc600078e0007 */
[----:B------:R-:W-:Y:S04]  /*2ebd0*/  LDS R22, [R2+UR12+0x5380] ;  /* 0x0053800c02167984 */ /* 0x000fe80008000800 */
[----:B------:R-:W-:Y:S01]  /*2ebe0*/  STL.64 [R1+0x230], R8 ;  /* 0x0002300801007387 */ /* 0x000fe20000100a00 */
[C---:B------:R-:W-:Y:S03]  /*2ebf0*/  HMMA.1688.F32.TF32 R4, R244.reuse, R184, R44 ;  /* 0x000000b8f404723c */ /* 0x040fe6000008102c */
[----:B------:R2:W-:Y:S04]  /*2ec00*/  STL.64 [R1+0x238], R10 ;  /* 0x0002380a01007387 */ /* 0x0005e80000100a00 */
[----:B------:R-:W-:Y:S04]  /*2ec10*/  LDS R21, [R3+UR12+0x4380] ;  /* 0x0043800c03157984 */ /* 0x000fe80008000800 */
[----:B------:R-:W-:Y:S01]  /*2ec20*/  LDS R23, [R3+UR12+0x5380] ;  /* 0x0053800c03177984 */ /* 0x000fe20008000800 */
[C---:B--2---:R-:W-:Y:S03]  /*2ec30*/  HMMA.1688.F32.TF32 R8, R244.reuse, R188, R40 ;  /* 0x000000bcf408723c */ /* 0x044fe60000081028 */
[----:B------:R-:W-:Y:S04]  /*2ec40*/  STL.64 [R1+0x210], R12 ;  /* 0x0002100c01007387 */ /* 0x000fe80000100a00 */
[----:B------:R2:W-:Y:S04]  /*2ec50*/  STL.64 [R1+0x218], R14 ;  /* 0x0002180e01007387 */ /* 0x0005e80000100a00 */
[----:B------:R-:W-:Y:S04]  /*2ec60*/  LDS R24, [R0+UR12+0x6100] ;  /* 0x0061000c00187984 */ /* 0x000fe80008000800 */
[----:B------:R-:W-:Y:S01]  /*2ec70*/  LDS R26, [R0+UR12+0x7100] ;  /* 0x0071000c001a7984 */ /* 0x000fe20008000800 */
[C---:B--2---:R-:W-:Y:S03]  /*2ec80*/  HMMA.1688.F32.TF32 R12, R244.reuse, R180, R48 ;  /* 0x000000b4f40c723c */ /* 0x044fe60000081030 */
[----:B------:R-:W-:Y:S04]  /*2ec90*/  LDS R28, [R0+UR12+0x6180] ;  /* 0x0061800c001c7984 */ /* 0x000fe80008000800 */
[----:B------:R-:W-:Y:S04]  /*2eca0*/  STL.64 [R1+0x200], R8 ;  /* 0x0002000801007387 */ /* 0x000fe80000100a00 */
[----:B------:R2:W-:Y:S04]  /*2ecb0*/  STL.64 [R1+0x208], R10 ;  /* 0x0002080a01007387 */ /* 0x0005e80000100a00 */
[----:B------:R-:W-:Y:S04]  /*2ecc0*/  STL.64 [R1+0x1f0], R4 ;  /* 0x0001f00401007387 */ /* 0x000fe80000100a00 */
[----:B------:R3:W-:Y:S01]  /*2ecd0*/  STL.64 [R1+0x1f8], R6 ;  /* 0x0001f80601007387 */ /* 0x0007e20000100a00 */
[C---:B--2---:R-:W-:Y:S03]  /*2ece0*/  HMMA.1688.F32.TF32 R8, R244.reuse, R176, R52 ;  /* 0x000000b0f408723c */ /* 0x044fe60000081034 */
[----:B------:R-:W-:Y:S05]  /*2ecf0*/  LDS R30, [R0+UR12+0x7180] ;  /* 0x0071800c001e7984 */ /* 0x000fea0008000800 */
[----:B---3--:R-:W-:Y:S01]  /*2ed00*/  HMMA.1688.F32.TF32 R4, R244, R172, R56 ;  /* 0x000000acf404723c */ /* 0x008fe20000081038 */
[----:B------:R-:W-:Y:S04]  /*2ed10*/  STL.64 [R1+0x1e0], R12 ;  /* 0x0001e00c01007387 */ /* 0x000fe80000100a00 */
[----:B------:R2:W-:Y:S03]  /*2ed20*/  STL.64 [R1+0x1e8], R14 ;  /* 0x0001e80e01007387 */ /* 0x0005e60000100a00 */
[C---:B-1----:R-:W-:Y:S01]  /*2ed30*/  HMMA.1688.F32.TF32 R16, R32.reuse, R156, R152 ;  /* 0x0000009c2010723c */ /* 0x042fe20000081098 */
[----:B------:R-:W-:Y:S01]  /*2ed40*/  MOV R48, R221 ;  /* 0x000000dd00307202 */ /* 0x000fe20000000f00 */
[----:B------:R-:W-:Y:S01]  /*2ed50*/  IMAD.MOV.U32 R49, RZ, RZ, R222 ;  /* 0x000000ffff317224 */ /* 0x000fe200078e00de */
[----:B------:R-:W-:Y:S04]  /*2ed60*/  STL.64 [R1+0x1d0], R8 ;  /* 0x0001d00801007387 */ /* 0x000fe80000100a00 */
[----:B------:R1:W-:Y:S01]  /*2ed70*/  STL.64 [R1+0x1d8], R10 ;  /* 0x0001d80a01007387 */ /* 0x0003e20000100a00 */
[C---:B--2---:R-:W-:Y:S03]  /*2ed80*/  HMMA.1688.F32.TF32 R12, R32.reuse, R160, R60 ;  /* 0x000000a0200c723c */ /* 0x044fe6000008103c */
[----:B------:R-:W-:Y:S04]  /*2ed90*/  STL.64 [R1+0x160], R4 ;  /* 0x0001600401007387 */ /* 0x000fe80000100a00 */
[----:B------:R-:W-:Y:S01]  /*2eda0*/  STL.64 [R1+0x168], R6 ;  /* 0x0001680601007387 */ /* 0x000fe20000100a00 */
[C---:B-1----:R-:W-:Y:S03]  /*2edb0*/  HMMA.1688.F32.TF32 R8, R32.reuse, R164, R64 ;  /* 0x000000a42008723c */ /* 0x042fe60000081040 */
[----:B------:R-:W-:Y:S04]  /*2edc0*/  LDS R4, [R2+UR12+0x4280] ;  /* 0x0042800c02047984 */ /* 0x000fe80008000800 */
[----:B------:R-:W-:Y:S04]  /*2edd0*/  LDS R6, [R2+UR12+0x5280] ;  /* 0x0052800c02067984 */ /* 0x000fe80008000800 */
[----:B------:R-:W-:Y:S04]  /*2ede0*/  LDS R5, [R3+UR12+0x4280] ;  /* 0x0042800c03057984 */ /* 0x000fe80008000800 */
[----:B------:R-:W1:Y:S04]  /*2edf0*/  LDS R7, [R3+UR12+0x5280] ;  /* 0x0052800c03077984 */ /* 0x000e680008000800 */
[----:B------:R-:W-:Y:S04]  /*2ee00*/  STL.64 [R1+0x150], R16 ;  /* 0x0001501001007387 */ /* 0x000fe80000100a00 */
[----:B------:R2:W-:Y:S04]  /*2ee10*/  STL.64 [R1+0x158], R18 ;  /* 0x0001581201007387 */ /* 0x0005e80000100a00 */
[----:B------:R-:W-:Y:S01]  /*2ee20*/  STL.64 [R1+0x140], R12 ;  /* 0x0001400c01007387 */ /* 0x000fe20000100a00 */
[C---:B------:R-:W-:Y:S03]  /*2ee30*/  HMMA.1688.F32.TF32 R244, R32.reuse, R176, R80 ;  /* 0x000000b020f4723c */ /* 0x040fe60000081050 */
[----:B------:R3:W-:Y:S01]  /*2ee40*/  STL.64 [R1+0x148], R14 ;  /* 0x0001480e01007387 */ /* 0x0007e20000100a00 */
[----:B------:R-:W-:Y:S01]  /*2ee50*/  IMAD.MOV.U32 R50, RZ, RZ, R216 ;  /* 0x000000ffff327224 */ /* 0x000fe200078e00d8 */
[----:B------:R-:W-:Y:S01]  /*2ee60*/  MOV R51, R217 ;  /* 0x000000d900337202 */ /* 0x000fe20000000f00 */
[----:B------:R-:W-:Y:S01]  /*2ee70*/  IMAD.MOV.U32 R44, RZ, RZ, R212 ;  /* 0x000000ffff2c7224 */ /* 0x000fe200078e00d4 */
[----:B------:R-:W-:Y:S01]  /*2ee80*/  MOV R46, R214 ;  /* 0x000000d6002e7202 */ /* 0x000fe20000000f00 */
[C---:B--2---:R-:W-:Y:S01]  /*2ee90*/  HMMA.1688.F32.TF32 R16, R32.reuse, R188, R68 ;  /* 0x000000bc2010723c */ /* 0x044fe20000081044 */
[----:B------:R-:W-:Y:S04]  /*2eea0*/  STL.64 [R1+0x130], R8 ;  /* 0x0001300801007387 */ /* 0x000fe80000100a00 */
[----:B------:R2:W-:Y:S03]  /*2eeb0*/  STL.64 [R1+0x138], R10 ;  /* 0x0001380a01007387 */ /* 0x0005e60000100a00 */
[----:B---3--:R-:W-:Y:S01]  /*2eec0*/  HMMA.1688.F32.TF32 R12, R32, R184, R72 ;  /* 0x000000b8200c723c */ /* 0x008fe20000081048 */
[----:B------:R-:W-:-:S02]  /*2eed0*/  IMAD.MOV.U32 R45, RZ, RZ, R213 ;  /* 0x000000ffff2d7224 */ /* 0x000fc400078e00d5 */
[----:B------:R-:W-:Y:S01]  /*2eee0*/  IMAD.MOV.U32 R47, RZ, RZ, R144 ;  /* 0x000000ffff2f7224 */ /* 0x000fe200078e0090 */
[----:B------:R-:W-:Y:S01]  /*2eef0*/  MOV R41, R146 ;  /* 0x0000009200297202 */ /* 0x000fe20000000f00 */
[----:B------:R-:W-:Y:S01]  /*2ef00*/  IMAD.MOV.U32 R40, RZ, RZ, R145 ;  /* 0x000000ffff287224 */ /* 0x000fe200078e0091 */
[----:B------:R-:W-:Y:S01]  /*2ef10*/  MOV R36, R218 ;  /* 0x000000da00247202 */ /* 0x000fe20000000f00 */
[----:B------:R-:W-:Y:S02]  /*2ef20*/  IMAD.MOV.U32 R42, RZ, RZ, R147 ;  /* 0x000000ffff2a7224 */ /* 0x000fe400078e0093 */
[----:B------:R-:W-:Y:S01]  /*2ef30*/  IMAD.MOV.U32 R37, RZ, RZ, R219 ;  /* 0x000000ffff257224 */ /* 0x000fe200078e00db */
[C---:B--2---:R-:W-:Y:S01]  /*2ef40*/  HMMA.1688.F32.TF32 R8, R32.reuse, R180, R76 ;  /* 0x000000b42008723c */ /* 0x044fe2000008104c */
[----:B------:R-:W-:Y:S04]  /*2ef50*/  STL.64 [R1+0x120], R16 ;  /* 0x0001201001007387 */ /* 0x000fe80000100a00 */
[----:B------:R1:W-:Y:S03]  /*2ef60*/  STL.64 [R1+0x128], R18 ;  /* 0x0001281201007387 */ /* 0x0003e60000100a00 */
[----:B------:R-:W-:Y:S01]  /*2ef70*/  HMMA.1688.F32.TF32 R32, R32, R172, R84 ;  /* 0x000000ac2020723c */ /* 0x000fe20000081054 */
[----:B------:R-:W-:Y:S04]  /*2ef80*/  STL.64 [R1+0x100], R12 ;  /* 0x0001000c01007387 */ /* 0x000fe80000100a00 */
[----:B------:R-:W-:Y:S04]  /*2ef90*/  STL.64 [R1+0x108], R14 ;  /* 0x0001080e01007387 */ /* 0x000fe80000100a00 */
[----:B------:R-:W-:Y:S04]  /*2efa0*/  STL [R1+0x28b4], R244 ;  /* 0x0028b4f401007387 */ /* 0x000fe80000100800 */
[----:B------:R-:W-:Y:S04]  /*2efb0*/  STL.64 [R1+0xe0], R8 ;  /* 0x0000e00801007387 */ /* 0x000fe80000100a00 */
[----:B------:R2:W-:Y:S01]  /*2efc0*/  STL.64 [R1+0xe8], R10 ;  /* 0x0000e80a01007387 */ /* 0x0005e20000100a00 */
[----:B-1----:R-:W-:Y:S01]  /*2efd0*/  HMMA.1688.F32.TF32 R16, R4, R160, R148 ;  /* 0x000000a00410723c */ /* 0x002fe20000081094 */
[----:B------:R-:W-:Y:S01]  /*2efe0*/  IMAD.MOV.U32 R56, RZ, RZ, R228 ;  /* 0x000000ffff387224 */ /* 0x000fe200078e00e4 */
[----:B------:R-:W-:Y:S01]  /*2eff0*/  MOV R58, R230 ;  /* 0x000000e6003a7202 */ /* 0x000fe20000000f00 */
[----:B------:R-:W-:-:S02]  /*2f000*/  IMAD.MOV.U32 R57, RZ, RZ, R229 ;  /* 0x000000ffff397224 */ /* 0x000fc400078e00e5 */
[----:B------:R-:W-:Y:S01]  /*2f010*/  IMAD.MOV.U32 R38, RZ, RZ, R223 ;  /* 0x000000ffff267224 */ /* 0x000fe200078e00df */
[----:B------:R-:W-:Y:S01]  /*2f020*/  MOV R39, R227 ;  /* 0x000000e300277202 */ /* 0x000fe20000000f00 */
[----:B------:R-:W-:Y:S01]  /*2f030*/  IMAD.MOV.U32 R59, RZ, RZ, R231 ;  /* 0x000000ffff3b7224 */ /* 0x000fe200078e00e7 */
[----:B------:R-:W-:Y:S01]  /*2f040*/  MOV R153, R225 ;  /* 0x000000e100997202 */ /* 0x000fe20000000f00 */
[----:B------:R-:W-:Y:S01]  /*2f050*/  IMAD.MOV.U32 R152, RZ, RZ, R224 ;  /* 0x000000ffff987224 */ /* 0x000fe200078e00e0 */
[----:B------:R-:W-:Y:S01]  /*2f060*/  LDS R52, [R0+UR12+0x6000] ;  /* 0x0060000c00347984 */ /* 0x000fe20008000800 */
[C---:B--2---:R-:W-:Y:S03]  /*2f070*/  HMMA.1688.F32.TF32 R8, R4.reuse, R156, R88 ;  /* 0x0000009c0408723c */ /* 0x044fe60000081058 */
[----:B------:R-:W-:Y:S04]  /*2f080*/  STL [R1+0x28b0], R245 ;  /* 0x0028b0f501007387 */ /* 0x000fe80000100800 */
[----:B------:R-:W-:Y:S04]  /*2f090*/  STL [R1+0x28ac], R246 ;  /* 0x0028acf601007387 */ /* 0x000fe80000100800 */
[----:B------:R-:W-:Y:S01]  /*2f0a0*/  STL [R1+0x28a8], R247 ;  /* 0x0028a8f701007387 */ /* 0x000fe20000100800 */
[----:B------:R-:W-:Y:S03]  /*2f0b0*/  HMMA.1688.F32.TF32 R12, R4, R164, R92 ;  /* 0x000000a4040c723c */ /* 0x000fe6000008105c */
[----:B------:R-:W-:Y:S04]  /*2f0c0*/  STL [R1+0x28c4], R32 ;  /* 0x0028c42001007387 */ /* 0x000fe80000100800 */
[----:B------:R-:W-:Y:S04]  /*2f0d0*/  STL [R1+0x28c0], R33 ;  /* 0x0028c02101007387 */ /* 0x000fe80000100800 */
[----:B------:R-:W-:Y:S04]  /*2f0e0*/  STL [R1+0x28bc], R34 ;  /* 0x0028bc2201007387 */ /* 0x000fe80000100800 */
[----:B------:R-:W-:Y:S04]  /*2f0f0*/  STL [R1+0x28b8], R35 ;  /* 0x0028b82301007387 */ /* 0x000fe80000100800 */
[----:B------:R-:W-:Y:S04]  /*2f100*/  STL.64 [R1+0xf0], R8 ;  /* 0x0000f00801007387 */ /* 0x000fe80000100a00 */
[----:B------:R1:W-:Y:S01]  /*2f110*/  STL.64 [R1+0xf8], R10 ;  /* 0x0000f80a01007387 */ /* 0x0003e20000100a00 */
[----:B------:R-:W-:-:S02]  /*2f120*/  IMAD.MOV.U32 R154, RZ, RZ, R226 ;  /* 0x000000ffff9a7224 */ /* 0x000fc400078e00e2 */
[----:B------:R-:W-:Y:S01]  /*2f130*/  IMAD.MOV.U32 R155, RZ, RZ, R220 ;  /* 0x000000ffff9b7224 */ /* 0x000fe200078e00dc */
[----:B------:R-:W-:Y:S01]  /*2f140*/  LDS R54, [R0+UR12+0x7000] ;  /* 0x0070000c00367984 */ /* 0x000fe20008000800 */
[----:B------:R-:W-:-:S03]  /*2f150*/  IMAD.MOV.U32 R43, RZ, RZ, R215 ;  /* 0x000000ffff2b7224 */ /* 0x000fc600078e00d7 */
[----:B------:R-:W-:Y:S01]  /*2f160*/  LDS R84, [R0+UR12+0x6080] ;  /* 0x0060800c00547984 */ /* 0x000fe20008000800 */
[----:B-1----:R-:W-:Y:S03]  /*2f170*/  HMMA.1688.F32.TF32 R8, R4, R188, R96 ;  /* 0x000000bc0408723c */ /* 0x002fe60000081060 */
[----:B------:R-:W-:Y:S04]  /*2f180*/  STL.64 [R1+0xd0], R16 ;  /* 0x0000d01001007387 */ /* 0x000fe80000100a00 */
[----:B------:R-:W-:Y:S04]  /*2f190*/  STL.64 [R1+0xd8], R18 ;  /* 0x0000d81201007387 */ /* 0x000fe80000100a00 */
[----:B------:R-:W-:Y:S04]  /*2f1a0*/  STL.64 [R1+0xc0], R12 ;  /* 0x0000c00c01007387 */ /* 0x000fe80000100a00 */
[----:B------:R1:W-:Y:S04]  /*2f1b0*/  STL.64 [R1+0xc8], R14 ;  /* 0x0000c80e01007387 */ /* 0x0003e80000100a00 */
[----:B------:R-:W-:Y:S01]  /*2f1c0*/  LDS R86, [R0+UR12+0x7080] ;  /* 0x0070800c00567984 */ /* 0x000fe20008000800 */
[----:B------:R-:W-:Y:S01]  /*2f1d0*/  IMAD.MOV.U32 R32, RZ, RZ, R8 ;  /* 0x000000ffff207224 */ /* 0x000fe200078e0008 */
[----:B------:R-:W-:Y:S01]  /*2f1e0*/  MOV R33, R9 ;  /* 0x0000000900217202 */ /* 0x000fe20000000f00 */
[----:B------:R-:W-:-:S02]  /*2f1f0*/  IMAD.MOV.U32 R34, RZ, RZ, R10 ;  /* 0x000000ffff227224 */ /* 0x000fc400078e000a */
[----:B------:R-:W-:Y:S01]  /*2f200*/  IMAD.MOV.U32 R35, RZ, RZ, R11 ;  /* 0x000000ffff237224 */ /* 0x000fe200078e000b */
[C---:B-1----:R-:W-:Y:S08]  /*2f210*/  HMMA.1688.F32.TF32 R12, R4.reuse, R184, R100 ;  /* 0x000000b8040c723c */ /* 0x042ff00000081064 */
[----:B------:R-:W-:Y:S01]  /*2f220*/  HMMA.1688.F32.TF32 R8, R4, R180, R104 ;  /* 0x000000b40408723c */ /* 0x000fe20000081068 */
[----:B------:R1:W-:Y:S04]  /*2f230*/  STL [R1+0x28d4], R35 ;  /* 0x0028d42301007387 */ /* 0x0003e80000100800 */
[----:B------:R2:W-:Y:S04]  /*2f240*/  STL [R1+0x28d0], R34 ;  /* 0x0028d02201007387 */ /* 0x0005e80000100800 */
[----:B------:R3:W-:Y:S04]  /*2f250*/  STL [R1+0x28cc], R33 ;  /* 0x0028cc2101007387 */ /* 0x0007e80000100800 */
[----:B------:R4:W-:Y:S04]  /*2f260*/  STL [R1+0x28c8], R32 ;  /* 0x0028c82001007387 */ /* 0x0009e80000100800 */
[----:B------:R-:W-:Y:S02]  /*2f270*/  STL.64 [R1+0xa0], R12 ;  /* 0x0000a00c01007387 */ /* 0x000fe40000100a00 */
[----:B-1----:R-:W-:Y:S01]  /*2f280*/  MOV R35, R8 ;  /* 0x0000000800237202 */ /* 0x002fe20000000f00 */
[----:B--2---:R-:W-:Y:S01]  /*2f290*/  IMAD.MOV.U32 R34, RZ, RZ, R9 ;  /* 0x000000ffff227224 */ /* 0x004fe200078e0009 */
[----:B------:R1:W-:Y:S01]  /*2f2a0*/  STL.64 [R1+0xa8], R14 ;  /* 0x0000a80e01007387 */ /* 0x0003e20000100a00 */
[----:B---3--:R-:W-:Y:S01]  /*2f2b0*/  IMAD.MOV.U32 R33, RZ, RZ, R10 ;  /* 0x000000ffff217224 */ /* 0x008fe200078e000a */
[----:B----4-:R-:W-:-:S02]  /*2f2c0*/  MOV R32, R11 ;  /* 0x0000000b00207202 */ /* 0x010fc40000000f00 */
[C---:B------:R-:W-:Y:S08]  /*2f2d0*/  HMMA.1688.F32.TF32 R8, R4.reuse, R172, R112 ;  /* 0x000000ac0408723c */ /* 0x040ff00000081070 */
[----:B-1----:R-:W-:Y:S08]  /*2f2e0*/  HMMA.1688.F32.TF32 R12, R4, R176, R108 ;  /* 0x000000b0040c723c */ /* 0x002ff0000008106c */
[----:B------:R-:W-:Y:S03]  /*2f2f0*/  HMMA.1688.F32.TF32 R4, R248, R156, R116 ;  /* 0x0000009cf804723c */ /* 0x000fe60000081074 */
[----:B------:R-:W-:Y:S01]  /*2f300*/  IMAD.MOV.U32 R244, RZ, RZ, R8 ;  /* 0x000000fffff47224 */ /* 0x000fe200078e0008 */
[----:B------:R-:W-:Y:S01]  /*2f310*/  MOV R246, R10 ;  /* 0x0000000a00f67202 */ /* 0x000fe20000000f00 */
[----:B------:R-:W-:-:S02]  /*2f320*/  IMAD.MOV.U32 R245, RZ, RZ, R9 ;  /* 0x000000fffff57224 */ /* 0x000fc400078e0009 */
[----:B------:R-:W-:-:S04]  /*2f330*/  IMAD.MOV.U32 R247, RZ, RZ, R11 ;  /* 0x000000fffff77224 */ /* 0x000fc800078e000b */
[----:B------:R-:W-:Y:S04]  /*2f340*/  STL.64 [R1+0x80], R12 ;  /* 0x0000800c01007387 */ /* 0x000fe80000100a00 */
[----:B------:R1:W-:Y:S01]  /*2f350*/  STL.64 [R1+0x88], R14 ;  /* 0x0000880e01007387 */ /* 0x0003e20000100a00 */
[C---:B------:R-:W-:Y:S03]  /*2f360*/  HMMA.1688.F32.TF32 R8, R248.reuse, R164, R124 ;  /* 0x000000a4f808723c */ /* 0x040fe6000008107c */
[----:B------:R-:W-:Y:S04]  /*2f370*/  STL.64 [R1+0x60], R4 ;  /* 0x0000600401007387 */ /* 0x000fe80000100a00 */
[----:B------:R2:W-:Y:S01]  /*2f380*/  STL.64 [R1+0x68], R6 ;  /* 0x0000680601007387 */ /* 0x0005e20000100a00 */
[C---:B-1----:R-:W-:Y:S08]  /*2f390*/  HMMA.1688.F32.TF32 R12, R248.reuse, R160, R120 ;  /* 0x000000a0f80c723c */ /* 0x042ff00000081078 */
[----:B--2---:R-:W-:Y:S11]  /*2f3a0*/  HMMA.1688.F32.TF32 R4, R248, R188, R128 ;  /* 0x000000bcf804723c */ /* 0x004ff60000081080 */
[----:B------:R-:W-:Y:S04]  /*2f3b0*/  STL.64 [R1+0x50], R12 ;  /* 0x0000500c01007387 */ /* 0x000fe80000100a00 */
[----:B------:R-:W-:Y:S04]  /*2f3c0*/  STL.64 [R1+0x58], R14 ;  /* 0x0000580e01007387 */ /* 0x000fe80000100a00 */
[----:B------:R-:W-:Y:S01]  /*2f3d0*/  STL.64 [R1+0x30], R4 ;  /* 0x0000300401007387 */ /* 0x000fe20000100a00 */
[----:B------:R-:W-:-:S03]  /*2f3e0*/  IMAD.MOV.U32 R252, RZ, RZ, R7 ;  /* 0x000000fffffc7224 */ /* 0x000fc600078e0007 */
[----:B------:R-:W-:Y:S04]  /*2f3f0*/  STL.64 [R1+0x40], R8 ;  /* 0x0000400801007387 */ /* 0x000fe80000100a00 */
[----:B------:R1:W-:Y:S04]  /*2f400*/  STL.64 [R1+0x48], R10 ;  /* 0x0000480a01007387 */ /* 0x0003e80000100a00 */
[----:B------:R2:W-:Y:S01]  /*2f410*/  STL [R1+0x38], R6 ;  /* 0x0000380601007387 */ /* 0x0005e20000100800 */
[C---:B-1----:R-:W-:Y:S08]  /*2f420*/  HMMA.1688.F32.TF32 R8, R248.reuse, R184, R132 ;  /* 0x000000b8f808723c */ /* 0x042ff00000081084 */
[----:B--2---:R-:W-:Y:S01]  /*2f430*/  HMMA.1688.F32.TF32 R4, R248, R180, R136 ;  /* 0x000000b4f804723c */ /* 0x004fe20000081088 */
[----:B------:R1:W-:-:S15]  /*2f440*/  STL [R1+0x28a4], R252 ;  /* 0x0028a4fc01007387 */ /* 0x0003de0000100800 */
[----:B------:R-:W-:-:S03]  /*2f450*/  NOP ;  /* 0x0000000000007918 */ /* 0x000fc60000000000 */
[----:B------:R-:W-:Y:S01]  /*2f460*/  STL.64 [R1+0x10], R4 ;  /* 0x0000100401007387 */ /* 0x000fe20000100a00 */
[----:B-1----:R-:W-:-:S03]  /*2f470*/  MOV R252, R7 ;  /* 0x0000000700fc7202 */ /* 0x002fc60000000f00 */
[----:B------:R-:W-:Y:S04]  /*2f480*/  STL.64 [R1+0x20], R8 ;  /* 0x0000200801007387 */ /* 0x000fe80000100a00 */
[----:B------:R-:W-:Y:S04]  /*2f490*/  STL.64 [R1+0x28], R10 ;  /* 0x0000280a01007387 */ /* 0x000fe80000100a00 */
[----:B------:R1:W-:Y:S04]  /*2f4a0*/  STL [R1+0x18], R6 ;  /* 0x0000180601007387 */ /* 0x0003e80000100800 */
[----:B------:R-:W2:Y:S01]  /*2f4b0*/  LDL.LU R228, [R1+0x295c] ;  /* 0x00295c0001e47983 */ /* 0x000ea20000300800 */
[----:B-1----:R-:W-:-:S15]  /*2f4c0*/  HMMA.1688.F32.TF32 R4, R248, R176, R140 ;  /* 0x000000b0f804723c */ /* 0x002fde000008108c */
[----:B------:R-:W-:-:S04]  /*2f4d0*/  NOP ;  /* 0x0000000000007918 */ /* 0x000fc80000000000 */
[----:B------:R-:W-:Y:S04]  /*2f4e0*/  STL.64 [R1], R4 ;  /* 0x0000000401007387 */ /* 0x000fe80000100a00 */
[----:B------:R1:W-:Y:S04]  /*2f4f0*/  STL.64 [R1+0x8], R6 ;  /* 0x0000080601007387 */ /* 0x0003e80000100a00 */
[----:B------:R-:W2:Y:S04]  /*2f500*/  LDL.LU R229, [R1+0x2958] ;  /* 0x0029580001e57983 */ /* 0x000ea80000300800 */
[----:B------:R-:W2:Y:S04]  /*2f510*/  LDL.LU R230, [R1+0x2954] ;  /* 0x0029540001e67983 */ /* 0x000ea80000300800 */
[----:B------:R-:W2:Y:S04]  /*2f520*/  LDL.LU R231, [R1+0x2950] ;  /* 0x0029500001e77983 */ /* 0x000ea80000300800 */
[----:B------:R-:W1:Y:S04]  /*2f530*/  LDL.LU R224, [R1+0x294c] ;  /* 0x00294c0001e07983 */ /* 0x000e680000300800 */
[----:B------:R-:W1:Y:S04]  /*2f540*/  LDL.LU R225, [R1+0x2948] ;  /* 0x0029480001e17983 */ /* 0x000e680000300800 */
[----:B------:R-:W1:Y:S04]  /*2f550*/  LDL.LU R226, [R1+0x2944] ;  /* 0x0029440001e27983 */ /* 0x000e680000300800 */
[----:B------:R-:W3:Y:S04]  /*2f560*/  LDL.LU R220, [R1+0x2940] ;  /* 0x0029400001dc7983 */ /* 0x000ee80000300800 */
[----:B------:R-:W3:Y:S04]  /*2f570*/  LDL.LU R221, [R1+0x293c] ;  /* 0x00293c0001dd7983 */ /* 0x000ee80000300800 */
[----:B------:R-:W3:Y:S04]  /*2f580*/  LDL.LU R222, [R1+0x2938] ;  /* 0x0029380001de7983 */ /* 0x000ee80000300800 */
        /* <DEDUP_REMOVED lines=13> */
[----:B------:R-:W1:Y:S01]  /*2f660*/  LDL.LU R227, [R1+0x2900] ;  /* 0x0029000001e37983 */ /* 0x000e620000300800 */
[C---:B------:R-:W-:Y:S08]  /*2f670*/  HMMA.1688.F32.TF32 R12, R20.reuse, R180, R232 ;  /* 0x000000b4140c723c */ /* 0x040ff000000810e8 */
[C---:B------:R-:W-:Y:S01]  /*2f680*/  HMMA.1688.F32.TF32 R16, R20.reuse, R176, R236 ;  /* 0x000000b01410723c */ /* 0x040fe200000810ec */
[----:B------:R-:W-:Y:S04]  /*2f690*/  LDS R236, [R2+UR12+0x6100] ;  /* 0x0061000c02ec7984 */ /* 0x000fe80008000800 */
[----:B------:R-:W-:Y:S04]  /*2f6a0*/  LDS R238, [R2+UR12+0x7100] ;  /* 0x0071000c02ee7984 */ /* 0x000fe80008000800 */
[----:B------:R-:W-:Y:S04]  /*2f6b0*/  LDS R237, [R3+UR12+0x6100] ;  /* 0x0061000c03ed7984 */ /* 0x000fe80008000800 */
[----:B------:R-:W-:Y:S01]  /*2f6c0*/  LDS R239, [R3+UR12+0x7100] ;  /* 0x0071000c03ef7984 */ /* 0x000fe20008000800 */
[C---:B--2---:R-:W-:Y:S08]  /*2f6d0*/  HMMA.1688.F32.TF32 R8, R20.reuse, R184, R228 ;  /* 0x000000b81408723c */ /* 0x044ff000000810e4 */
[----:B---3--:R-:W-:Y:S01]  /*2f6e0*/  HMMA.1688.F32.TF32 R212, R20, R156, R212 ;  /* 0x0000009c14d4723c */ /* 0x008fe200000810d4 */
[----:B------:R-:W-:Y:S01]  /*2f6f0*/  LOP3.LUT R157, R0, 0x20, RZ, 0x3c, !PT ;  /* 0x00000020009d7812 */ /* 0x000fe200078e3cff */
[----:B------:R-:W-:Y:S04]  /*2f700*/  LDS R156, [R2+UR12+0x8080] ;  /* 0x0080800c029c7984 */ /* 0x000fe80008000800 */
[----:B------:R-:W-:Y:S04]  /*2f710*/  LDS R53, [R157+UR12+0x6000] ;  /* 0x0060000c9d357984 */ /* 0x000fe80008000800 */
[----:B------:R-:W2:Y:S01]  /*2f720*/  LDS R55, [R157+UR12+0x7000] ;  /* 0x0070000c9d377984 */ /* 0x000ea20008000800 */
[----:B------:R-:W-:Y:S03]  /*2f730*/  HMMA.1688.F32.TF32 R248, R248, R172, R144 ;  /* 0x000000acf8f8723c */ /* 0x000fe60000081090 */
[----:B------:R-:W-:Y:S04]  /*2f740*/  LDS R25, [R157+UR12+0x6100] ;  /* 0x0061000c9d197984 */ /* 0x000fe80008000800 */
[----:B------:R-:W3:Y:S01]  /*2f750*/  LDS R27, [R157+UR12+0x7100] ;  /* 0x0071000c9d1b7984 */ /* 0x000ee20008000800 */
[C---:B----4-:R-:W-:Y:S03]  /*2f760*/  HMMA.1688.F32.TF32 R216, R20.reuse, R160, R216 ;  /* 0x000000a014d8723c */ /* 0x050fe600000810d8 */
[----:B------:R-:W-:Y:S04]  /*2f770*/  LDS R29, [R157+UR12+0x6180] ;  /* 0x0061800c9d1d7984 */ /* 0x000fe80008000800 */
[----:B------:R-:W4:Y:S01]  /*2f780*/  LDS R31, [R157+UR12+0x7180] ;  /* 0x0071800c9d1f7984 */ /* 0x000f220008000800 */
[C---:B------:R-:W-:Y:S08]  /*2f790*/  HMMA.1688.F32.TF32 R220, R20.reuse, R164, R220 ;  /* 0x000000a414dc723c */ /* 0x040ff000000810dc */
[C---:B-1----:R-:W-:Y:S01]  /*2f7a0*/  HMMA.1688.F32.TF32 R4, R20.reuse, R188, R224 ;  /* 0x000000bc1404723c */ /* 0x042fe200000810e0 */
[----:B------:R-:W-:Y:S04]  /*2f7b0*/  STL.64 [R1+0x2848], R250 ;  /* 0x002848fa01007387 */ /* 0x000fe80000100a00 */
[----:B------:R-:W-:Y:S03]  /*2f7c0*/  LDS R85, [R157+UR12+0x6080] ;  /* 0x0060800c9d557984 */ /* 0x000fe60008000800 */
[----:B------:R-:W-:Y:S01]  /*2f7d0*/  HMMA.1688.F32.TF32 R20, R20, R172, R240 ;  /* 0x000000ac1414723c */ /* 0x000fe200000810f0 */
[----:B------:R-:W-:Y:S04]  /*2f7e0*/  STL.64 [R1+0x2840], R248 ;  /* 0x002840f801007387 */ /* 0x000fe80000100a00 */
[----:B------:R-:W-:Y:S03]  /*2f7f0*/  STL.64 [R1+0x27f0], R214 ;  /* 0x0027f0d601007387 */ /* 0x000fe60000100a00 */
[C---:B--2---:R-:W-:Y:S01]  /*2f800*/  HMMA.1688.F32.TF32 R196, R52.reuse, R158, R196 ;  /* 0x0000009e34c4723c */ /* 0x044fe200000810c4 */
[----:B------:R-:W-:Y:S04]  /*2f810*/  STL.64 [R1+0x27e8], R212 ;  /* 0x0027e8d401007387 */ /* 0x000fe80000100a00 */
[----:B------:R-:W-:Y:S03]  /*2f820*/  STL.64 [R1+0x2800], R218 ;  /* 0x002800da01007387 */ /* 0x000fe60000100a00 */
[C---:B------:R-:W-:Y:S01]  /*2f830*/  HMMA.1688.F32.TF32 R192, R52.reuse, R162, R192 ;  /* 0x000000a234c0723c */ /* 0x040fe200000810c0 */
[----:B------:R-:W-:Y:S04]  /*2f840*/  STL.64 [R1+0x27f8], R216 ;  /* 0x0027f8d801007387 */ /* 0x000fe80000100a00 */
[----:B------:R-:W-:Y:S04]  /*2f850*/  STL.64 [R1+0x2810], R222 ;  /* 0x002810de01007387 */ /* 0x000fe80000100a00 */
[----:B------:R-:W-:Y:S04]  /*2f860*/  STL.64 [R1+0x2808], R220 ;  /* 0x002808dc01007387 */ /* 0x000fe80000100a00 */
[----:B------:R-:W-:Y:S04]  /*2f870*/  STL.64 [R1+0x2820], R6 ;  /* 0x0028200601007387 */ /* 0x000fe80000100a00 */
[----:B------:R3:W-:Y:S04]  /*2f880*/  STL.64 [R1+0x2818], R4 ;  /* 0x0028180401007387 */ /* 0x0007e80000100a00 */
        /* <DEDUP_REMOVED lines=32> */
[----:B------:R-:W4:Y:S04]  /*2fa90*/  LDL.LU R116, [R1+0x5b0] ;  /* 0x0005b00001747983 */ /* 0x000f280000300800 */
[----:B------:R-:W4:Y:S04]  /*2faa0*/  LDL.LU R117, [R1+0x5b4] ;  /* 0x0005b40001757983 */ /* 0x000f280000300800 */
[----:B------:R-:W4:Y:S01]  /*2fab0*/  LDL.LU R118, [R1+0x5b8] ;  /* 0x0005b80001767983 */ /* 0x000f220000300800 */
[C---:B------:R-:W-:Y:S03]  /*2fac0*/  HMMA.1688.F32.TF32 R168, R52.reuse, R166, R168 ;  /* 0x000000a634a8723c */ /* 0x040fe600000810a8 */
[----:B------:R-:W4:Y:S04]  /*2fad0*/  LDL.LU R119, [R1+0x5bc] ;  /* 0x0005bc0001777983 */ /* 0x000f280000300800 */
[----:B------:R-:W2:Y:S01]  /*2fae0*/  LDL.LU R124, [R1+0x610] ;  /* 0x00061000017c7983 */ /* 0x000ea20000300800 */
[C---:B------:R-:W-:Y:S03]  /*2faf0*/  HMMA.1688.F32.TF32 R36, R52.reuse, R190, R36 ;  /* 0x000000be3424723c */ /* 0x040fe60000081024 */
[----:B------:R-:W2:Y:S04]  /*2fb00*/  LDL.LU R125, [R1+0x614] ;  /* 0x00061400017d7983 */ /* 0x000ea80000300800 */
[----:B------:R-:W2:Y:S01]  /*2fb10*/  LDL.LU R126, [R1+0x618] ;  /* 0x00061800017e7983 */ /* 0x000ea20000300800 */
[C---:B------:R-:W-:Y:S03]  /*2fb20*/  HMMA.1688.F32.TF32 R40, R52.reuse, R186, R40 ;  /* 0x000000ba3428723c */ /* 0x040fe60000081028 */
[----:B------:R-:W2:Y:S04]  /*2fb30*/  LDL.LU R127, [R1+0x61c] ;  /* 0x00061c00017f7983 */ /* 0x000ea80000300800 */
[----:B------:R-:W1:Y:S01]  /*2fb40*/  LDS R87, [R157+UR12+0x7080] ;  /* 0x0070800c9d577984 */ /* 0x000e620008000800 */
[C---:B------:R-:W-:Y:S03]  /*2fb50*/  HMMA.1688.F32.TF32 R44, R52.reuse, R182, R44 ;  /* 0x000000b6342c723c */ /* 0x040fe6000008102c */
[----:B------:R-:W-:Y:S04]  /*2fb60*/  LDS R164, [R0+UR12+0x8000] ;  /* 0x0080000c00a47984 */ /* 0x000fe80008000800 */
[----:B------:R-:W-:Y:S01]  /*2fb70*/  LDS R172, [R2+UR12+0x8000] ;  /* 0x0080000c02ac7984 */ /* 0x000fe20008000800 */
[C---:B------:R-:W-:Y:S03]  /*2fb80*/  HMMA.1688.F32.TF32 R48, R52.reuse, R178, R48 ;  /* 0x000000b23430723c */ /* 0x040fe60000081030 */
[----:B------:R-:W-:Y:S04]  /*2fb90*/  LDS R173, [R3+UR12+0x8000] ;  /* 0x0080000c03ad7984 */ /* 0x000fe80008000800 */
[----:B------:R-:W-:Y:S01]  /*2fba0*/  LDS R160, [R0+UR12+0x8080] ;  /* 0x0080800c00a07984 */ /* 0x000fe20008000800 */
[----:B------:R-:W-:Y:S03]  /*2fbb0*/  HMMA.1688.F32.TF32 R52, R52, R174, R152 ;  /* 0x000000ae3434723c */ /* 0x000fe60000081098 */
[----:B------:R-:W3:Y:S04]  /*2fbc0*/  LDL.LU R152, [R1+0x650] ;  /* 0x0006500001987983 */ /* 0x000ee80000300800 */
[----:B------:R-:W3:Y:S04]  /*2fbd0*/  LDL.LU R153, [R1+0x654] ;  /* 0x0006540001997983 */ /* 0x000ee80000300800 */
[----:B------:R-:W3:Y:S04]  /*2fbe0*/  LDL.LU R154, [R1+0x658] ;  /* 0x00065800019a7983 */ /* 0x000ee80000300800 */
[----:B------:R-:W3:Y:S04]  /*2fbf0*/  LDL.LU R155, [R1+0x65c] ;  /* 0x00065c00019b7983 */ /* 0x000ee80000300800 */
[----:B------:R-:W1:Y:S04]  /*2fc00*/  LDL.LU R148, [R1+0x660] ;  /* 0x0006600001947983 */ /* 0x000e680000300800 */
[----:B------:R-:W1:Y:S04]  /*2fc10*/  LDL.LU R149, [R1+0x664] ;  /* 0x0006640001957983 */ /* 0x000e680000300800 */
[----:B------:R-:W1:Y:S04]  /*2fc20*/  LDL.LU R150, [R1+0x668] ;  /* 0x0006680001967983 */ /* 0x000e680000300800 */
[----:B------:R-:W1:Y:S04]  /*2fc30*/  LDL.LU R151, [R1+0x66c] ;  /* 0x00066c0001977983 */ /* 0x000e680000300800 */
        /* <DEDUP_REMOVED lines=56> */
[C---:B---3--:R-:W-:Y:S08]  /*2ffc0*/  HMMA.1688.F32.TF32 R4, R24.reuse, R166, R152 ;  /* 0x000000a61804723c */ /* 0x048ff00000081098 */
[C---:B-1----:R-:W-:Y:S08]  /*2ffd0*/  HMMA.1688.F32.TF32 R8, R24.reuse, R162, R148 ;  /* 0x000000a21808723c */ /* 0x042ff00000081094 */
[----:B--2---:R-:W-:-:S15]  /*2ffe0*/  HMMA.1688.F32.TF32 R12, R24, R158, R140 ;  /* 0x0000009e180c723c */ /* 0x004fde000008108c */
[----:B------:R-:W-:-:S04]  /*2fff0*/  NOP ;  /* 0x0000000000007918 */ /* 0x000fc80000000000 */
[----:B------:R-:W-:Y:S04]  /*30000*/  STL.64 [R1+0x730], R12 ;  /* 0x0007300c01007387 */ /* 0x000fe80000100a00 */
[----:B------:R-:W-:Y:S04]  /*30010*/  STL.64 [R1+0x738], R14 ;  /* 0x0007380e01007387 */ /* 0x000fe80000100a00 */
[----:B------:R-:W2:Y:S04]  /*30020*/  LDL.LU R148, [R1+0x520] ;  /* 0x0005200001947983 */ /* 0x000ea80000300800 */
[----:B------:R-:W-:Y:S04]  /*30030*/  STL.64 [R1+0x720], R8 ;  /* 0x0007200801007387 */ /* 0x000fe80000100a00 */
[----:B------:R4:W-:Y:S04]  /*30040*/  STL.64 [R1+0x728], R10 ;  /* 0x0007280a01007387 */ /* 0x0009e80000100a00 */
[----:B------:R-:W-:Y:S04]  /*30050*/  STL.64 [R1+0x710], R4 ;  /* 0x0007100401007387 */ /* 0x000fe80000100a00 */
[----:B------:R1:W-:Y:S04]  /*30060*/  STL.64 [R1+0x718], R6 ;  /* 0x0007180601007387 */ /* 0x0003e80000100a00 */
[----:B------:R-:W2:Y:S04]  /*30070*/  LDL.LU R149, [R1+0x524] ;  /* 0x0005240001957983 */ /* 0x000ea80000300800 */
[----:B------:R-:W2:Y:S04]  /*30080*/  LDL.LU R150, [R1+0x528] ;  /* 0x0005280001967983 */ /* 0x000ea80000300800 */
[----:B------:R-:W2:Y:S04]  /*30090*/  LDL.LU R151, [R1+0x52c] ;  /* 0x00052c0001977983 */ /* 0x000ea80000300800 */
[----:B------:R-:W3:Y:S04]  /*300a0*/  LDL.LU R152, [R1+0x510] ;  /* 0x0005100001987983 */ /* 0x000ee80000300800 */
[----:B------:R-:W3:Y:S04]  /*300b0*/  LDL.LU R153, [R1+0x514] ;  /* 0x0005140001997983 */ /* 0x000ee80000300800 */
[----:B------:R-:W3:Y:S04]  /*300c0*/  LDL.LU R154, [R1+0x518] ;  /* 0x00051800019a7983 */ /* 0x000ee80000300800 */
[----:B------:R-:W3:Y:S01]  /*300d0*/  LDL.LU R155, [R1+0x51c] ;  /* 0x00051c00019b7983 */ /* 0x000ee20000300800 */
[C---:B----4-:R-:W-:Y:S08]  /*300e0*/  HMMA.1688.F32.TF32 R8, R24.reuse, R182, R128 ;  /* 0x000000b61808723c */ /* 0x050ff00000081080 */
[C---:B-1----:R-:W-:Y:S08]  /*300f0*/  HMMA.1688.F32.TF32 R4, R24.reuse, R190, R136 ;  /* 0x000000be1804723c */ /* 0x042ff00000081088 */
[C---:B------:R-:W-:Y:S11]  /*30100*/  HMMA.1688.F32.TF32 R12, R24.reuse, R186, R132 ;  /* 0x000000ba180c723c */ /* 0x040ff60000081084 */
[----:B------:R-:W-:Y:S04]  /*30110*/  STL.64 [R1+0x700], R4 ;  /* 0x0007000401007387 */ /* 0x000fe80000100a00 */
[----:B------:R1:W-:Y:S02]  /*30120*/  STL.64 [R1+0x708], R6 ;  /* 0x0007080601007387 */ /* 0x0003e40000100a00 */
[C---:B-1----:R-:W-:Y:S02]  /*30130*/  HMMA.1688.F32.TF32 R4, R24.reuse, R178, R124 ;  /* 0x000000b21804723c */ /* 0x042fe4000008107c */
[----:B------:R-:W-:Y:S04]  /*30140*/  STL.64 [R1+0x6f0], R12 ;  /* 0x0006f00c01007387 */ /* 0x000fe80000100a00 */
[----:B------:R1:W-:Y:S04]  /*30150*/  STL.64 [R1+0x6f8], R14 ;  /* 0x0006f80e01007387 */ /* 0x0003e80000100a00 */
[----:B------:R-:W-:Y:S04]  /*30160*/  STL.64 [R1+0x6e0], R8 ;  /* 0x0006e00801007387 */ /* 0x000fe80000100a00 */
[----:B------:R4:W-:Y:S01]  /*30170*/  STL.64 [R1+0x6e8], R10 ;  /* 0x0006e80a01007387 */ /* 0x0009e20000100a00 */
[----:B-1----:R-:W-:Y:S03]  /*30180*/  HMMA.1688.F32.TF32 R12, R24, R174, R120 ;  /* 0x000000ae180c723c */ /* 0x002fe60000081078 */
[----:B------:R-:W-:Y:S04]  /*30190*/  LDS R24, [R0+UR12+0x6200] ;  /* 0x0062000c00187984 */ /* 0x000fe80008000800 */
[----:B------:R-:W-:Y:S01]  /*301a0*/  STL.64 [R1+0x250], R4 ;  /* 0x0002500401007387 */ /* 0x000fe20000100a00 */
[C---:B----4-:R-:W-:Y:S03]  /*301b0*/  HMMA.1688.F32.TF32 R8, R28.reuse, R158, R116 ;  /* 0x0000009e1c08723c */ /* 0x050fe60000081074 */
        /* <DEDUP_REMOVED lines=9> */
[----:B------:R-:W2:Y:S04]  /*30250*/  LDS R27, [R157+UR12+0x7200] ;  /* 0x0072000c9d1b7984 */ /* 0x000ea80008000800 */
[----:B------:R-:W-:Y:S01]  /*30260*/  STL.64 [R1+0x7a0], R4 ;  /* 0x0007a00401007387 */ /* 0x000fe20000100a00 */
[----:B----4-:R-:W-:Y:S03]  /*30270*/  HMMA.1688.F32.TF32 R8, R28, R190, R104 ;  /* 0x000000be1c08723c */ /* 0x010fe60000081068 */
[----:B------:R1:W-:Y:S04]  /*30280*/  STL.64 [R1+0x7a8], R6 ;  /* 0x0007a80601007387 */ /* 0x0003e80000100a00 */
[----:B------:R-:W-:Y:S01]  /*30290*/  LDS R116, [R2+UR12+0x6000] ;  /* 0x0060000c02747984 */ /* 0x000fe20008000800 */
[----:B------:R-:W-:Y:S03]  /*302a0*/  HMMA.1688.F32.TF32 R56, R84, R158, R56 ;  /* 0x0000009e5438723c */ /* 0x000fe60000081038 */
        /* <DEDUP_REMOVED lines=10> */
[C---:B----4-:R-:W-:Y:S03]  /*30350*/  HMMA.1688.F32.TF32 R8, R28.reuse, R178, R92 ;  /* 0x000000b21c08723c */ /* 0x050fe6000008105c */
[----:B------:R1:W-:Y:S05]  /*30360*/  STL.64 [R1+0x778], R6 ;  /* 0x0007780601007387 */ /* 0x0003ea0000100a00 */
[----:B-1----:R-:W-:Y:S03]  /*30370*/  HMMA.1688.F32.TF32 R4, R28, R174, R88 ;  /* 0x000000ae1c04723c */ /* 0x002fe60000081058 */
[----:B------:R-:W-:Y:S04]  /*30380*/  STL.64 [R1+0x760], R12 ;  /* 0x0007600c01007387 */ /* 0x000fe80000100a00 */
[----:B------:R-:W-:Y:S04]  /*30390*/  STL.64 [R1+0x768], R14 ;  /* 0x0007680e01007387 */ /* 0x000fe80000100a00 */
[----:B------:R-:W-:Y:S04]  /*303a0*/  STL.64 [R1+0x750], R8 ;  /* 0x0007500801007387 */ /* 0x000fe80000100a00 */
[----:B------:R2:W-:Y:S01]  /*303b0*/  STL.64 [R1+0x758], R10 ;  /* 0x0007580a01007387 */ /* 0x0005e20000100a00 */
[C---:B------:R-:W-:Y:S03]  /*303c0*/  HMMA.1688.F32.TF32 R60, R84.reuse, R162, R60 ;  /* 0x000000a2543c723c */ /* 0x040fe6000008103c */
[----:B------:R-:W-:Y:S04]  /*303d0*/  LDS R28, [R0+UR12+0x6280] ;  /* 0x0062800c001c7984 */ /* 0x000fe80008000800 */
[----:B------:R-:W-:Y:S04]  /*303e0*/  STL.64 [R1+0x740], R4 ;  /* 0x0007400401007387 */ /* 0x000fe80000100a00 */
[----:B------:R3:W-:Y:S04]  /*303f0*/  STL.64 [R1+0x748], R6 ;  /* 0x0007480601007387 */ /* 0x0007e80000100a00 */
[----:B------:R-:W4:Y:S01]  /*30400*/  LDL.LU R100, [R1+0x3d0] ;  /* 0x0003d00001647983 */ /* 0x000f220000300800 */
[C---:B------:R-:W-:Y:S03]  /*30410*/  HMMA.1688.F32.TF32 R64, R84.reuse, R166, R64 ;  /* 0x000000a65440723c */ /* 0x040fe60000081040 */
[----:B------:R-:W-:Y:S04]  /*30420*/  LDS R30, [R0+UR12+0x7280] ;  /* 0x0072800c001e7984 */ /* 0x000fe80008000800 */
[----:B------:R-:W-:Y:S01]  /*30430*/  LDS R29, [R157+UR12+0x6280] ;  /* 0x0062800c9d1d7984 */ /* 0x000fe20008000800 */
[----:B------:R-:W-:Y:S03]  /*30440*/  HMMA.1688.F32.TF32 R68, R84, R190, R68 ;  /* 0x000000be5444723c */ /* 0x000fe60000081044 */
[----:B------:R-:W1:Y:S04]  /*30450*/  LDS R31, [R157+UR12+0x7280] ;  /* 0x0072800c9d1f7984 */ /* 0x000e680008000800 */
[----:B------:R-:W-:Y:S01]  /*30460*/  LDS R88, [R0+UR12+0x6300] ;  /* 0x0063000c00587984 */ /* 0x000fe20008000800 */
[----:B--2---:R-:W-:Y:S03]  /*30470*/  HMMA.1688.F32.TF32 R8, R24, R158, R148 ;  /* 0x0000009e1808723c */ /* 0x004fe60000081094 */
[----:B------:R-:W-:Y:S04]  /*30480*/  LDS R90, [R0+UR12+0x7300] ;  /* 0x0073000c005a7984 */ /* 0x000fe80008000800 */
[----:B------:R-:W-:Y:S01]  /*30490*/  LDS R89, [R157+UR12+0x6300] ;  /* 0x0063000c9d597984 */ /* 0x000fe20008000800 */
[----:B------:R-:W-:Y:S03]  /*304a0*/  HMMA.1688.F32.TF32 R72, R84, R186, R72 ;  /* 0x000000ba5448723c */ /* 0x000fe60000081048 */
[----:B------:R-:W2:Y:S05]  /*304b0*/  LDS R91, [R157+UR12+0x7300] ;  /* 0x0073000c9d5b7984 */ /* 0x000eaa0008000800 */
[----:B---3--:R-:W-:Y:S03]  /*304c0*/  HMMA.1688.F32.TF32 R4, R24, R162, R152 ;  /* 0x000000a21804723c */ /* 0x008fe60000081098 */
[----:B------:R-:W-:Y:S04]  /*304d0*/  STL.64 [R1+0x830], R8 ;  /* 0x0008300801007387 */ /* 0x000fe80000100a00 */
[----:B------:R-:W-:-:S12]  /*304e0*/  STL.64 [R1+0x838], R10 ;  /* 0x0008380a01007387 */ /* 0x000fd80000100a00 */
[----:B------:R-:W-:Y:S04]  /*304f0*/  STL.64 [R1+0x820], R4 ;  /* 0x0008200401007387 */ /* 0x000fe80000100a00 */
[----:B------:R3:W-:Y:S04]  /*30500*/  STL.64 [R1+0x828], R6 ;  /* 0x0008280601007387 */ /* 0x0007e80000100a00 */
        /* <DEDUP_REMOVED lines=55> */
[----:B------:R-:W1:Y:S04]  /*30880*/  LDL.LU R152, [R1+0x490] ;  /* 0x0004900001987983 */ /* 0x000e680000300800 */
[----:B------:R-:W1:Y:S04]  /*30890*/  LDL.LU R153, [R1+0x494] ;  /* 0x0004940001997983 */ /* 0x000e680000300800 */
[----:B------:R-:W1:Y:S04]  /*308a0*/  LDL.LU R154, [R1+0x498] ;  /* 0x00049800019a7983 */ /* 0x000e680000300800 */
[----:B------:R-:W1:Y:S01]  /*308b0*/  LDL.LU R155, [R1+0x49c] ;  /* 0x00049c00019b7983 */ /* 0x000e620000300800 */
[C---:B------:R-:W-:Y:S08]  /*308c0*/  HMMA.1688.F32.TF32 R76, R84.reuse, R182, R76 ;  /* 0x000000b6544c723c */ /* 0x040ff0000008104c */
[C---:B------:R-:W-:Y:S08]  /*308d0*/  HMMA.1688.F32.TF32 R80, R84.reuse, R178, R80 ;  /* 0x000000b25450723c */ /* 0x040ff00000081050 */
[----:B------:R-:W-:Y:S01]  /*308e0*/  HMMA.1688.F32.TF32 R84, R84, R174, R144 ;  /* 0x000000ae5454723c */ /* 0x000fe20000081090 */
        /* <DEDUP_REMOVED lines=16> */
[----:B---3--:R-:W-:Y:S03]  /*309f0*/  HMMA.1688.F32.TF32 R4, R24, R166, R92 ;  /* 0x000000a61804723c */ /* 0x008fe6000008105c */
[----:B------:R-:W3:-:S15]  /*30a00*/  LDL.LU R92, [R1+0x3b0] ;  /* 0x0003b000015c7983 */ /* 0x000ede0000300800 */
[----:B------:R-:W-:Y:S01]  /*30a10*/  NOP ;  /* 0x0000000000007918 */ /* 0x000fe20000000000 */
[----:B------:R-:W-:Y:S04]  /*30a20*/  STL.64 [R1+0x810], R4 ;  /* 0x0008100401007387 */ /* 0x000fe80000100a00 */
[----:B------:R2:W-:Y:S04]  /*30a30*/  STL.64 [R1+0x818], R6 ;  /* 0x0008180601007387 */ /* 0x0005e80000100a00 */
[----:B------:R-:W3:Y:S04]  /*30a40*/  LDL.LU R93, [R1+0x3b4] ;  /* 0x0003b400015d7983 */ /* 0x000ee80000300800 */
[----:B------:R-:W3:Y:S01]  /*30a50*/  LDL.LU R94, [R1+0x3b8] ;  /* 0x0003b800015e7983 */ /* 0x000ee20000300800 */
[C---:B--2---:R-:W-:Y:S03]  /*30a60*/  HMMA.1688.F32.TF32 R4, R24.reuse, R190, R148 ;  /* 0x000000be1804723c */ /* 0x044fe60000081094 */
[----:B------:R-:W3:Y:S04]  /*30a70*/  LDL.LU R95, [R1+0x3bc] ;  /* 0x0003bc00015f7983 */ /* 0x000ee80000300800 */
[----:B------:R-:W2:Y:S01]  /*30a80*/  LDL.LU R148, [R1+0x3a0] ;  /* 0x0003a00001947983 */ /* 0x000ea20000300800 */
[C---:B----4-:R-:W-:Y:S11]  /*30a90*/  HMMA.1688.F32.TF32 R8, R24.reuse, R186, R220 ;  /* 0x000000ba1808723c */ /* 0x050ff600000810dc */
[----:B------:R-:W-:Y:S04]  /*30aa0*/  STL.64 [R1+0x800], R4 ;  /* 0x0008000401007387 */ /* 0x000fe80000100a00 */
[----:B------:R4:W-:Y:S01]  /*30ab0*/  STL.64 [R1+0x808], R6 ;  /* 0x0008080601007387 */ /* 0x0009e20000100a00 */
[C---:B------:R-:W-:Y:S03]  /*30ac0*/  HMMA.1688.F32.TF32 R12, R24.reuse, R178, R212 ;  /* 0x000000b2180c723c */ /* 0x040fe600000810d4 */
[----:B------:R-:W2:Y:S04]  /*30ad0*/  LDL.LU R149, [R1+0x3a4] ;  /* 0x0003a40001957983 */ /* 0x000ea80000300800 */
[----:B------:R-:W2:Y:S01]  /*30ae0*/  LDL.LU R150, [R1+0x3a8] ;  /* 0x0003a80001967983 */ /* 0x000ea20000300800 */
[C---:B----4-:R-:W-:Y:S03]  /*30af0*/  HMMA.1688.F32.TF32 R4, R24.reuse, R182, R216 ;  /* 0x000000b61804723c */ /* 0x050fe600000810d8 */
[----:B------:R-:W2:Y:S04]  /*30b00*/  LDL.LU R151, [R1+0x3ac] ;  /* 0x0003ac0001977983 */ /* 0x000ea80000300800 */
[----:B------:R-:W-:Y:S04]  /*30b10*/  STL.64 [R1+0x7f0], R8 ;  /* 0x0007f00801007387 */ /* 0x000fe80000100a00 */
[----:B------:R4:W-:Y:S08]  /*30b20*/  STL.64 [R1+0x7f8], R10 ;  /* 0x0007f80a01007387 */ /* 0x0009f00000100a00 */
[----:B------:R-:W-:Y:S01]  /*30b30*/  STL.64 [R1+0x7e0], R4 ;  /* 0x0007e00401007387 */ /* 0x000fe20000100a00 */
[----:B----4-:R-:W-:Y:S03]  /*30b40*/  HMMA.1688.F32.TF32 R8, R24, R174, R248 ;  /* 0x000000ae1808723c */ /* 0x010fe600000810f8 */
[----:B------:R1:W-:Y:S01]  /*30b50*/  STL.64 [R1+0x7e8], R6 ;  /* 0x0007e80601007387 */ /* 0x0003e20000100a00 */
[----:B------:R-:W-:Y:S01]  /*30b60*/  IMAD.MOV.U32 R219, RZ, RZ, R208 ;  /* 0x000000ffffdb7224 */ /* 0x000fe200078e00d0 */
[----:B------:R-:W-:Y:S01]  /*30b70*/  MOV R217, R210 ;  /* 0x000000d200d97202 */ /* 0x000fe20000000f00 */
[----:B------:R-:W-:Y:S01]  /*30b80*/  IMAD.MOV.U32 R218, RZ, RZ, R209 ;  /* 0x000000ffffda7224 */ /* 0x000fe200078e00d1 */
[----:B------:R-:W-:Y:S01]  /*30b90*/  LDS R24, [R2+UR12+0x6180] ;  /* 0x0061800c02187984 */ /* 0x000fe20008000800 */
[----:B------:R-:W-:-:S03]  /*30ba0*/  IMAD.MOV.U32 R216, RZ, RZ, R211 ;  /* 0x000000ffffd87224 */ /* 0x000fc600078e00d3 */
[----:B------:R-:W-:Y:S01]  /*30bb0*/  LDS R26, [R2+UR12+0x7180] ;  /* 0x0071800c021a7984 */ /* 0x000fe20008000800 */
[C---:B-1----:R-:W-:Y:S03]  /*30bc0*/  HMMA.1688.F32.TF32 R4, R28.reuse, R158, R152 ;  /* 0x0000009e1c04723c */ /* 0x042fe60000081098 */
[----:B------:R-:W-:Y:S04]  /*30bd0*/  STL.64 [R1+0x7d0], R12 ;  /* 0x0007d00c01007387 */ /* 0x000fe80000100a00 */
[----:B------:R1:W-:Y:S04]  /*30be0*/  STL.64 [R1+0x7d8], R14 ;  /* 0x0007d80e01007387 */ /* 0x0003e80000100a00 */
[----:B------:R-:W4:Y:S04]  /*30bf0*/  LDL.LU R152, [R1+0x380] ;  /* 0x0003800001987983 */ /* 0x000f280000300800 */
[----:B------:R-:W-:Y:S04]  /*30c00*/  STL.64 [R1+0x7c0], R8 ;  /* 0x0007c00801007387 */ /* 0x000fe80000100a00 */
[----:B------:R1:W-:Y:S04]  /*30c10*/  STL.64 [R1+0x7c8], R10 ;  /* 0x0007c80a01007387 */ /* 0x0003e80000100a00 */
[----:B------:R-:W-:Y:S04]  /*30c20*/  STL.64 [R1+0x8b0], R4 ;  /* 0x0008b00401007387 */ /* 0x000fe80000100a00 */
[----:B------:R1:W-:Y:S04]  /*30c30*/  STL.64 [R1+0x8b8], R6 ;  /* 0x0008b80601007387 */ /* 0x0003e80000100a00 */
[----:B------:R-:W4:Y:S04]  /*30c40*/  LDL.LU R153, [R1+0x384] ;  /* 0x0003840001997983 */ /* 0x000f280000300800 */
[----:B------:R-:W4:Y:S04]  /*30c50*/  LDL.LU R154, [R1+0x388] ;  /* 0x00038800019a7983 */ /* 0x000f280000300800 */
[----:B------:R-:W4:Y:S01]  /*30c60*/  LDL.LU R155, [R1+0x38c] ;  /* 0x00038c00019b7983 */ /* 0x000f220000300800 */
[C---:B-1----:R-:W-:Y:S03]  /*30c70*/  HMMA.1688.F32.TF32 R12, R28.reuse, R162, R144 ;  /* 0x000000a21c0c723c */ /* 0x042fe60000081090 */
[----:B------:R-:W-:Y:S04]  /*30c80*/  LDS R25, [R3+UR12+0x6180] ;  /* 0x0061800c03197984 */ /* 0x000fe80008000800 */
[----:B------:R-:W-:Y:S01]  /*30c90*/  LDS R27, [R3+UR12+0x7180] ;  /* 0x0071800c031b7984 */ /* 0x000fe20008000800 */
[C---:B------:R-:W-:Y:S08]  /*30ca0*/  HMMA.1688.F32.TF32 R8, R28.reuse, R166, R140 ;  /* 0x000000a61c08723c */ /* 0x040ff0000008108c */
[C---:B------:R-:W-:Y:S03]  /*30cb0*/  HMMA.1688.F32.TF32 R4, R28.reuse, R190, R136 ;  /* 0x000000be1c04723c */ /* 0x040fe60000081088 */
[----:B------:R-:W-:Y:S04]  /*30cc0*/  STL.64 [R1+0x8a0], R12 ;  /* 0x0008a00c01007387 */ /* 0x000fe80000100a00 */
[----:B------:R1:W-:Y:S04]  /*30cd0*/  STL.64 [R1+0x8a8], R14 ;  /* 0x0008a80e01007387 */ /* 0x0003e80000100a00 */
[----:B------:R-:W-:Y:S04]  /*30ce0*/  STL.64 [R1+0x890], R8 ;  /* 0x0008900801007387 */ /* 0x000fe80000100a00 */
[----:B------:R1:W-:Y:S02]  /*30cf0*/  STL.64 [R1+0x898], R10 ;  /* 0x0008980a01007387 */ /* 0x0003e40000100a00 */
[C---:B-1----:R-:W-:Y:S02]  /*30d00*/  HMMA.1688.F32.TF32 R12, R28.reuse, R186, R132 ;  /* 0x000000ba1c0c723c */ /* 0x042fe40000081084 */
[----:B------:R-:W-:Y:S04]  /*30d10*/  STL.64 [R1+0x880], R4 ;  /* 0x0008800401007387 */ /* 0x000fe80000100a00 */
[----:B------:R1:W-:Y:S02]  /*30d20*/  STL.64 [R1+0x888], R6 ;  /* 0x0008880601007387 */ /* 0x0003e40000100a00 */
[C---:B------:R-:W-:Y:S08]  /*30d30*/  HMMA.1688.F32.TF32 R8, R28.reuse, R182, R128 ;  /* 0x000000b61c08723c */ /* 0x040ff00000081080 */
[C---:B-1----:R-:W-:Y:S03]  /*30d40*/  HMMA.1688.F32.TF32 R4, R28.reuse, R178, R124 ;  /* 0x000000b21c04723c */ /* 0x042fe6000008107c */
[----:B------:R-:W-:Y:S04]  /*30d50*/  STL.64 [R1+0x870], R12 ;  /* 0x0008700c01007387 */ /* 0x000fe80000100a00 */
[----:B------:R1:W-:Y:S04]  /*30d60*/  STL.64 [R1+0x878], R14 ;  /* 0x0008780e01007387 */ /* 0x0003e80000100a00 */
[----:B------:R-:W-:Y:S04]  /*30d70*/  STL.64 [R1+0x860], R8 ;  /* 0x0008600801007387 */ /* 0x000fe80000100a00 */
[----:B------:R1:W-:Y:S02]  /*30d80*/  STL.64 [R1+0x868], R10 ;  /* 0x0008680a01007387 */ /* 0x0003e40000100a00 */
[----:B-1----:R-:W-:Y:S02]  /*30d90*/  HMMA.1688.F32.TF32 R12, R28, R174, R120 ;  /* 0x000000ae1c0c723c */ /* 0x002fe40000081078 */
[----:B------:R-:W-:Y:S04]  /*30da0*/  STL.64 [R1+0x850], R4 ;  /* 0x0008500401007387 */ /* 0x000fe80000100a00 */
[----:B------:R1:W-:Y:S02]  /*30db0*/  STL.64 [R1+0x858], R6 ;  /* 0x0008580601007387 */ /* 0x0003e40000100a00 */
[C---:B------:R-:W-:Y:S01]  /*30dc0*/  HMMA.1688.F32.TF32 R8, R88.reuse, R158, R112 ;  /* 0x0000009e5808723c */ /* 0x040fe20000081070 */
[----:B------:R-:W-:Y:S01]  /*30dd0*/  IMAD.MOV.U32 R136, RZ, RZ, R201 ;  /* 0x000000ffff887224 */ /* 0x000fe200078e00c9 */
[----:B------:R-:W-:Y:S01]  /*30de0*/  MOV R137, R202 ;  /* 0x000000ca00897202 */ /* 0x000fe20000000f00 */
[----:B------:R-:W-:Y:S01]  /*30df0*/  IMAD.MOV.U32 R138, RZ, RZ, R203 ;  /* 0x000000ffff8a7224 */ /* 0x000fe200078e00cb */
[----:B------:R-:W-:Y:S01]  /*30e00*/  MOV R248, R204 ;  /* 0x000000cc00f87202 */ /* 0x000fe20000000f00 */
[----:B------:R-:W-:Y:S01]  /*30e10*/  IMAD.MOV.U32 R249, RZ, RZ, R205 ;  /* 0x000000fffff97224 */ /* 0x000fe200078e00cd */
[----:B------:R-:W-:Y:S01]  /*30e20*/  MOV R251, R207 ;  /* 0x000000cf00fb7202 */ /* 0x000fe20000000f00 */
[----:B------:R-:W-:Y:S01]  /*30e30*/  IMAD.MOV.U32 R250, RZ, RZ, R206 ;  /* 0x000000fffffa7224 */ /* 0x000fe200078e00ce */
[----:B------:R-:W-:Y:S01]  /*30e40*/  LDS R28, [R2+UR12+0x6200] ;  /* 0x0062000c021c7984 */ /* 0x000fe20008000800 */
[C---:B-1----:R-:W-:Y:S03]  /*30e50*/  HMMA.1688.F32.TF32 R4, R88.reuse, R162, R108 ;  /* 0x000000a25804723c */ /* 0x042fe6000008106c */
[----:B------:R-:W-:Y:S04]  /*30e60*/  STL.64 [R1+0x840], R12 ;  /* 0x0008400c01007387 */ /* 0x000fe80000100a00 */
[----:B------:R1:W-:Y:S04]  /*30e70*/  STL.64 [R1+0x848], R14 ;  /* 0x0008480e01007387 */ /* 0x0003e80000100a00 */
[----:B------:R-:W-:Y:S04]  /*30e80*/  STL.64 [R1+0x960], R8 ;  /* 0x0009600801007387 */ /* 0x000fe80000100a00 */
[----:B------:R1:W-:Y:S02]  /*30e90*/  STL.64 [R1+0x968], R10 ;  /* 0x0009680a01007387 */ /* 0x0003e40000100a00 */
[C---:B-1----:R-:W-:Y:S02]  /*30ea0*/  HMMA.1688.F32.TF32 R12, R88.reuse, R166, R104 ;  /* 0x000000a6580c723c */ /* 0x042fe40000081068 */
[----:B------:R-:W-:Y:S04]  /*30eb0*/  STL.64 [R1+0x950], R4 ;  /* 0x0009500401007387 */ /* 0x000fe80000100a00 */
[----:B------:R1:W-:Y:S02]  /*30ec0*/  STL.64 [R1+0x958], R6 ;  /* 0x0009580601007387 */ /* 0x0003e40000100a00 */
[C---:B------:R-:W-:Y:S02]  /*30ed0*/  HMMA.1688.F32.TF32 R8, R88.reuse, R190, R100 ;  /* 0x000000be5808723c */ /* 0x040fe40000081064 */
[----:B------:R-:W-:Y:S04]  /*30ee0*/  LDS R30, [R2+UR12+0x7200] ;  /* 0x0072000c021e7984 */ /* 0x000fe80008000800 */
[----:B------:R-:W-:Y:S02]  /*30ef0*/  LDS R29, [R3+UR12+0x6200] ;  /* 0x0062000c031d7984 */ /* 0x000fe40008000800 */
[----:B-1----:R-:W-:Y:S02]  /*30f00*/  HMMA.1688.F32.TF32 R4, R88, R186, R96 ;  /* 0x000000ba5804723c */ /* 0x002fe40000081060 */
[----:B------:R-:W-:Y:S04]  /*30f10*/  LDS R31, [R3+UR12+0x7200] ;  /* 0x0072000c031f7984 */ /* 0x000fe80008000800 */
[----:B------:R-:W-:Y:S04]  /*30f20*/  STL.64 [R1+0x940], R12 ;  /* 0x0009400c01007387 */ /* 0x000fe80000100a00 */
[----:B------:R-:W-:Y:S04]  /*30f30*/  STL.64 [R1+0x948], R14 ;  /* 0x0009480e01007387 */ /* 0x000fe80000100a00 */
[----:B------:R-:W-:Y:S04]  /*30f40*/  STL.64 [R1+0x930], R8 ;  /* 0x0009300801007387 */ /* 0x000fe80000100a00 */
[----:B------:R-:W-:Y:S01]  /*30f50*/  STL.64 [R1+0x938], R10 ;  /* 0x0009380a01007387 */ /* 0x000fe20000100a00 */
[----:B------:R-:W-:-:S03]  /*30f60*/  IMAD.MOV.U32 R185, RZ, RZ, R6 ;  /* 0x000000ffffb97224 */ /* 0x000fc600078e0006 */
[----:B------:R3:W-:Y:S01]  /*30f70*/  STL.64 [R1+0x920], R4 ;  /* 0x0009200401007387 */ /* 0x0007e20000100a00 */
[----:B------:R-:W-:-:S05]  /*30f80*/  IMAD.MOV.U32 R184, RZ, RZ, R7 ;  /* 0x000000ffffb87224 */ /* 0x000fca00078e0007 */
[----:B------:R-:W-:Y:S04]  /*30f90*/  STL [R1+0x2764], R184 ;  /* 0x002764b801007387 */ /* 0x000fe80000100800 */
[----:B------:R-:W-:Y:S01]  /*30fa0*/  STL [R1+0x2760], R185 ;  /* 0x002760b901007387 */ /* 0x000fe20000100800 */
[----:B---3--:R-:W-:-:S15]  /*30fb0*/  HMMA.1688.F32.TF32 R4, R88, R182, R92 ;  /* 0x000000b65804723c */ /* 0x008fde000008105c */
[----:B------:R-:W-:-:S04]  /*30fc0*/  NOP ;  /* 0x0000000000007918 */ /* 0x000fc80000000000 */
[----:B------:R-:W-:Y:S01]  /*30fd0*/  MOV R176, R4 ;  /* 0x0000000400b07202 */ /* 0x000fe20000000f00 */
[----:B------:R2:W-:Y:S01]  /*30fe0*/  STL.64 [R1+0x918], R6 ;  /* 0x0009180601007387 */ /* 0x0005e20000100a00 */
[----:B------:R-:W-:Y:S02]  /*30ff0*/  IMAD.MOV.U32 R177, RZ, RZ, R5 ;  /* 0x000000ffffb17224 */ /* 0x000fe400078e0005 */
[----:B--2---:R-:W-:Y:S03]  /*31000*/  HMMA.1688.F32.TF32 R4, R88, R178, R148 ;  /* 0x000000b25804723c */ /* 0x004fe60000081094 */
[----:B------:R-:W-:-:S15]  /*31010*/  STL [R1+0x276c], R177 ;  /* 0x00276cb101007387 */ /* 0x000fde0000100800 */
[----:B------:R-:W-:Y:S01]  /*31020*/  NOP ;  /* 0x0000000000007918 */ /* 0x000fe20000000000 */
[----:B------:R-:W-:Y:S01]  /*31030*/  IMAD.MOV.U32 R180, RZ, RZ, R4 ;  /* 0x000000ffffb47224 */ /* 0x000fe200078e0004 */
[----:B------:R-:W-:Y:S01]  /*31040*/  MOV R181, R5 ;  /* 0x0000000500b57202 */ /* 0x000fe20000000f00 */
[----:B------:R-:W-:Y:S02]  /*31050*/  IMAD.MOV.U32 R184, RZ, RZ, R6 ;  /* 0x000000ffffb87224 */ /* 0x000fe400078e0006 */
[----:B------:R-:W-:Y:S01]  /*31060*/  IMAD.MOV.U32 R185, RZ, RZ, R7 ;  /* 0x000000ffffb97224 */ /* 0x000fe200078e0007 */
[----:B------:R1:W-:Y:S04]  /*31070*/  STL [R1+0x2768], R176 ;  /* 0x002768b001007387 */ /* 0x0003e80000100800 */
[----:B------:R-:W-:Y:S04]  /*31080*/  STL [R1+0x277c], R185 ;  /* 0x00277cb901007387 */ /* 0x000fe80000100800 */
[----:B------:R-:W-:Y:S04]  /*31090*/  STL [R1+0x2778], R181 ;  /* 0x002778b501007387 */ /* 0x000fe80000100800 */
[----:B------:R-:W-:Y:S04]  /*310a0*/  STL [R1+0x2774], R180 ;  /* 0x002774b401007387 */ /* 0x000fe80000100800 */
[----:B------:R-:W-:Y:S01]  /*310b0*/  STL [R1+0x2770], R184 ;  /* 0x002770b801007387 */ /* 0x000fe20000100800 */
[----:B----4-:R-:W-:-:S15]  /*310c0*/  HMMA.1688.F32.TF32 R4, R88, R174, R152 ;  /* 0x000000ae5804723c */ /* 0x010fde0000081098 */
[----:B------:R-:W-:-:S04]  /*310d0*/  NOP ;  /* 0x0000000000007918 */ /* 0x000fc80000000000 */
[----:B------:R-:W-:Y:S04]  /*310e0*/  STL.64 [R1+0x8c8], R6 ;  /* 0x0008c80601007387 */ /* 0x000fe80000100a00 */
        /* <DEDUP_REMOVED lines=24> */
[----:B------:R-:W2:Y:S01]  /*31270*/  LDL.LU R104, [R1+0x180] ;  /* 0x0001800001687983 */ /* 0x000ea20000300800 */
[----:B------:R-:W-:-:S03]  /*31280*/  IMAD.MOV.U32 R153, RZ, RZ, R200 ;  /* 0x000000ffff997224 */ /* 0x000fc600078e00c8 */
        /* <DEDUP_REMOVED lines=9> */
[----:B------:R-:W3:Y:S01]  /*31320*/  LDL.LU R134, [R1+0x318] ;  /* 0x0003180001867983 */ /* 0x000ee20000300800 */
[----:B--2---:R-:W-:-:S03]  /*31330*/  MOV R135, R200 ;  /* 0x000000c800877202 */ /* 0x004fc60000000f00 */
[----:B------:R-:W2:Y:S01]  /*31340*/  LDL.LU R200, [R1+0x28f8] ;  /* 0x0028f80001c87983 */ /* 0x000ea20000300800 */
[C---:B------:R-:W-:Y:S03]  /*31350*/  HMMA.1688.F32.TF32 R88, R116.reuse, R158, R112 ;  /* 0x0000009e7458723c */ /* 0x040fe60000081070 */
[----:B------:R-:W4:Y:S04]  /*31360*/  LDL.LU R128, [R1+0x320] ;  /* 0x0003200001807983 */ /* 0x000f280000300800 */
[----:B------:R-:W4:Y:S01]  /*31370*/  LDL.LU R129, [R1+0x324] ;  /* 0x0003240001817983 */ /* 0x000f220000300800 */
[----:B------:R-:W-:Y:S03]  /*31380*/  HMMA.1688.F32.TF32 R112, R116, R178, R148 ;  /* 0x000000b27470723c */ /* 0x000fe60000081094 */
[----:B------:R-:W-:Y:S04]  /*31390*/  LDS R148, [R2+UR12+0x6080] ;  /* 0x0060800c02947984 */ /* 0x000fe80008000800 */
[----:B------:R-:W-:Y:S04]  /*313a0*/  LDS R150, [R2+UR12+0x7080] ;  /* 0x0070800c02967984 */ /* 0x000fe80008000800 */
[----:B------:R-:W-:Y:S04]  /*313b0*/  LDS R149, [R3+UR12+0x6080] ;  /* 0x0060800c03957984 */ /* 0x000fe80008000800 */
[----:B------:R-:W3:Y:S04]  /*313c0*/  LDS R151, [R3+UR12+0x7080] ;  /* 0x0070800c03977984 */ /* 0x000ee80008000800 */
[----:B------:R-:W4:Y:S04]  /*313d0*/  LDL.LU R130, [R1+0x328] ;  /* 0x0003280001827983 */ /* 0x000f280000300800 */
[----:B------:R-:W4:Y:S04]  /*313e0*/  LDL.LU R131, [R1+0x32c] ;  /* 0x00032c0001837983 */ /* 0x000f280000300800 */
[----:B------:R-:W4:Y:S04]  /*313f0*/  LDL.LU R124, [R1+0x330] ;  /* 0x00033000017c7983 */ /* 0x000f280000300800 */
[----:B------:R-:W4:Y:S04]  /*31400*/  LDL.LU R125, [R1+0x334] ;  /* 0x00033400017d7983 */ /* 0x000f280000300800 */
[----:B------:R-:W4:Y:S01]  /*31410*/  LDL.LU R126, [R1+0x338] ;  /* 0x00033800017e7983 */ /* 0x000f220000300800 */
[----:B-1----:R-:W-:Y:S01]  /*31420*/  IMAD.MOV.U32 R176, RZ, RZ, R5 ;  /* 0x000000ffffb07224 */ /* 0x002fe200078e0005 */
[----:B------:R-:W-:Y:S01]  /*31430*/  MOV R177, R4 ;  /* 0x0000000400b17202 */ /* 0x000fe20000000f00 */
[----:B---3--:R-:W-:Y:S01]  /*31440*/  HMMA.1688.F32.TF32 R140, R148, R182, R152 ;  /* 0x000000b6948c723c */ /* 0x008fe20000081098 */
[----:B--2---:R-:W-:-:S02]  /*31450*/  IMAD.MOV.U32 R127, RZ, RZ, R200 ;  /* 0x000000ffff7f7224 */ /* 0x004fc400078e00c8 */
        /* <DEDUP_REMOVED lines=8> */
[----:B------:R-:W3:Y:S04]  /*314e0*/  LDL.LU R139, [R1+0x30c] ;  /* 0x00030c00018b7983 */ /* 0x000ee80000300800 */
[----:B------:R-:W-:Y:S04]  /*314f0*/  STL [R1+0x2784], R176 ;  /* 0x002784b001007387 */ /* 0x000fe80000100800 */
[----:B------:R-:W-:Y:S04]  /*31500*/  STL [R1+0x2780], R177 ;  /* 0x002780b101007387 */ /* 0x000fe80000100800 */
        /* <DEDUP_REMOVED lines=40> */
[C---:B------:R-:W-:Y:S08]  /*31790*/  HMMA.1688.F32.TF32 R92, R116.reuse, R162, R92 ;  /* 0x000000a2745c723c */ /* 0x040ff0000008105c */
[C---:B------:R-:W-:Y:S08]  /*317a0*/  HMMA.1688.F32.TF32 R96, R116.reuse, R166, R96 ;  /* 0x000000a67460723c */ /* 0x040ff00000081060 */
[C---:B----4-:R-:W-:Y:S08]  /*317b0*/  HMMA.1688.F32.TF32 R100, R116.reuse, R190, R100 ;  /* 0x000000be7464723c */ /* 0x050ff00000081064 */
[C---:B------:R-:W-:Y:S08]  /*317c0*/  HMMA.1688.F32.TF32 R104, R116.reuse, R186, R104 ;  /* 0x000000ba7468723c */ /* 0x040ff00000081068 */
[----:B------:R-:W-:Y:S08]  /*317d0*/  HMMA.1688.F32.TF32 R108, R116, R182, R108 ;  /* 0x000000b6746c723c */ /* 0x000ff0000008106c */
[C---:B------:R-:W-:Y:S08]  /*317e0*/  HMMA.1688.F32.TF32 R124, R148.reuse, R162, R124 ;  /* 0x000000a2947c723c */ /* 0x040ff0000008107c */
[C---:B------:R-:W-:Y:S08]  /*317f0*/  HMMA.1688.F32.TF32 R128, R148.reuse, R166, R128 ;  /* 0x000000a69480723c */ /* 0x040ff00000081080 */
[----:B------:R-:W-:Y:S08]  /*31800*/  HMMA.1688.F32.TF32 R132, R148, R190, R132 ;  /* 0x000000be9484723c */ /* 0x000ff00000081084 */
[----:B--2---:R-:W-:Y:S08]  /*31810*/  HMMA.1688.F32.TF32 R116, R116, R174, R200 ;  /* 0x000000ae7474723c */ /* 0x004ff000000810c8 */
[C---:B---3--:R-:W-:Y:S08]  /*31820*/  HMMA.1688.F32.TF32 R152, R236.reuse, R158, R152 ;  /* 0x0000009eec98723c */ /* 0x048ff00000081098 */
[C---:B------:R-:W-:Y:S11]  /*31830*/  HMMA.1688.F32.TF32 R200, R236.reuse, R162, R228 ;  /* 0x000000a2ecc8723c */ /* 0x040ff600000810e4 */
[----:B------:R-:W-:Y:S04]  /*31840*/  STL [R1+0x27c4], R152 ;  /* 0x0027c49801007387 */ /* 0x000fe80000100800 */
[----:B------:R-:W-:Y:S04]  /*31850*/  STL [R1+0x27c0], R153 ;  /* 0x0027c09901007387 */ /* 0x000fe80000100800 */
[----:B------:R-:W-:Y:S04]  /*31860*/  STL [R1+0x27bc], R154 ;  /* 0x0027bc9a01007387 */ /* 0x000fe80000100800 */
[----:B------:R-:W-:Y:S04]  /*31870*/  STL [R1+0x27b8], R155 ;  /* 0x0027b89b01007387 */ /* 0x000fe80000100800 */
[----:B------:R-:W-:Y:S01]  /*31880*/  STL [R1+0x27d4], R200 ;  /* 0x0027d4c801007387 */ /* 0x000fe20000100800 */
[C---:B------:R-:W-:Y:S03]  /*31890*/  HMMA.1688.F32.TF32 R208, R236.reuse, R190, R208 ;  /* 0x000000beecd0723c */ /* 0x040fe600000810d0 */
[----:B------:R-:W-:Y:S04]  /*318a0*/  STL [R1+0x27d0], R201 ;  /* 0x0027d0c901007387 */ /* 0x000fe80000100800 */
[----:B------:R-:W-:Y:S01]  /*318b0*/  STL [R1+0x27cc], R202 ;  /* 0x0027ccca01007387 */ /* 0x000fe20000100800 */
[C---:B------:R-:W-:Y:S03]  /*318c0*/  HMMA.1688.F32.TF32 R224, R236.reuse, R186, R224 ;  /* 0x000000baece0723c */ /* 0x040fe600000810e0 */
[----:B------:R-:W-:Y:S05]  /*318d0*/  STL [R1+0x27c8], R203 ;  /* 0x0027c8cb01007387 */ /* 0x000fea0000100800 */
[----:B------:R-:W-:Y:S08]  /*318e0*/  HMMA.1688.F32.TF32 R228, R236, R182, R4 ;  /* 0x000000b6ece4723c */ /* 0x000ff00000081004 */
[C---:B------:R-:W-:Y:S08]  /*318f0*/  HMMA.1688.F32.TF32 R4, R24.reuse, R162, R248 ;  /* 0x000000a21804723c */ /* 0x040ff000000810f8 */
[----:B------:R-:W-:Y:S08]  /*31900*/  HMMA.1688.F32.TF32 R240, R24, R158, R212 ;  /* 0x0000009e18f0723c */ /* 0x000ff000000810d4 */
[----:B------:R-:W-:-:S15]  /*31910*/  HMMA.1688.F32.TF32 R204, R236, R166, R204 ;  /* 0x000000a6eccc723c */ /* 0x000fde00000810cc */
[----:B------:R-:W-:-:S04]  /*31920*/  NOP ;  /* 0x0000000000007918 */ /* 0x000fc80000000000 */
        /* <DEDUP_REMOVED lines=13> */
[C---:B------:R-:W-:Y:S03]  /*31a00*/  HMMA.1688.F32.TF32 R232, R236.reuse, R178, R220 ;  /* 0x000000b2ece8723c */ /* 0x040fe600000810dc */
[----:B------:R1:W-:Y:S04]  /*31a10*/  STL.64 [R1+0x110], R4 ;  /* 0x0001100401007387 */ /* 0x0003e80000100a00 */
[----:B------:R3:W-:Y:S01]  /*31a20*/  STL.64 [R1+0x118], R6 ;  /* 0x0001180601007387 */ /* 0x0007e20000100a00 */
[----:B------:R-:W-:Y:S03]  /*31a30*/  HMMA.1688.F32.TF32 R236, R236, R174, R216 ;  /* 0x000000aeecec723c */ /* 0x000fe600000810d8 */
        /* <DEDUP_REMOVED lines=26> */
[C---:B------:R-:W-:Y:S03]  /*31be0*/  HMMA.1688.F32.TF32 R120, R148.reuse, R158, R120 ;  /* 0x0000009e9478723c */ /* 0x040fe60000081078 */
[----:B------:R-:W2:Y:S04]  /*31bf0*/  LDL.LU R19, [R1+0x1ec] ;  /* 0x0001ec0001137983 */ /* 0x000ea80000300800 */
[----:B------:R-:W2:Y:S01]  /*31c00*/  LDL.LU R12, [R1+0x1d0] ;  /* 0x0001d000010c7983 */ /* 0x000ea20000300800 */
[C---:B------:R-:W-:Y:S03]  /*31c10*/  HMMA.1688.F32.TF32 R136, R148.reuse, R186, R136 ;  /* 0x000000ba9488723c */ /* 0x040fe60000081088 */
[----:B------:R-:W2:Y:S04]  /*31c20*/  LDL.LU R13, [R1+0x1d4] ;  /* 0x0001d400010d7983 */ /* 0x000ea80000300800 */
[----:B------:R-:W2:Y:S01]  /*31c30*/  LDL.LU R14, [R1+0x1d8] ;  /* 0x0001d800010e7983 */ /* 0x000ea20000300800 */
[C---:B------:R-:W-:Y:S03]  /*31c40*/  HMMA.1688.F32.TF32 R144, R148.reuse, R178, R144 ;  /* 0x000000b29490723c */ /* 0x040fe60000081090 */
[----:B------:R-:W2:Y:S05]  /*31c50*/  LDL.LU R15, [R1+0x1dc] ;  /* 0x0001dc00010f7983 */ /* 0x000eaa0000300800 */
[----:B------:R-:W-:Y:S01]  /*31c60*/  HMMA.1688.F32.TF32 R148, R148, R174, R8 ;  /* 0x000000ae9494723c */ /* 0x000fe20000081008 */
[----:B------:R-:W4:Y:S04]  /*31c70*/  LDL.LU R8, [R1+0x160] ;  /* 0x0001600001087983 */ /* 0x000f280000300800 */
[----:B------:R-:W4:Y:S04]  /*31c80*/  LDL.LU R9, [R1+0x164] ;  /* 0x0001640001097983 */ /* 0x000f280000300800 */
[----:B------:R-:W4:Y:S04]  /*31c90*/  LDL.LU R10, [R1+0x168] ;  /* 0x00016800010a7983 */ /* 0x000f280000300800 */
[----:B------:R-:W4:Y:S04]  /*31ca0*/  LDL.LU R11, [R1+0x16c] ;  /* 0x00016c00010b7983 */ /* 0x000f280000300800 */
[----:B-1----:R-:W4:Y:S04]  /*31cb0*/  LDL.LU R4, [R1+0x150] ;  /* 0x0001500001047983 */ /* 0x002f280000300800 */
[----:B------:R-:W4:Y:S04]  /*31cc0*/  LDL.LU R5, [R1+0x154] ;  /* 0x0001540001057983 */ /* 0x000f280000300800 */
[----:B---3--:R-:W3:Y:S04]  /*31cd0*/  LDL.LU R6, [R1+0x158] ;  /* 0x0001580001067983 */ /* 0x008ee80000300800 */
[----:B------:R-:W3:Y:S04]  /*31ce0*/  LDL.LU R7, [R1+0x15c] ;  /* 0x00015c0001077983 */ /* 0x000ee80000300800 */
[----:B------:R-:W3:Y:S04]  /*31cf0*/  LDL.LU R248, [R1+0x100] ;  /* 0x0001000001f87983 */ /* 0x000ee80000300800 */
[----:B------:R-:W3:Y:S04]  /*31d00*/  LDL.LU R249, [R1+0x104] ;  /* 0x0001040001f97983 */ /* 0x000ee80000300800 */
[----:B------:R-:W3:Y:S04]  /*31d10*/  LDL.LU R250, [R1+0x108] ;  /* 0x0001080001fa7983 */ /* 0x000ee80000300800 */
[----:B------:R-:W3:Y:S01]  /*31d20*/  LDL.LU R251, [R1+0x10c] ;  /* 0x00010c0001fb7983 */ /* 0x000ee20000300800 */
[C---:B--2---:R-:W-:Y:S08]  /*31d30*/  HMMA.1688.F32.TF32 R12, R24.reuse, R178, R12 ;  /* 0x000000b2180c723c */ /* 0x044ff0000008100c */
[----:B----4-:R-:W-:Y:S11]  /*31d40*/  HMMA.1688.F32.TF32 R8, R24, R174, R8 ;  /* 0x000000ae1808723c */ /* 0x010ff60000081008 */
[----:B------:R-:W-:Y:S08]  /*31d50*/  STL [R1+0x230], R12 ;  /* 0x0002300c01007387 */ /* 0x000ff00000100800 */
[----:B------:R-:W-:Y:S01]  /*31d60*/  STL [R1+0x1d4], R9 ;  /* 0x0001d40901007387 */ /* 0x000fe20000100800 */
[----:B------:R-:W-:-:S03]  /*31d70*/  IMAD.MOV.U32 R243, RZ, RZ, R8 ;  /* 0x000000fffff37224 */ /* 0x000fc600078e0008 */
[----:B------:R3:W-:Y:S02]  /*31d80*/  STL.64 [R1+0x1d8], R10 ;  /* 0x0001d80a01007387 */ /* 0x0007e40000100a00 */
[C---:B---3--:R-:W-:Y:S08]  /*31d90*/  HMMA.1688.F32.TF32 R8, R28.reuse, R158, R4 ;  /* 0x0000009e1c08723c */ /* 0x048ff00000081004 */
[----:B------:R-:W-:Y:S01]  /*31da0*/  HMMA.1688.F32.TF32 R4, R28, R162, R220 ;  /* 0x000000a21c04723c */ /* 0x000fe200000810dc */
[----:B------:R-:W-:Y:S01]  /*31db0*/  IMAD.MOV.U32 R240, RZ, RZ, R13 ;  /* 0x000000fffff07224 */ /* 0x000fe200078e000d */
[----:B------:R-:W-:Y:S01]  /*31dc0*/  MOV R241, R14 ;  /* 0x0000000e00f17202 */ /* 0x000fe20000000f00 */
[----:B------:R-:W-:-:S05]  /*31dd0*/  IMAD.MOV.U32 R242, RZ, RZ, R15 ;  /* 0x000000fffff27224 */ /* 0x000fca00078e000f */
[C---:B------:R-:W-:Y:S03]  /*31de0*/  HMMA.1688.F32.TF32 R12, R28.reuse, R166, R216 ;  /* 0x000000a61c0c723c */ /* 0x040fe600000810d8 */
[----:B------:R-:W-:Y:S04]  /*31df0*/  STL.64 [R1+0x390], R8 ;  /* 0x0003900801007387 */ /* 0x000fe80000100a00 */
[----:B------:R1:W-:Y:S04]  /*31e00*/  STL.64 [R1+0x398], R10 ;  /* 0x0003980a01007387 */ /* 0x0003e80000100a00 */
[----:B------:R-:W-:Y:S04]  /*31e10*/  STL.64 [R1+0x360], R4 ;  /* 0x0003600401007387 */ /* 0x000fe80000100a00 */
[----:B------:R2:W-:Y:S01]  /*31e20*/  STL.64 [R1+0x368], R6 ;  /* 0x0003680601007387 */ /* 0x0005e20000100a00 */
[C---:B-1----:R-:W-:Y:S08]  /*31e30*/  HMMA.1688.F32.TF32 R8, R28.reuse, R190, R212 ;  /* 0x000000be1c08723c */ /* 0x042ff000000810d4 */
[----:B--2---:R-:W-:Y:S01]  /*31e40*/  HMMA.1688.F32.TF32 R4, R28, R186, R248 ;  /* 0x000000ba1c04723c */ /* 0x004fe200000810f8 */
[----:B------:R-:W-:Y:S04]  /*31e50*/  STL.64 [R1+0x330], R12 ;  /* 0x0003300c01007387 */ /* 0x000fe80000100a00 */
[----:B------:R-:W-:Y:S04]  /*31e60*/  STL.64 [R1+0x338], R14 ;  /* 0x0003380e01007387 */ /* 0x000fe80000100a00 */
[----:B------:R-:W2:Y:S04]  /*31e70*/  LDL.LU R248, [R1+0xe0] ;  /* 0x0000e00001f87983 */ /* 0x000ea80000300800 */
[----:B------:R-:W-:Y:S04]  /*31e80*/  STL.64 [R1+0x300], R8 ;  /* 0x0003000801007387 */ /* 0x000fe80000100a00 */
[----:B------:R-:W-:Y:S04]  /*31e90*/  STL.64 [R1+0x308], R10 ;  /* 0x0003080a01007387 */ /* 0x000fe80000100a00 */
[----:B------:R1:W-:Y:S04]  /*31ea0*/  STL.64 [R1+0x2f0], R4 ;  /* 0x0002f00401007387 */ /* 0x0003e80000100a00 */
[----:B------:R3:W-:Y:S04]  /*31eb0*/  STL.64 [R1+0x2f8], R6 ;  /* 0x0002f80601007387 */ /* 0x0007e80000100a00 */
[----:B------:R-:W2:Y:S04]  /*31ec0*/  LDL.LU R249, [R1+0xe4] ;  /* 0x0000e40001f97983 */ /* 0x000ea80000300800 */
[----:B------:R-:W2:Y:S04]  /*31ed0*/  LDL.LU R250, [R1+0xe8] ;  /* 0x0000e80001fa7983 */ /* 0x000ea80000300800 */
[----:B------:R-:W2:Y:S01]  /*31ee0*/  LDL.LU R251, [R1+0xec] ;  /* 0x0000ec0001fb7983 */ /* 0x000ea20000300800 */
[----:B------:R-:W-:-:S03]  /*31ef0*/  MOV R220, R35 ;  /* 0x0000002300dc7202 */ /* 0x000fc60000000f00 */
[----:B------:R-:W4:Y:S01]  /*31f00*/  LDL.LU R216, [R1+0x80] ;  /* 0x0000800001d87983 */ /* 0x000f220000300800 */
[----:B------:R-:W-:-:S03]  /*31f10*/  IMAD.MOV.U32 R221, RZ, RZ, R34 ;  /* 0x000000ffffdd7224 */ /* 0x000fc600078e0022 */
[----:B------:R-:W4:Y:S01]  /*31f20*/  LDL.LU R217, [R1+0x84] ;  /* 0x0000840001d97983 */ /* 0x000f220000300800 */
[----:B------:R-:W-:-:S03]  /*31f30*/  IMAD.MOV.U32 R222, RZ, RZ, R33 ;  /* 0x000000ffffde7224 */ /* 0x000fc600078e0021 */
[----:B------:R-:W4:Y:S01]  /*31f40*/  LDL.LU R218, [R1+0x88] ;  /* 0x0000880001da7983 */ /* 0x000f220000300800 */
[----:B------:R-:W-:-:S03]  /*31f50*/  MOV R223, R32 ;  /* 0x0000002000df7202 */ /* 0x000fc60000000f00 */
[----:B------:R-:W4:Y:S04]  /*31f60*/  LDL.LU R219, [R1+0x8c] ;  /* 0x00008c0001db7983 */ /* 0x000f280000300800 */
[----:B------:R-:W2:Y:S04]  /*31f70*/  LDL.LU R35, [R1+0x28d4] ;  /* 0x0028d40001237983 */ /* 0x000ea80000300800 */
[----:B------:R-:W4:Y:S04]  /*31f80*/  LDL.LU R34, [R1+0x28d0] ;  /* 0x0028d00001227983 */ /* 0x000f280000300800 */
[----:B------:R-:W4:Y:S04]  /*31f90*/  LDL.LU R33, [R1+0x28cc] ;  /* 0x0028cc0001217983 */ /* 0x000f280000300800 */
[----:B------:R-:W4:Y:S01]  /*31fa0*/  LDL.LU R32, [R1+0x28c8] ;  /* 0x0028c80001207983 */ /* 0x000f220000300800 */
[C---:B------:R-:W-:Y:S03]  /*31fb0*/  HMMA.1688.F32.TF32 R16, R24.reuse, R182, R16 ;  /* 0x000000b61810723c */ /* 0x040fe60000081010 */
[----:B-1----:R-:W4:Y:S04]  /*31fc0*/  LDL.LU R4, [R1+0xa0] ;  /* 0x0000a00001047983 */ /* 0x002f280000300800 */
[----:B------:R-:W4:Y:S01]  /*31fd0*/  LDL.LU R5, [R1+0xa4] ;  /* 0x0000a40001057983 */ /* 0x000f220000300800 */
[----:B------:R-:W-:Y:S03]  /*31fe0*/  HMMA.1688.F32.TF32 R20, R24, R186, R20 ;  /* 0x000000ba1814723c */ /* 0x000fe60000081014 */
[----:B---3--:R-:W3:Y:S04]  /*31ff0*/  LDL.LU R6, [R1+0xa8] ;  /* 0x0000a80001067983 */ /* 0x008ee80000300800 */
[----:B------:R-:W3:Y:S04]  /*32000*/  LDL.LU R7, [R1+0xac] ;  /* 0x0000ac0001077983 */ /* 0x000ee80000300800 */
[----:B------:R-:W3:Y:S01]  /*32010*/  LDL.LU R12, [R1+0xc0] ;  /* 0x0000c000010c7983 */ /* 0x000ee20000300800 */
[----:B------:R-:W-:-:S03]  /*32020*/  IMAD.MOV.U32 R207, RZ, RZ, R16 ;  /* 0x000000ffffcf7224 */ /* 0x000fc600078e0010 */
[----:B------:R-:W3:Y:S01]  /*32030*/  LDL.LU R13, [R1+0xc4] ;  /* 0x0000c400010d7983 */ /* 0x000ee20000300800 */
[----:B------:R-:W-:-:S03]  /*32040*/  IMAD.MOV.U32 R210, RZ, RZ, R17 ;  /* 0x000000ffffd27224 */ /* 0x000fc600078e0011 */
[----:B------:R-:W3:Y:S01]  /*32050*/  LDL.LU R14, [R1+0xc8] ;  /* 0x0000c800010e7983 */ /* 0x000ee20000300800 */
[----:B------:R-:W-:-:S03]  /*32060*/  MOV R211, R18 ;  /* 0x0000001200d37202 */ /* 0x000fc60000000f00 */
[----:B------:R-:W3:Y:S01]  /*32070*/  LDL.LU R15, [R1+0xcc] ;  /* 0x0000cc00010f7983 */ /* 0x000ee20000300800 */
[----:B------:R-:W-:-:S03]  /*32080*/  IMAD.MOV.U32 R227, RZ, RZ, R19 ;  /* 0x000000ffffe37224 */ /* 0x000fc600078e0013 */
[----:B------:R-:W3:Y:S01]  /*32090*/  LDL.LU R16, [R1+0xd0] ;  /* 0x0000d00001107983 */ /* 0x000ee20000300800 */
[----:B------:R-:W-:-:S03]  /*320a0*/  MOV R209, R20 ;  /* 0x0000001400d17202 */ /* 0x000fc60000000f00 */
[----:B------:R-:W3:Y:S01]  /*320b0*/  LDL.LU R17, [R1+0xd4] ;  /* 0x0000d40001117983 */ /* 0x000ee20000300800 */
[----:B------:R-:W-:-:S03]  /*320c0*/  IMAD.MOV.U32 R204, RZ, RZ, R21 ;  /* 0x000000ffffcc7224 */ /* 0x000fc600078e0015 */
[----:B------:R-:W3:Y:S01]  /*320d0*/  LDL.LU R18, [R1+0xd8] ;  /* 0x0000d80001127983 */ /* 0x000ee20000300800 */
[----:B------:R-:W-:-:S03]  /*320e0*/  IMAD.MOV.U32 R205, RZ, RZ, R22 ;  /* 0x000000ffffcd7224 */ /* 0x000fc600078e0016 */
[----:B------:R-:W3:Y:S01]  /*320f0*/  LDL.LU R19, [R1+0xdc] ;  /* 0x0000dc0001137983 */ /* 0x000ee20000300800 */
[----:B------:R-:W-:-:S03]  /*32100*/  MOV R206, R23 ;  /* 0x0000001700ce7202 */ /* 0x000fc60000000f00 */
[----:B------:R-:W3:Y:S04]  /*32110*/  LDL.LU R20, [R1+0xf0] ;  /* 0x0000f00001147983 */ /* 0x000ee80000300800 */
[----:B------:R-:W3:Y:S04]  /*32120*/  LDL.LU R21, [R1+0xf4] ;  /* 0x0000f40001157983 */ /* 0x000ee80000300800 */
[----:B------:R-:W3:Y:S04]  /*32130*/  LDL.LU R22, [R1+0xf8] ;  /* 0x0000f80001167983 */ /* 0x000ee80000300800 */
[----:B------:R-:W3:Y:S01]  /*32140*/  LDL.LU R23, [R1+0xfc] ;  /* 0x0000fc0001177983 */ /* 0x000ee20000300800 */
[----:B------:R-:W-:Y:S01]  /*32150*/  IMAD.MOV.U32 R212, RZ, RZ, R244 ;  /* 0x000000ffffd47224 */ /* 0x000fe200078e00f4 */
[----:B------:R-:W-:Y:S01]  /*32160*/  MOV R213, R245 ;  /* 0x000000f500d57202 */ /* 0x000fe20000000f00 */
[----:B------:R-:W-:-:S02]  /*32170*/  IMAD.MOV.U32 R214, RZ, RZ, R246 ;  /* 0x000000ffffd67224 */ /* 0x000fc400078e00f6 */
[----:B------:R-:W-:Y:S01]  /*32180*/  IMAD.MOV.U32 R215, RZ, RZ, R247 ;  /* 0x000000ffffd77224 */ /* 0x000fe200078e00f7 */
[----:B------:R-:W-:-:S15]  /*32190*/  HMMA.1688.F32.TF32 R192, R24, R166, R192 ;  /* 0x000000a618c0723c */ /* 0x000fde00000810c0 */
[----:B------:R-:W-:-:S04]  /*321a0*/  NOP ;  /* 0x0000000000007918 */ /* 0x000fc80000000000 */
[----:B------:R-:W-:Y:S01]  /*321b0*/  IMAD.MOV.U32 R152, RZ, RZ, R192 ;  /* 0x000000ffff987224 */ /* 0x000fe200078e00c0 */
[----:B------:R-:W-:Y:S01]  /*321c0*/  MOV R154, R194 ;  /* 0x000000c2009a7202 */ /* 0x000fe20000000f00 */
[----:B------:R-:W-:Y:S02]  /*321d0*/  IMAD.MOV.U32 R153, RZ, RZ, R193 ;  /* 0x000000ffff997224 */ /* 0x000fe400078e00c1 */
[----:B------:R-:W-:Y:S02]  /*321e0*/  IMAD.MOV.U32 R155, RZ, RZ, R195 ;  /* 0x000000ffff9b7224 */ /* 0x000fe400078e00c3 */
[----:B------:R-:W-:Y:S01]  /*321f0*/  HMMA.1688.F32.TF32 R192, R24, R190, R196 ;  /* 0x000000be18c0723c */ /* 0x000fe200000810c4 */
[----:B--2---:R-:W-:Y:S01]  /*32200*/  IMAD.MOV.U32 R11, RZ, RZ, R35 ;  /* 0x000000ffff0b7224 */ /* 0x004fe200078e0023 */
[----:B----4-:R-:W-:Y:S01]  /*32210*/  MOV R10, R34 ;  /* 0x00000022000a7202 */ /* 0x010fe20000000f00 */
[----:B------:R-:W-:Y:S02]  /*32220*/  IMAD.MOV.U32 R9, RZ, RZ, R33 ;  /* 0x000000ffff097224 */ /* 0x000fe400078e0021 */
[----:B------:R-:W-:-:S02]  /*32230*/  IMAD.MOV.U32 R8, RZ, RZ, R32 ;  /* 0x000000ffff087224 */ /* 0x000fc400078e0020 */
[----:B------:R-:W2:Y:S04]  /*32240*/  LDL.LU R32, [R1+0x28c4] ;  /* 0x0028c40001207983 */ /* 0x000ea80000300800 */
[----:B------:R-:W2:Y:S04]  /*32250*/  LDL.LU R33, [R1+0x28c0] ;  /* 0x0028c00001217983 */ /* 0x000ea80000300800 */
[----:B------:R-:W2:Y:S04]  /*32260*/  LDL.LU R34, [R1+0x28bc] ;  /* 0x0028bc0001227983 */ /* 0x000ea80000300800 */
[----:B------:R-:W2:Y:S04]  /*32270*/  LDL.LU R35, [R1+0x28b8] ;  /* 0x0028b80001237983 */ /* 0x000ea80000300800 */
[----:B------:R-:W4:Y:S04]  /*32280*/  LDL.LU R244, [R1+0x28b4] ;  /* 0x0028b40001f47983 */ /* 0x000f280000300800 */
[----:B------:R-:W4:Y:S04]  /*32290*/  LDL.LU R245, [R1+0x28b0] ;  /* 0x0028b00001f57983 */ /* 0x000f280000300800 */
[----:B------:R-:W4:Y:S04]  /*322a0*/  LDL.LU R246, [R1+0x28ac] ;  /* 0x0028ac0001f67983 */ /* 0x000f280000300800 */
[----:B------:R-:W4:Y:S01]  /*322b0*/  LDL.LU R247, [R1+0x28a8] ;  /* 0x0028a80001f77983 */ /* 0x000f220000300800 */
[----:B------:R-:W-:Y:S03]  /*322c0*/  HMMA.1688.F32.TF32 R24, R28, R182, R248 ;  /* 0x000000b61c18723c */ /* 0x000fe600000810f8 */
[----:B------:R-:W2:-:S15]  /*322d0*/  LDL.LU R248, [R1+0x60] ;  /* 0x0000600001f87983 */ /* 0x000e9e0000300800 */
[----:B------:R-:W-:Y:S01]  /*322e0*/  NOP ;  /* 0x0000000000007918 */ /* 0x000fe20000000000 */
[----:B------:R-:W-:Y:S04]  /*322f0*/  STL.64 [R1+0x2d0], R24 ;  /* 0x0002d01801007387 */ /* 0x000fe80000100a00 */
[----:B------:R-:W-:Y:S04]  /*32300*/  STL.64 [R1+0x2d8], R26 ;  /* 0x0002d81a01007387 */ /* 0x000fe80000100a00 */
[----:B------:R-:W2:Y:S04]  /*32310*/  LDL.LU R249, [R1+0x64] ;  /* 0x0000640001f97983 */ /* 0x000ea80000300800 */
[----:B------:R-:W2:Y:S04]  /*32320*/  LDL.LU R250, [R1+0x68] ;  /* 0x0000680001fa7983 */ /* 0x000ea80000300800 */
[----:B------:R-:W2:Y:S04]  /*32330*/  LDL.LU R251, [R1+0x6c] ;  /* 0x00006c0001fb7983 */ /* 0x000ea80000300800 */
[----:B------:R-:W-:Y:S04]  /*32340*/  LDS R24, [R2+UR12+0x6280] ;  /* 0x0062800c02187984 */ /* 0x000fe80008000800 */
[----:B------:R-:W-:Y:S04]  /*32350*/  LDS R26, [R2+UR12+0x7280] ;  /* 0x0072800c021a7984 */ /* 0x000fe80008000800 */
[----:B------:R-:W-:Y:S04]  /*32360*/  LDS R25, [R3+UR12+0x6280] ;  /* 0x0062800c03197984 */ /* 0x000fe80008000800 */
[----:B------:R-:W3:Y:S01]  /*32370*/  LDS R27, [R3+UR12+0x7280] ;  /* 0x0072800c031b7984 */ /* 0x000ee20008000800 */
[----:B------:R-:W-:Y:S01]  /*32380*/  IMAD.MOV.U32 R200, RZ, RZ, R192 ;  /* 0x000000ffffc87224 */ /* 0x000fe200078e00c0 */
[----:B------:R-:W-:Y:S01]  /*32390*/  MOV R201, R193 ;  /* 0x000000c100c97202 */ /* 0x000fe20000000f00 */
[----:B------:R-:W-:-:S02]  /*323a0*/  IMAD.MOV.U32 R202, RZ, RZ, R194 ;  /* 0x000000ffffca7224 */ /* 0x000fc400078e00c2 */
[----:B------:R-:W-:Y:S01]  /*323b0*/  IMAD.MOV.U32 R203, RZ, RZ, R195 ;  /* 0x000000ffffcb7224 */ /* 0x000fe200078e00c3 */
[C---:B---3--:R-:W-:Y:S08]  /*323c0*/  HMMA.1688.F32.TF32 R20, R24.reuse, R158, R20 ;  /* 0x0000009e1814723c */ /* 0x048ff00000081014 */
[C---:B------:R-:W-:Y:S08]  /*323d0*/  HMMA.1688.F32.TF32 R16, R24.reuse, R162, R16 ;  /* 0x000000a21810723c */ /* 0x040ff00000081010 */
[C---:B------:R-:W-:Y:S08]  /*323e0*/  HMMA.1688.F32.TF32 R12, R24.reuse, R166, R12 ;  /* 0x000000a6180c723c */ /* 0x040ff0000008100c */
[C---:B------:R-:W-:Y:S08]  /*323f0*/  HMMA.1688.F32.TF32 R8, R24.reuse, R190, R8 ;  /* 0x000000be1808723c */ /* 0x040ff00000081008 */
[----:B------:R-:W-:Y:S08]  /*32400*/  HMMA.1688.F32.TF32 R4, R24, R186, R4 ;  /* 0x000000ba1804723c */ /* 0x000ff00000081004 */
[C---:B----4-:R-:W-:Y:S01]  /*32410*/  HMMA.1688.F32.TF32 R192, R28.reuse, R178, R244 ;  /* 0x000000b21cc0723c */ /* 0x050fe200000810f4 */
[----:B------:R-:W-:Y:S04]  /*32420*/  LDS R244, [R2+UR12+0x6380] ;  /* 0x0063800c02f47984 */ /* 0x000fe80008000800 */
[----:B------:R-:W-:Y:S03]  /*32430*/  LDS R246, [R2+UR12+0x7380] ;  /* 0x0073800c02f67984 */ /* 0x000fe60008000800 */
[----:B--2---:R-:W-:Y:S01]  /*32440*/  HMMA.1688.F32.TF32 R28, R28, R174, R32 ;  /* 0x000000ae1c1c723c */ /* 0x004fe20000081020 */
[----:B------:R-:W-:Y:S04]  /*32450*/  LDS R32, [R0+UR12+0x6380] ;  /* 0x0063800c00207984 */ /* 0x000fe80008000800 */
[----:B------:R-:W-:Y:S04]  /*32460*/  LDS R34, [R0+UR12+0x7380] ;  /* 0x0073800c00227984 */ /* 0x000fe80008000800 */
[----:B------:R-:W-:Y:S04]  /*32470*/  LDS R33, [R157+UR12+0x6380] ;  /* 0x0063800c9d217984 */ /* 0x000fe80008000800 */
[----:B------:R-:W-:Y:S04]  /*32480*/  STL.64 [R1+0x150], R192 ;  /* 0x000150c001007387 */ /* 0x000fe80000100a00 */
[----:B------:R-:W-:Y:S04]  /*32490*/  STL.64 [R1+0x158], R194 ;  /* 0x000158c201007387 */ /* 0x000fe80000100a00 */
[----:B------:R-:W-:Y:S04]  /*324a0*/  STL.64 [R1+0x130], R28 ;  /* 0x0001301c01007387 */ /* 0x000fe80000100a00 */
[----:B------:R-:W-:Y:S04]  /*324b0*/  STL.64 [R1+0x138], R30 ;  /* 0x0001381e01007387 */ /* 0x000fe80000100a00 */
[----:B------:R-:W-:Y:S04]  /*324c0*/  LDS R28, [R2+UR12+0x6300] ;  /* 0x0063000c021c7984 */ /* 0x000fe80008000800 */
[----:B------:R-:W-:Y:S04]  /*324d0*/  LDS R30, [R2+UR12+0x7300] ;  /* 0x0073000c021e7984 */ /* 0x000fe80008000800 */
[----:B------:R-:W-:Y:S04]  /*324e0*/  LDS R29, [R3+UR12+0x6300] ;  /* 0x0063000c031d7984 */ /* 0x000fe80008000800 */
[----:B------:R-:W1:Y:S04]  /*324f0*/  LDS R31, [R3+UR12+0x7300] ;  /* 0x0073000c031f7984 */ /* 0x000e680008000800 */
[----:B------:R-:W-:Y:S04]  /*32500*/  STL.64 [R1+0x4a0], R20 ;  /* 0x0004a01401007387 */ /* 0x000fe80000100a00 */
[----:B------:R-:W-:Y:S04]  /*32510*/  STL.64 [R1+0x4a8], R22 ;  /* 0x0004a81601007387 */ /* 0x000fe80000100a00 */
[----:B------:R-:W-:Y:S04]  /*32520*/  STL.64 [R1+0x490], R16 ;  /* 0x0004901001007387 */ /* 0x000fe80000100a00 */
[----:B------:R-:W-:Y:S04]  /*32530*/  STL.64 [R1+0x498], R18 ;  /* 0x0004981201007387 */ /* 0x000fe80000100a00 */
[----:B------:R-:W-:Y:S04]  /*32540*/  STL.64 [R1+0x480], R12 ;  /* 0x0004800c01007387 */ /* 0x000fe80000100a00 */
[----:B------:R2:W-:Y:S04]  /*32550*/  STL.64 [R1+0x488], R14 ;  /* 0x0004880e01007387 */ /* 0x0005e80000100a00 */
[----:B------:R-:W-:Y:S04]  /*32560*/  STL.64 [R1+0x470], R8 ;  /* 0x0004700801007387 */ /* 0x000fe80000100a00 */
[----:B------:R3:W-:Y:S01]  /*32570*/  STL.64 [R1+0x478], R10 ;  /* 0x0004780a01007387 */ /* 0x0007e20000100a00 */
[C---:B--2---:R-:W-:Y:S03]  /*32580*/  HMMA.1688.F32.TF32 R12, R24.reuse, R182, R220 ;  /* 0x000000b6180c723c */ /* 0x044fe600000810dc */
[----:B------:R-:W-:Y:S04]  /*32590*/  STL.64 [R1+0x460], R4 ;  /* 0x0004600401007387 */ /* 0x000fe80000100a00 */
[----:B------:R2:W-:Y:S01]  /*325a0*/  STL.64 [R1+0x468], R6 ;  /* 0x0004680601007387 */ /* 0x0005e20000100a00 */
[C---:B---3--:R-:W-:Y:S03]  /*325b0*/  HMMA.1688.F32.TF32 R8, R24.reuse, R178, R216 ;  /* 0x000000b21808723c */ /* 0x048fe600000810d8 */
[----:B------:R-:W3:Y:S04]  /*325c0*/  LDS R35, [R157+UR12+0x7380] ;  /* 0x0073800c9d237984 */ /* 0x000ee80008000800 */
[----:B------:R-:W-:Y:S01]  /*325d0*/  LDS R245, [R3+UR12+0x6380] ;  /* 0x0063800c03f57984 */ /* 0x000fe20008000800 */
[----:B--2---:R-:W-:Y:S03]  /*325e0*/  HMMA.1688.F32.TF32 R4, R24, R174, R212 ;  /* 0x000000ae1804723c */ /* 0x004fe600000810d4 */
[----:B------:R-:W2:Y:S04]  /*325f0*/  LDS R247, [R3+UR12+0x7380] ;  /* 0x0073800c03f77984 */ /* 0x000ea80008000800 */
[----:B------:R-:W-:Y:S04]  /*32600*/  STL.64 [R1+0x450], R12 ;  /* 0x0004500c01007387 */ /* 0x000fe80000100a00 */
[----:B------:R-:W-:Y:S04]  /*32610*/  STL.64 [R1+0x458], R14 ;  /* 0x0004580e01007387 */ /* 0x000fe80000100a00 */
[----:B------:R-:W4:Y:S04]  /*32620*/  LDL.LU R24, [R1+0x690] ;  /* 0x0006900001187983 */ /* 0x000f280000300800 */
[----:B------:R-:W-:Y:S04]  /*32630*/  STL.64 [R1+0x440], R8 ;  /* 0x0004400801007387 */ /* 0x000fe80000100a00 */
[----:B------:R-:W-:Y:S04]  /*32640*/  STL.64 [R1+0x448], R10 ;  /* 0x0004480a01007387 */ /* 0x000fe80000100a00 */
[----:B------:R-:W-:Y:S04]  /*32650*/  STL.64 [R1+0x420], R4 ;  /* 0x0004200401007387 */ /* 0x000fe80000100a00 */
[----:B------:R1:W-:Y:S04]  /*32660*/  STL.64 [R1+0x428], R6 ;  /* 0x0004280601007387 */ /* 0x0003e80000100a00 */
[----:B------:R-:W4:Y:S04]  /*32670*/  LDL.LU R25, [R1+0x694] ;  /* 0x0006940001197983 */ /* 0x000f280000300800 */
[----:B------:R-:W4:Y:S04]  /*32680*/  LDL.LU R26, [R1+0x698] ;  /* 0x00069800011a7983 */ /* 0x000f280000300800 */
[----:B------:R-:W4:Y:S01]  /*32690*/  LDL.LU R27, [R1+0x69c] ;  /* 0x00069c00011b7983 */ /* 0x000f220000300800 */
[----:B-1----:R-:W-:Y:S03]  /*326a0*/  HMMA.1688.F32.TF32 R4, R28, R158, R248 ;  /* 0x0000009e1c04723c */ /* 0x002fe600000810f8 */
[----:B------:R-:W3:Y:S04]  /*326b0*/  LDL.LU R212, [R1+0x680] ;  /* 0x0006800001d47983 */ /* 0x000ee80000300800 */
[----:B------:R-:W3:Y:S04]  /*326c0*/  LDL.LU R213, [R1+0x684] ;  /* 0x0006840001d57983 */ /* 0x000ee80000300800 */
[----:B------:R-:W3:Y:S04]  /*326d0*/  LDL.LU R214, [R1+0x688] ;  /* 0x0006880001d67983 */ /* 0x000ee80000300800 */
[----:B------:R-:W3:Y:S04]  /*326e0*/  LDL.LU R215, [R1+0x68c] ;  /* 0x00068c0001d77983 */ /* 0x000ee80000300800 */
[----:B------:R-:W2:Y:S04]  /*326f0*/  LDL.LU R248, [R1] ;  /* 0x0000000001f87983 */ /* 0x000ea80000300800 */
        /* <DEDUP_REMOVED lines=23> */
[----:B------:R-:W-:Y:S01]  /*32870*/  MOV R188, R4 ;  /* 0x0000000400bc7202 */ /* 0x000fe20000000f00 */
[----:B------:R-:W-:Y:S01]  /*32880*/  IMAD.MOV.U32 R189, RZ, RZ, R5 ;  /* 0x000000ffffbd7224 */ /* 0x000fe200078e0005 */
[----:B------:R-:W-:Y:S01]  /*32890*/  MOV R184, R7 ;  /* 0x0000000700b87202 */ /* 0x000fe20000000f00 */
[----:B------:R-:W-:Y:S01]  /*328a0*/  IMAD.MOV.U32 R180, RZ, RZ, R6 ;  /* 0x000000ffffb47224 */ /* 0x000fe200078e0006 */
[----:B------:R-:W-:Y:S01]  /*328b0*/  LDS R157, [R3+UR12+0x8080] ;  /* 0x0080800c039d7984 */ /* 0x000fe20008000800 */
[----:B--2---:R-:W-:-:S03]  /*328c0*/  IMAD.MOV.U32 R23, RZ, RZ, R252 ;  /* 0x000000ffff177224 */ /* 0x004fc600078e00fc */
[----:B------:R-:W2:Y:S04]  /*328d0*/  LDL.LU R252, [R1+0x28a0] ;  /* 0x0028a00001fc7983 */ /* 0x000ea80000300800 */
[----:B------:R-:W2:Y:S04]  /*328e0*/  LDL.LU R220, [R1+0x8d0] ;  /* 0x0008d00001dc7983 */ /* 0x000ea80000300800 */
[----:B------:R-:W2:Y:S04]  /*328f0*/  LDL.LU R221, [R1+0x8d4] ;  /* 0x0008d40001dd7983 */ /* 0x000ea80000300800 */
[----:B------:R-:W2:Y:S01]  /*32900*/  LDL.LU R222, [R1+0x8d8] ;  /* 0x0008d80001de7983 */ /* 0x000ea20000300800 */
[C---:B---3--:R-:W-:Y:S03]  /*32910*/  HMMA.1688.F32.TF32 R192, R28.reuse, R162, R192 ;  /* 0x000000a21cc0723c */ /* 0x048fe600000810c0 */
[----:B------:R-:W2:Y:S04]  /*32920*/  LDL.LU R223, [R1+0x8dc] ;  /* 0x0008dc0001df7983 */ /* 0x000ea80000300800 */
[----:B------:R-:W3:Y:S04]  /*32930*/  LDL.LU R4, [R1+0x8e0] ;  /* 0x0008e00001047983 */ /* 0x000ee80000300800 */
[----:B------:R-:W3:Y:S04]  /*32940*/  LDL.LU R5, [R1+0x8e4] ;  /* 0x0008e40001057983 */ /* 0x000ee80000300800 */
[----:B------:R-:W3:Y:S01]  /*32950*/  LDL.LU R6, [R1+0x8e8] ;  /* 0x0008e80001067983 */ /* 0x000ee20000300800 */
[C---:B----4-:R-:W-:Y:S03]  /*32960*/  HMMA.1688.F32.TF32 R196, R28.reuse, R166, R196 ;  /* 0x000000a61cc4723c */ /* 0x050fe600000810c4 */
[----:B------:R-:W3:Y:S04]  /*32970*/  LDL.LU R7, [R1+0x8ec] ;  /* 0x0008ec0001077983 */ /* 0x000ee80000300800 */
[----:B------:R-:W4:Y:S04]  /*32980*/  LDL.LU R8, [R1+0x8f0] ;  /* 0x0008f00001087983 */ /* 0x000f280000300800 */
[----:B------:R-:W4:Y:S01]  /*32990*/  LDL.LU R9, [R1+0x8f4] ;  /* 0x0008f40001097983 */ /* 0x000f220000300800 */
[C---:B------:R-:W-:Y:S03]  /*329a0*/  HMMA.1688.F32.TF32 R12, R28.reuse, R182, R12 ;  /* 0x000000b61c0c723c */ /* 0x040fe6000008100c */
        /* <DEDUP_REMOVED lines=8> */
[----:B------:R-:W-:Y:S03]  /*32a30*/  HMMA.1688.F32.TF32 R248, R28, R178, R248 ;  /* 0x000000b21cf8723c */ /* 0x000fe600000810f8 */
[----:B------:R1:W-:Y:S01]  /*32a40*/  STL [R1+0x2794], R184 ;  /* 0x002794b801007387 */ /* 0x0003e20000100800 */
[----:B------:R-:W-:Y:S01]  /*32a50*/  IMAD.MOV.U32 R185, RZ, RZ, R194 ;  /* 0x000000ffffb97224 */ /* 0x000fe200078e00c2 */
[----:B------:R-:W-:-:S02]  /*32a60*/  MOV R181, R195 ;  /* 0x000000c300b57202 */ /* 0x000fc40000000f00 */
[----:B------:R1:W-:Y:S01]  /*32a70*/  STL [R1+0x2790], R189 ;  /* 0x002790bd01007387 */ /* 0x0003e20000100800 */
[----:B------:R-:W-:Y:S01]  /*32a80*/  MOV R176, R192 ;  /* 0x000000c000b07202 */ /* 0x000fe20000000f00 */
[----:B------:R-:W-:Y:S02]  /*32a90*/  IMAD.MOV.U32 R177, RZ, RZ, R193 ;  /* 0x000000ffffb17224 */ /* 0x000fe400078e00c1 */
[----:B------:R1:W-:Y:S04]  /*32aa0*/  STL [R1+0x278c], R188 ;  /* 0x00278cbc01007387 */ /* 0x0003e80000100800 */
[----:B------:R1:W-:Y:S02]  /*32ab0*/  STL [R1+0x2788], R180 ;  /* 0x002788b401007387 */ /* 0x0003e40000100800 */
[----:B-1----:R-:W-:-:S02]  /*32ac0*/  IMAD.MOV.U32 R184, RZ, RZ, R196 ;  /* 0x000000ffffb87224 */ /* 0x002fc400078e00c4 */
[----:B------:R-:W4:Y:S01]  /*32ad0*/  LDL.LU.64 R194, [R1+0x2898] ;  /* 0x0028980001c27983 */ /* 0x000f220000300a00 */
[----:B------:R-:W-:Y:S01]  /*32ae0*/  IMAD.MOV.U32 R189, RZ, RZ, R197 ;  /* 0x000000ffffbd7224 */ /* 0x000fe200078e00c5 */
[----:B------:R-:W-:Y:S02]  /*32af0*/  MOV R188, R198 ;  /* 0x000000c600bc7202 */ /* 0x000fe40000000f00 */
[----:B------:R-:W4:Y:S01]  /*32b00*/  LDL.LU.64 R192, [R1+0x2890] ;  /* 0x0028900001c07983 */ /* 0x000f220000300a00 */
[----:B------:R-:W-:-:S03]  /*32b10*/  IMAD.MOV.U32 R180, RZ, RZ, R199 ;  /* 0x000000ffffb47224 */ /* 0x000fc600078e00c7 */
[----:B------:R-:W4:Y:S04]  /*32b20*/  LDL.LU.64 R198, [R1+0x2888] ;  /* 0x0028880001c67983 */ /* 0x000f280000300a00 */
        /* <DEDUP_REMOVED lines=16> */
[----:B------:R-:W4:Y:S01]  /*32c30*/  LDL.LU.64 R248, [R1+0x2840] ;  /* 0x0028400001f87983 */ /* 0x000f220000300a00 */
[C---:B------:R-:W-:Y:S08]  /*32c40*/  HMMA.1688.F32.TF32 R212, R32.reuse, R186, R212 ;  /* 0x000000ba20d4723c */ /* 0x040ff000000810d4 */
[C---:B--2---:R-:W-:Y:S08]  /*32c50*/  HMMA.1688.F32.TF32 R220, R32.reuse, R166, R220 ;  /* 0x000000a620dc723c */ /* 0x044ff000000810dc */
[C---:B---3--:R-:W-:Y:S08]  /*32c60*/  HMMA.1688.F32.TF32 R4, R32.reuse, R162, R4 ;  /* 0x000000a22004723c */ /* 0x048ff00000081004 */
[C---:B----4-:R-:W-:Y:S08]  /*32c70*/  HMMA.1688.F32.TF32 R8, R32.reuse, R158, R8 ;  /* 0x0000009e2008723c */ /* 0x050ff00000081008 */
[----:B------:R-:W-:Y:S08]  /*32c80*/  HMMA.1688.F32.TF32 R216, R32, R190, R216 ;  /* 0x000000be20d8723c */ /* 0x000ff000000810d8 */
[----:B------:R-:W-:Y:S01]  /*32c90*/  HMMA.1688.F32.TF32 R248, R28, R174, R248 ;  /* 0x000000ae1cf8723c */ /* 0x000fe200000810f8 */
[----:B------:R-:W2:-:S15]  /*32ca0*/  LDL.LU R28, [R1+0x6a0] ;  /* 0x0006a000011c7983 */ /* 0x000e9e0000300800 */
[----:B------:R-:W-:-:S03]  /*32cb0*/  NOP ;  /* 0x0000000000007918 */ /* 0x000fc60000000000 */
[----:B------:R-:W-:Y:S04]  /*32cc0*/  STL.64 [R1+0x550], R248 ;  /* 0x000550f801007387 */ /* 0x000fe80000100a00 */
[----:B------:R1:W-:Y:S04]  /*32cd0*/  STL.64 [R1+0x558], R250 ;  /* 0x000558fa01007387 */ /* 0x0003e80000100a00 */
[----:B------:R-:W2:Y:S04]  /*32ce0*/  LDL.LU R29, [R1+0x6a4] ;  /* 0x0006a400011d7983 */ /* 0x000ea80000300800 */
[----:B------:R-:W2:Y:S04]  /*32cf0*/  LDL.LU R30, [R1+0x6a8] ;  /* 0x0006a800011e7983 */ /* 0x000ea80000300800 */
[----:B------:R-:W2:Y:S01]  /*32d00*/  LDL.LU R31, [R1+0x6ac] ;  /* 0x0006ac00011f7983 */ /* 0x000ea20000300800 */
[----:B-1----:R-:W-:-:S03]  /*32d10*/  IMAD.MOV.U32 R251, RZ, RZ, R252 ;  /* 0x000000fffffb7224 */ /* 0x002fc600078e00fc */
[----:B------:R-:W3:Y:S04]  /*32d20*/  LDL.LU R248, [R1+0x6b0] ;  /* 0x0006b00001f87983 */ /* 0x000ee80000300800 */
[----:B------:R-:W3:Y:S04]  /*32d30*/  LDL.LU R249, [R1+0x6b4] ;  /* 0x0006b40001f97983 */ /* 0x000ee80000300800 */
[----:B------:R-:W3:Y:S04]  /*32d40*/  LDL.LU R250, [R1+0x6b8] ;  /* 0x0006b80001fa7983 */ /* 0x000ee80000300800 */
[----:B------:R-:W4:Y:S04]  /*32d50*/  LDL.LU R252, [R1+0x2838] ;  /* 0x0028380001fc7983 */ /* 0x000f280000300800 */
        /* <DEDUP_REMOVED lines=20> */
[C---:B--2---:R-:W-:Y:S08]  /*32ea0*/  HMMA.1688.F32.TF32 R28, R32.reuse, R182, R28 ;  /* 0x000000b6201c723c */ /* 0x044ff0000008101c */
[C---:B---3--:R-:W-:Y:S11]  /*32eb0*/  HMMA.1688.F32.TF32 R248, R32.reuse, R178, R248 ;  /* 0x000000b220f8723c */ /* 0x048ff600000810f8 */
[----:B------:R-:W-:Y:S04]  /*32ec0*/  STL.64 [R1+0x6a0], R28 ;  /* 0x0006a01c01007387 */ /* 0x000fe80000100a00 */
[----:B------:R1:W-:Y:S02]  /*32ed0*/  STL.64 [R1+0x6a8], R30 ;  /* 0x0006a81e01007387 */ /* 0x0003e40000100a00 */
[----:B-1----:R-:W-:Y:S02]  /*32ee0*/  HMMA.1688.F32.TF32 R28, R32, R174, R24 ;  /* 0x000000ae201c723c */ /* 0x002fe40000081018 */
[----:B------:R-:W-:Y:S04]  /*32ef0*/  STL.64 [R1+0x6c0], R248 ;  /* 0x0006c0f801007387 */ /* 0x000fe80000100a00 */
[----:B------:R-:W-:Y:S04]  /*32f00*/  STL.64 [R1+0x6c8], R250 ;  /* 0x0006c8fa01007387 */ /* 0x000fe80000100a00 */
[----:B----4-:R-:W-:Y:S04]  /*32f10*/  LDSM.16.M88.4 R32, [R252+UR17+0x21080] ;  /* 0x02108011fc20783b */ /* 0x010fe80008000200 */
[----:B------:R-:W-:Y:S04]  /*32f20*/  LDS R248, [R2+UR12+0x8180] ;  /* 0x0081800c02f87984 */ /* 0x000fe80008000800 */
[----:B------:R-:W-:Y:S04]  /*32f30*/  LDS R250, [R2+UR12+0x9180] ;  /* 0x0091800c02fa7984 */ /* 0x000fe80008000800 */
[----:B------:R-:W-:Y:S04]  /*32f40*/  STL.64 [R1+0x6b0], R28 ;  /* 0x0006b01c01007387 */ /* 0x000fe80000100a00 */
[----:B------:R1:W-:Y:S01]  /*32f50*/  STL.64 [R1+0x6b8], R30 ;  /* 0x0006b81e01007387 */ /* 0x0003e20000100a00 */
[C---:B------:R-:W-:Y:S03]  /*32f60*/  HMMA.1688.F32.TF32 R4, R244.reuse, R190, R4 ;  /* 0x000000bef404723c */ /* 0x040fe60000081004 */
[----:B------:R-:W-:Y:S04]  /*32f70*/  LDS R249, [R3+UR12+0x8180] ;  /* 0x0081800c03f97984 */ /* 0x000fe80008000800 */
[----:B------:R-:W-:Y:S01]  /*32f80*/  LDS R251, [R3+UR12+0x9180] ;  /* 0x0091800c03fb7984 */ /* 0x000fe20008000800 */
[C---:B-1----:R-:W-:Y:S08]  /*32f90*/  HMMA.1688.F32.TF32 R28, R244.reuse, R162, R216 ;  /* 0x000000a2f41c723c */ /* 0x042ff000000810d8 */
[C---:B------:R-:W-:Y:S01]  /*32fa0*/  HMMA.1688.F32.TF32 R24, R244.reuse, R158, R212 ;  /* 0x0000009ef418723c */ /* 0x040fe200000810d4 */
[----:B------:R-:W-:Y:S01]  /*32fb0*/  LOP3.LUT R191, R0, 0x20, RZ, 0x3c, !PT ;  /* 0x0000002000bf7812 */ /* 0x000fe200078e3cff */
[----:B------:R-:W-:Y:S04]  /*32fc0*/  LDS R162, [R0+UR12+0x9080] ;  /* 0x0090800c00a27984 */ /* 0x000fe80008000800 */
[----:B------:R-:W-:Y:S04]  /*32fd0*/  LDS R165, [R191+UR12+0x8000] ;  /* 0x0080000cbfa57984 */ /* 0x000fe80008000800 */
[----:B------:R-:W-:Y:S04]  /*32fe0*/  LDS R161, [R191+UR12+0x8080] ;  /* 0x0080800cbfa17984 */ /* 0x000fe80008000800 */
[----:B------:R-:W-:Y:S04]  /*32ff0*/  LDS R163, [R191+UR12+0x9080] ;  /* 0x0090800cbfa37984 */ /* 0x000fe80008000800 */
[----:B------:R-:W-:Y:S01]  /*33000*/  LDS R158, [R2+UR12+0x9080] ;  /* 0x0090800c029e7984 */ /* 0x000fe20008000800 */
[----:B------:R-:W-:Y:S01]  /*33010*/  MOV R215, R24 ;  /* 0x0000001800d77202 */ /* 0x000fe20000000f00 */
[----:B------:R-:W-:Y:S01]  /*33020*/  IMAD.MOV.U32 R214, RZ, RZ, R25 ;  /* 0x000000ffffd67224 */ /* 0x000fe200078e0019 */
[----:B------:R-:W-:Y:S01]  /*33030*/  MOV R212, R27 ;  /* 0x0000001b00d47202 */ /* 0x000fe20000000f00 */
[----:B------:R-:W-:Y:S01]  /*33040*/  IMAD.MOV.U32 R213, RZ, RZ, R26 ;  /* 0x000000ffffd57224 */ /* 0x000fe200078e001a */
[----:B------:R-:W-:Y:S01]  /*33050*/  LDS R159, [R3+UR12+0x9080] ;  /* 0x0090800c039f7984 */ /* 0x000fe20008000800 */
[----:B------:R-:W-:Y:S03]  /*33060*/  HMMA.1688.F32.TF32 R24, R244, R166, R220 ;  /* 0x000000a6f418723c */ /* 0x000fe600000810dc */
[----:B------:R-:W-:Y:S04]  /*33070*/  STL [R1+0x2754], R212 ;  /* 0x002754d401007387 */ /* 0x000fe80000100800 */
[----:B------:R-:W-:Y:S04]  /*33080*/  STL [R1+0x2750], R214 ;  /* 0x002750d601007387 */ /* 0x000fe80000100800 */
[----:B------:R1:W-:Y:S04]  /*33090*/  STL [R1+0x274c], R215 ;  /* 0x00274cd701007387 */ /* 0x0003e80000100800 */
[----:B------:R2:W-:Y:S04]  /*330a0*/  STL [R1+0x2748], R213 ;  /* 0x002748d501007387 */ /* 0x0005e80000100800 */
[----:B------:R-:W-:Y:S01]  /*330b0*/  IMAD.MOV.U32 R222, RZ, RZ, R25 ;  /* 0x000000ffffde7224 */ /* 0x000fe200078e0019 */
[----:B------:R-:W-:Y:S01]  /*330c0*/  LDS R166, [R0+UR12+0x9000] ;  /* 0x0090000c00a67984 */ /* 0x000fe20008000800 */
[----:B------:R-:W-:-:S03]  /*330d0*/  IMAD.MOV.U32 R223, RZ, RZ, R24 ;  /* 0x000000ffffdf7224 */ /* 0x000fc600078e0018 */
[----:B------:R-:W-:Y:S01]  /*330e0*/  STL.64 [R1+0x670], R28 ;  /* 0x0006701c01007387 */ /* 0x000fe20000100a00 */
[----:B-1----:R-:W-:-:S03]  /*330f0*/  IMAD.MOV.U32 R215, RZ, RZ, R4 ;  /* 0x000000ffffd77224 */ /* 0x002fc600078e0004 */
[----:B------:R-:W-:Y:S01]  /*33100*/  STL.64 [R1+0x678], R30 ;  /* 0x0006781e01007387 */ /* 0x000fe20000100a00 */
[----:B--2---:R-:W-:-:S03]  /*33110*/  MOV R213, R5 ;  /* 0x0000000500d57202 */ /* 0x004fc60000000f00 */
[----:B------:R-:W-:Y:S04]  /*33120*/  STL [R1+0x275c], R222 ;  /* 0x00275cde01007387 */ /* 0x000fe80000100800 */
[----:B------:R-:W-:Y:S04]  /*33130*/  STL [R1+0x2758], R223 ;  /* 0x002758df01007387 */ /* 0x000fe80000100800 */
[----:B------:R1:W-:Y:S04]  /*33140*/  STL.64 [R1+0x638], R6 ;  /* 0x0006380601007387 */ /* 0x0003e80000100a00 */
[----:B------:R-:W-:Y:S04]  /*33150*/  LDS R167, [R191+UR12+0x9000] ;  /* 0x0090000cbfa77984 */ /* 0x000fe80008000800 */
[----:B------:R-:W2:Y:S01]  /*33160*/  LDSM.16.M88.4 R28, [R252+UR17+0x21880] ;  /* 0x02188011fc1c783b */ /* 0x000ea20008000200 */
[C---:B-1----:R-:W-:Y:S01]  /*33170*/  HMMA.1688.F32.TF32 R4, R244.reuse, R186, R8 ;  /* 0x000000baf404723c */ /* 0x042fe20000081008 */
[----:B------:R-:W-:Y:S01]  /*33180*/  MOV R221, R26 ;  /* 0x0000001a00dd7202 */ /* 0x000fe20000000f00 */
[----:B------:R-:W-:Y:S01]  /*33190*/  IMAD.MOV.U32 R220, RZ, RZ, R27 ;  /* 0x000000ffffdc7224 */ /* 0x000fe200078e001b */
[----:B------:R-:W-:Y:S04]  /*331a0*/  LDS R186, [R0+UR12+0x9300] ;  /* 0x0093000c00ba7984 */ /* 0x000fe80008000800 */
[----:B------:R-:W-:Y:S01]  /*331b0*/  LDSM.16.M88.4 R24, [R252+UR17+0x22080] ;  /* 0x02208011fc18783b */ /* 0x000fe20008000200 */
[----:B------:R-:W-:Y:S03]  /*331c0*/  HMMA.1688.F32.TF32 R8, R244, R182, R12 ;  /* 0x000000b6f408723c */ /* 0x000fe6000008100c */
[----:B------:R-:W-:Y:S08]  /*331d0*/  LDSM.16.M88.4 R12, [R252+UR17+0x23880] ;  /* 0x02388011fc0c783b */ /* 0x000ff00008000200 */
[----:B------:R-:W-:Y:S01]  /*331e0*/  IMAD.MOV.U32 R222, RZ, RZ, R4 ;  /* 0x000000ffffde7224 */ /* 0x000fe200078e0004 */
[----:B------:R-:W-:Y:S01]  /*331f0*/  MOV R212, R6 ;  /* 0x0000000600d47202 */ /* 0x000fe20000000f00 */
[----:B------:R-:W-:-:S02]  /*33200*/  IMAD.MOV.U32 R223, RZ, RZ, R5 ;  /* 0x000000ffffdf7224 */ /* 0x000fc400078e0005 */
[----:B------:R-:W-:Y:S02]  /*33210*/  IMAD.MOV.U32 R214, RZ, RZ, R7 ;  /* 0x000000ffffd67224 */ /* 0x000fe400078e0007 */
[C---:B------:R-:W-:Y:S01]  /*33220*/  HMMA.1688.F32.TF32 R4, R244.reuse, R178, R16 ;  /* 0x000000b2f404723c */ /* 0x040fe20000081010 */
[----:B------:R-:W-:Y:S07]  /*33230*/  LDSM.16.M88.4 R16, [R252+UR17+0x23080] ;  /* 0x02308011fc10783b */ /* 0x000fee0008000200 */
[----:B------:R-:W-:Y:S01]  /*33240*/  HMMA.1688.F32.TF32 R244, R244, R174, R20 ;  /* 0x000000aef4f4723c */ /* 0x000fe20000081014 */
[----:B------:R-:W-:Y:S04]  /*33250*/  STL.64 [R1+0x570], R8 ;  /* 0x0005700801007387 */ /* 0x000fe80000100a00 */
[----:B------:R-:W-:Y:S04]  /*33260*/  STL.64 [R1+0x578], R10 ;  /* 0x0005780a01007387 */ /* 0x000fe80000100a00 */
[----:B------:R-:W-:Y:S04]  /*33270*/  LDSM.16.M88.4 R8, [R252+UR17+0x20880] ;  /* 0x02088011fc08783b */ /* 0x000fe80008000200 */
[----:B------:R-:W-:Y:S01]  /*33280*/  LDSM.16.M88.4 R20, [R252+UR17+0x22880] ;  /* 0x02288011fc14783b */ /* 0x000fe20008000200 */
[----:B--2---:R-:W-:Y:S03]  /*33290*/  HMMA.1688.F32.TF32 R36, R164, R28, R36 ;  /* 0x0000001ca424723c */ /* 0x004fe60000081024 */
[----:B------:R-:W-:Y:S04]  /*332a0*/  LDS R174, [R2+UR12+0x9000] ;  /* 0x0090000c02ae7984 */ /* 0x000fe80008000800 */
[----:B------:R-:W-:Y:S04]  /*332b0*/  STL [R1+0x26f0], R244 ;  /* 0x0026f0f401007387 */ /* 0x000fe80000100800 */
[----:B------:R-:W-:Y:S04]  /*332c0*/  STL.64 [R1+0x540], R4 ;  /* 0x0005400401007387 */ /* 0x000fe80000100a00 */
[----:B------:R-:W-:Y:S04]  /*332d0*/  STL.64 [R1+0x548], R6 ;  /* 0x0005480601007387 */ /* 0x000fe80000100a00 */
[----:B------:R-:W1:Y:S04]  /*332e0*/  LDSM.16.M88.4 R4, [R252+UR17+0x20080] ;  /* 0x02008011fc04783b */ /* 0x000e680008000200 */
[----:B------:R-:W-:Y:S04]  /*332f0*/  STL [R1+0x26ec], R245 ;  /* 0x0026ecf501007387 */ /* 0x000fe80000100800 */
[----:B------:R-:W-:Y:S04]  /*33300*/  STL [R1+0x26e8], R246 ;  /* 0x0026e8f601007387 */ /* 0x000fe80000100800 */
[----:B------:R-:W-:Y:S04]  /*33310*/  STL [R1+0x26e4], R247 ;  /* 0x0026e4f701007387 */ /* 0x000fe80000100800 */
[----:B------:R-:W2:Y:S04]  /*33320*/  LDS R175, [R3+UR12+0x9000] ;  /* 0x0090000c03af7984 */ /* 0x000ea80008000800 */
[----:B-1----:R-:W-:Y:S04]  /*33330*/  STL [R1+0x26dc], R6 ;  /* 0x0026dc0601007387 */ /* 0x002fe80000100800 */
[----:B------:R-:W-:Y:S04]  /*33340*/  STL [R1+0x26d8], R7 ;  /* 0x0026d80701007387 */ /* 0x000fe80000100800 */
[----:B------:R-:W-:Y:S04]  /*33350*/  STL [R1+0x26f4], R10 ;  /* 0x0026f40a01007387 */ /* 0x000fe80000100800 */
[----:B------:R-:W-:Y:S04]  /*33360*/  STL [R1+0x26e0], R11 ;  /* 0x0026e00b01007387 */ /* 0x000fe80000100800 */
[----:B------:R-:W-:Y:S04]  /*33370*/  STL [R1+0x26fc], R34 ;  /* 0x0026fc2201007387 */ /* 0x000fe80000100800 */
[----:B------:R-:W-:Y:S04]  /*33380*/  STL [R1+0x26f8], R35 ;  /* 0x0026f82301007387 */ /* 0x000fe80000100800 */
[----:B------:R-:W-:Y:S04]  /*33390*/  STL [R1+0x2704], R30 ;  /* 0x0027041e01007387 */ /* 0x000fe80000100800 */
[----:B------:R-:W-:Y:S04]  /*333a0*/  STL [R1+0x2700], R31 ;  /* 0x0027001f01007387 */ /* 0x000fe80000100800 */
[----:B------:R1:W-:Y:S04]  /*333b0*/  STL [R1+0x270c], R26 ;  /* 0x00270c1a01007387 */ /* 0x0003e80000100800 */
[----:B------:R3:W-:Y:S04]  /*333c0*/  STL [R1+0x2708], R27 ;  /* 0x0027081b01007387 */ /* 0x0007e80000100800 */
[----:B------:R4:W-:Y:S01]  /*333d0*/  STL [R1+0x2714], R22 ;  /* 0x0027141601007387 */ /* 0x0009e20000100800 */
[----:B-1----:R-:W-:-:S03]  /*333e0*/  MOV R26, R38 ;  /* 0x00000026001a7202 */ /* 0x002fc60000000f00 */
[----:B------:R1:W-:Y:S01]  /*333f0*/  STL [R1+0x2710], R23 ;  /* 0x0027101701007387 */ /* 0x0003e20000100800 */
[----:B---3--:R-:W-:Y:S02]  /*33400*/  IMAD.MOV.U32 R27, RZ, RZ, R39 ;  /* 0x000000ffff1b7224 */ /* 0x008fe400078e0027 */
[----:B----4-:R-:W-:Y:S02]  /*33410*/  IMAD.MOV.U32 R22, RZ, RZ, R36 ;  /* 0x000000ffff167224 */ /* 0x010fe400078e0024 */
[----:B-1----:R-:W-:Y:S02]  /*33420*/  IMAD.MOV.U32 R23, RZ, RZ, R37 ;  /* 0x000000ffff177224 */ /* 0x002fe400078e0025 */
[----:B------:R-:W-:Y:S01]  /*33430*/  HMMA.1688.F32.TF32 R36, R164, R24, R40 ;  /* 0x00000018a424723c */ /* 0x000fe20000081028 */
[----:B------:R-:W-:-:S15]  /*33440*/  STL [R1+0x271c], R18 ;  /* 0x00271c1201007387 */ /* 0x000fde0000100800 */
[----:B------:R-:W-:-:S03]  /*33450*/  NOP ;  /* 0x0000000000007918 */ /* 0x000fc60000000000 */
[----:B------:R-:W-:Y:S01]  /*33460*/  IMAD.MOV.U32 R247, RZ, RZ, R36 ;  /* 0x000000fffff77224 */ /* 0x000fe200078e0024 */
[----:B------:R-:W-:Y:S01]  /*33470*/  MOV R11, R37 ;  /* 0x00000025000b7202 */ /* 0x000fe20000000f00 */
[----:B------:R-:W-:Y:S02]  /*33480*/  IMAD.MOV.U32 R6, RZ, RZ, R38 ;  /* 0x000000ffff067224 */ /* 0x000fe400078e0026 */
[----:B------:R-:W-:Y:S02]  /*33490*/  IMAD.MOV.U32 R7, RZ, RZ, R39 ;  /* 0x000000ffff077224 */ /* 0x000fe400078e0027 */
[C---:B------:R-:W-:Y:S01]  /*334a0*/  HMMA.1688.F32.TF32 R36, R164.reuse, R20, R44 ;  /* 0x00000014a424723c */ /* 0x040fe2000008102c */
[----:B------:R-:W-:Y:S07]  /*334b0*/  STL [R1+0x2718], R19 ;  /* 0x0027181301007387 */ /* 0x000fee0000100800 */
[C---:B------:R-:W-:Y:S01]  /*334c0*/  HMMA.1688.F32.TF32 R192, R164.reuse, R8, R192 ;  /* 0x00000008a4c0723c */ /* 0x040fe200000810c0 */
[----:B------:R1:W-:Y:S07]  /*334d0*/  STL [R1+0x2724], R14 ;  /* 0x0027240e01007387 */ /* 0x0003ee0000100800 */
[----:B------:R-:W-:Y:S01]  /*334e0*/  HMMA.1688.F32.TF32 R196, R164, R4, R196 ;  /* 0x00000004a4c4723c */ /* 0x000fe200000810c4 */
[----:B------:R3:W-:Y:S02]  /*334f0*/  STL [R1+0x2720], R15 ;  /* 0x0027200f01007387 */ /* 0x0007e40000100800 */
[----:B-1----:R-:W-:Y:S01]  /*33500*/  MOV R14, R36 ;  /* 0x00000024000e7202 */ /* 0x002fe20000000f00 */
[----:B------:R-:W-:Y:S01]  /*33510*/  IMAD.MOV.U32 R18, RZ, RZ, R38 ;  /* 0x000000ffff127224 */ /* 0x000fe200078e0026 */
[----:B------:R-:W-:Y:S01]  /*33520*/  MOV R19, R39 ;  /* 0x0000002700137202 */ /* 0x000fe20000000f00 */
[----:B---3--:R-:W-:-:S02]  /*33530*/  IMAD.MOV.U32 R15, RZ, RZ, R37 ;  /* 0x000000ffff0f7224 */ /* 0x008fc400078e0025 */
[----:B------:R-:W-:Y:S03]  /*33540*/  HMMA.1688.F32.TF32 R36, R164, R16, R48 ;  /* 0x00000010a424723c */ /* 0x000fe60000081030 */
[----:B------:R-:W-:Y:S01]  /*33550*/  IMAD.MOV.U32 R246, RZ, RZ, R195 ;  /* 0x000000fffff67224 */ /* 0x000fe200078e00c3 */
[----:B------:R-:W-:Y:S01]  /*33560*/  STL [R1+0x2280], R252 ;  /* 0x002280fc01007387 */ /* 0x000fe20000100800 */
[----:B------:R-:W-:Y:S01]  /*33570*/  IMAD.MOV.U32 R245, RZ, RZ, R194 ;  /* 0x000000fffff57224 */ /* 0x000fe200078e00c2 */
[----:B------:R-:W-:Y:S01]  /*33580*/  MOV R244, R193 ;  /* 0x000000c100f47202 */ /* 0x000fe20000000f00 */
[----:B------:R-:W-:-:S04]  /*33590*/  IMAD.MOV.U32 R10, RZ, RZ, R192 ;  /* 0x000000ffff0a7224 */ /* 0x000fc800078e00c0 */
[----:B------:R-:W-:Y:S01]  /*335a0*/  STL.64 [R1+0x600], R196 ;  /* 0x000600c401007387 */ /* 0x000fe20000100a00 */
[----:B------:R-:W-:Y:S03]  /*335b0*/  HMMA.1688.F32.TF32 R168, R164, R32, R168 ;  /* 0x00000020a4a8723c */ /* 0x000fe600000810a8 */
[----:B------:R-:W-:Y:S04]  /*335c0*/  STL.64 [R1+0x608], R198 ;  /* 0x000608c601007387 */ /* 0x000fe80000100a00 */
[----:B------:R1:W-:Y:S04]  /*335d0*/  STL [R1+0x2734], R246 ;  /* 0x002734f601007387 */ /* 0x0003e80000100800 */
[----:B------:R3:W-:Y:S04]  /*335e0*/  STL [R1+0x2730], R245 ;  /* 0x002730f501007387 */ /* 0x0007e80000100800 */
[----:B------:R4:W-:Y:S01]  /*335f0*/  STL [R1+0x272c], R244 ;  /* 0x00272cf401007387 */ /* 0x0009e20000100800 */
[----:B-1----:R-:W-:-:S03]  /*33600*/  IMAD.MOV.U32 R246, RZ, RZ, R36 ;  /* 0x000000fffff67224 */ /* 0x002fc600078e0024 */
[----:B------:R1:W-:Y:S01]  /*33610*/  STL [R1+0x2728], R10 ;  /* 0x0027280a01007387 */ /* 0x0003e20000100800 */
[----:B---3--:R-:W-:Y:S01]  /*33620*/  IMAD.MOV.U32 R245, RZ, RZ, R37 ;  /* 0x000000fffff57224 */ /* 0x008fe200078e0025 */
[----:B----4-:R-:W-:Y:S01]  /*33630*/  MOV R244, R38 ;  /* 0x0000002600f47202 */ /* 0x010fe20000000f00 */
[----:B-1----:R-:W-:Y:S02]  /*33640*/  IMAD.MOV.U32 R10, RZ, RZ, R39 ;  /* 0x000000ffff0a7224 */ /* 0x002fe400078e0027 */
[----:B------:R-:W-:Y:S01]  /*33650*/  HMMA.1688.F32.TF32 R36, R164, R12, R52 ;  /* 0x0000000ca424723c */ /* 0x000fe20000081034 */
[----:B------:R-:W-:Y:S01]  /*33660*/  MOV R35, R171 ;  /* 0x000000ab00237202 */ /* 0x000fe20000000f00 */
[----:B------:R-:W-:Y:S01]  /*33670*/  IMAD.MOV.U32 R34, RZ, RZ, R170 ;  /* 0x000000ffff227224 */ /* 0x000fe200078e00aa */
[----:B------:R-:W-:Y:S01]  /*33680*/  MOV R30, R168 ;  /* 0x000000a8001e7202 */ /* 0x000fe20000000f00 */
[----:B------:R-:W-:Y:S02]  /*33690*/  IMAD.MOV.U32 R31, RZ, RZ, R169 ;  /* 0x000000ffff1f7224 */ /* 0x000fe400078e00a9 */
[----:B------:R1:W-:Y:S04]  /*336a0*/  STL [R1+0x2744], R35 ;  /* 0x0027442301007387 */ /* 0x0003e80000100800 */
[----:B------:R3:W-:Y:S04]  /*336b0*/  STL [R1+0x2740], R34 ;  /* 0x0027402201007387 */ /* 0x0007e80000100800 */
[----:B------:R4:W-:Y:S04]  /*336c0*/  STL [R1+0x273c], R31 ;  /* 0x00273c1f01007387 */ /* 0x0009e80000100800 */
[----:B------:R2:W-:Y:S01]  /*336d0*/  STL [R1+0x2738], R30 ;  /* 0x0027381e01007387 */ /* 0x0005e20000100800 */
[----:B-1----:R-:W-:Y:S01]  /*336e0*/  IMAD.MOV.U32 R35, RZ, RZ, R36 ;  /* 0x000000ffff237224 */ /* 0x002fe200078e0024 */
[----:B---3--:R-:W-:Y:S01]  /*336f0*/  MOV R34, R37 ;  /* 0x0000002500227202 */ /* 0x008fe20000000f00 */
[----:B----4-:R-:W-:-:S02]  /*33700*/  IMAD.MOV.U32 R31, RZ, RZ, R38 ;  /* 0x000000ffff1f7224 */ /* 0x010fc400078e0026 */
[----:B--2---:R-:W-:Y:S02]  /*33710*/  IMAD.MOV.U32 R30, RZ, RZ, R39 ;  /* 0x000000ffff1e7224 */ /* 0x004fe400078e0027 */
[C---:B------:R-:W-:Y:S08]  /*33720*/  HMMA.1688.F32.TF32 R36, R172.reuse, R4, R88 ;  /* 0x00000004ac24723c */ /* 0x040ff00000081058 */
[C---:B------:R-:W-:Y:S08]  /*33730*/  HMMA.1688.F32.TF32 R44, R172.reuse, R8, R92 ;  /* 0x00000008ac2c723c */ /* 0x040ff0000008105c */
[C---:B------:R-:W-:Y:S03]  /*33740*/  HMMA.1688.F32.TF32 R40, R172.reuse, R32, R96 ;  /* 0x00000020ac28723c */ /* 0x040fe60000081060 */
[----:B------:R-:W-:Y:S04]  /*33750*/  STL.64 [R1+0x4d0], R36 ;  /* 0x0004d02401007387 */ /* 0x000fe80000100a00 */
[----:B------:R1:W-:Y:S02]  /*33760*/  STL.64 [R1+0x4d8], R38 ;  /* 0x0004d82601007387 */ /* 0x0003e40000100a00 */
[C---:B-1----:R-:W-:Y:S02]  /*33770*/  HMMA.1688.F32.TF32 R36, R172.reuse, R28, R100 ;  /* 0x0000001cac24723c */ /* 0x042fe40000081064 */
[----:B------:R-:W-:Y:S04]  /*33780*/  STL.64 [R1+0x4c0], R44 ;  /* 0x0004c02c01007387 */ /* 0x000fe80000100a00 */
[----:B------:R1:W-:Y:S04]  /*33790*/  STL.64 [R1+0x4c8], R46 ;  /* 0x0004c82e01007387 */ /* 0x0003e80000100a00 */
[----:B------:R-:W-:Y:S04]  /*337a0*/  STL.64 [R1+0x4b0], R40 ;  /* 0x0004b02801007387 */ /* 0x000fe80000100a00 */
[----:B------:R2:W-:Y:S01]  /*337b0*/  STL.64 [R1+0x4b8], R42 ;  /* 0x0004b82a01007387 */ /* 0x0005e20000100a00 */
[C---:B-1----:R-:W-:Y:S04]  /*337c0*/  HMMA.1688.F32.TF32 R44, R172.reuse, R24, R104 ;  /* 0x00000018ac2c723c */ /* 0x042fe80000081068 */
[----:B------:R-:W-:Y:S04]  /*337d0*/  STL.64 [R1+0x430], R36 ;  /* 0x0004302401007387 */ /* 0x000fe80000100a00 */
[----:B------:R1:W-:Y:S01]  /*337e0*/  STL.64 [R1+0x438], R38 ;  /* 0x0004382601007387 */ /* 0x0003e20000100a00 */
[C---:B--2---:R-:W-:Y:S08]  /*337f0*/  HMMA.1688.F32.TF32 R40, R172.reuse, R20, R108 ;  /* 0x00000014ac28723c */ /* 0x044ff0000008106c */
[C---:B-1----:R-:W-:Y:S02]  /*33800*/  HMMA.1688.F32.TF32 R36, R172.reuse, R16, R112 ;  /* 0x00000010ac24723c */ /* 0x042fe40000081070 */
[----:B------:R-:W-:Y:S04]  /*33810*/  STL.64 [R1+0x410], R44 ;  /* 0x0004102c01007387 */ /* 0x000fe80000100a00 */
[----:B------:R1:W-:Y:S05]  /*33820*/  STL.64 [R1+0x418], R46 ;  /* 0x0004182e01007387 */ /* 0x0003ea0000100a00 */
[----:B------:R-:W-:Y:S04]  /*33830*/  STL.64 [R1+0x400], R40 ;  /* 0x0004002801007387 */ /* 0x000fe80000100a00 */
[----:B------:R2:W-:Y:S01]  /*33840*/  STL.64 [R1+0x408], R42 ;  /* 0x0004082a01007387 */ /* 0x0005e20000100a00 */
[----:B-1----:R-:W-:Y:S03]  /*33850*/  HMMA.1688.F32.TF32 R44, R172, R12, R116 ;  /* 0x0000000cac2c723c */ /* 0x002fe60000081074 */
[----:B------:R-:W-:Y:S04]  /*33860*/  STL.64 [R1+0x3f0], R36 ;  /* 0x0003f02401007387 */ /* 0x000fe80000100a00 */
[----:B------:R1:W-:Y:S01]  /*33870*/  STL.64 [R1+0x3f8], R38 ;  /* 0x0003f82601007387 */ /* 0x0003e20000100a00 */
[C---:B--2---:R-:W-:Y:S08]  /*33880*/  HMMA.1688.F32.TF32 R40, R160.reuse, R4, R56 ;  /* 0x00000004a028723c */ /* 0x044ff00000081038 */
[C---:B-1----:R-:W-:Y:S03]  /*33890*/  HMMA.1688.F32.TF32 R36, R160.reuse, R8, R60 ;  /* 0x00000008a024723c */ /* 0x042fe6000008103c */
[----:B------:R-:W-:Y:S04]  /*338a0*/  STL.64 [R1+0x3e0], R44 ;  /* 0x0003e02c01007387 */ /* 0x000fe80000100a00 */
[----:B------:R1:W-:Y:S04]  /*338b0*/  STL.64 [R1+0x3e8], R46 ;  /* 0x0003e82e01007387 */ /* 0x0003e80000100a00 */
[----:B------:R-:W-:Y:S04]  /*338c0*/  STL.64 [R1+0x3d0], R40 ;  /* 0x0003d02801007387 */ /* 0x000fe80000100a00 */
[----:B------:R2:W-:Y:S01]  /*338d0*/  STL.64 [R1+0x3d8], R42 ;  /* 0x0003d82a01007387 */ /* 0x0005e20000100a00 */
[C---:B-1----:R-:W-:Y:S03]  /*338e0*/  HMMA.1688.F32.TF32 R44, R160.reuse, R32, R64 ;  /* 0x00000020a02c723c */ /* 0x042fe60000081040 */
        /* <DEDUP_REMOVED lines=12> */
[----:B-1----:R-:W-:Y:S03]  /*339b0*/  HMMA.1688.F32.TF32 R36, R160, R12, R84 ;  /* 0x0000000ca024723c */ /* 0x002fe60000081054 */
        /* <DEDUP_REMOVED lines=34> */
[C---:B-1----:R-:W-:Y:S08]  /*33be0*/  HMMA.1688.F32.TF32 R40, R156.reuse, R4, R120 ;  /* 0x000000049c28723c */ /* 0x042ff00000081078 */
[C---:B---3--:R-:W-:Y:S01]  /*33bf0*/  HMMA.1688.F32.TF32 R36, R156.reuse, R8, R124 ;  /* 0x000000089c24723c */ /* 0x048fe2000008107c */
[----:B------:R-:W-:Y:S04]  /*33c00*/  LDS R124, [R0+UR12+0x8280] ;  /* 0x0082800c007c7984 */ /* 0x000fe80008000800 */
[----:B------:R-:W-:Y:S03]  /*33c10*/  LDS R126, [R0+UR12+0x9280] ;  /* 0x0092800c007e7984 */ /* 0x000fe60008000800 */
[C---:B------:R-:W-:Y:S01]  /*33c20*/  HMMA.1688.F32.TF32 R44, R156.reuse, R32, R128 ;  /* 0x000000209c2c723c */ /* 0x040fe20000081080 */
[----:B------:R-:W-:Y:S04]  /*33c30*/  LDS R125, [R191+UR12+0x8280] ;  /* 0x0082800cbf7d7984 */ /* 0x000fe80008000800 */
[----:B------:R-:W-:Y:S04]  /*33c40*/  STL.64 [R1+0x320], R40 ;  /* 0x0003202801007387 */ /* 0x000fe80000100a00 */
[----:B------:R1:W-:Y:S04]  /*33c50*/  STL.64 [R1+0x328], R42 ;  /* 0x0003282a01007387 */ /* 0x0003e80000100a00 */
[----:B------:R-:W-:Y:S04]  /*33c60*/  STL.64 [R1+0x310], R36 ;  /* 0x0003102401007387 */ /* 0x000fe80000100a00 */
[----:B------:R3:W-:Y:S01]  /*33c70*/  STL.64 [R1+0x318], R38 ;  /* 0x0003182601007387 */ /* 0x0007e20000100a00 */
[C---:B-1----:R-:W-:Y:S03]  /*33c80*/  HMMA.1688.F32.TF32 R40, R156.reuse, R28, R132 ;  /* 0x0000001c9c28723c */ /* 0x042fe60000081084 */
[----:B------:R-:W-:Y:S04]  /*33c90*/  STL.64 [R1+0x2e0], R44 ;  /* 0x0002e02c01007387 */ /* 0x000fe80000100a00 */
[----:B------:R1:W-:Y:S01]  /*33ca0*/  STL.64 [R1+0x2e8], R46 ;  /* 0x0002e82e01007387 */ /* 0x0003e20000100a00 */
[C---:B---3--:R-:W-:Y:S03]  /*33cb0*/  HMMA.1688.F32.TF32 R36, R156.reuse, R24, R136 ;  /* 0x000000189c24723c */ /* 0x048fe60000081088 */
[----:B------:R-:W-:Y:S05]  /*33cc0*/  LDS R127, [R191+UR12+0x9280] ;  /* 0x0092800cbf7f7984 */ /* 0x000fea0008000800 */
[C---:B-1----:R-:W-:Y:S03]  /*33cd0*/  HMMA.1688.F32.TF32 R44, R156.reuse, R20, R140 ;  /* 0x000000149c2c723c */ /* 0x042fe6000008108c */
[----:B------:R-:W-:Y:S04]  /*33ce0*/  STL.64 [R1+0x2c0], R40 ;  /* 0x0002c02801007387 */ /* 0x000fe80000100a00 */
[----:B------:R1:W-:Y:S04]  /*33cf0*/  STL.64 [R1+0x2c8], R42 ;  /* 0x0002c82a01007387 */ /* 0x0003e80000100a00 */
[----:B------:R-:W-:Y:S04]  /*33d00*/  STL.64 [R1+0x220], R36 ;  /* 0x0002202401007387 */ /* 0x000fe80000100a00 */
[----:B------:R3:W-:Y:S04]  /*33d10*/  STL.64 [R1+0x228], R38 ;  /* 0x0002282601007387 */ /* 0x0007e80000100a00 */
[----:B------:R-:W-:Y:S04]  /*33d20*/  STL.64 [R1+0x1f0], R44 ;  /* 0x0001f02c01007387 */ /* 0x000fe80000100a00 */
[----:B------:R-:W-:Y:S04]  /*33d30*/  STL.64 [R1+0x1f8], R46 ;  /* 0x0001f82e01007387 */ /* 0x000fe80000100a00 */
[----:B------:R-:W-:Y:S04]  /*33d40*/  LDS R44, [R0+UR12+0x8100] ;  /* 0x0081000c002c7984 */ /* 0x000fe80008000800 */
[----:B------:R-:W-:Y:S04]  /*33d50*/  LDS R46, [R0+UR12+0x9100] ;  /* 0x0091000c002e7984 */ /* 0x000fe80008000800 */
[----:B------:R-:W-:Y:S04]  /*33d60*/  LDS R45, [R191+UR12+0x8100] ;  /* 0x0081000cbf2d7984 */ /* 0x000fe80008000800 */
[----:B------:R-:W2:Y:S01]  /*33d70*/  LDS R47, [R191+UR12+0x9100] ;  /* 0x0091000cbf2f7984 */ /* 0x000ea20008000800 */
[C---:B-1----:R-:W-:Y:S08]  /*33d80*/  HMMA.1688.F32.TF32 R40, R156.reuse, R16, R144 ;  /* 0x000000109c28723c */ /* 0x042ff00000081090 */
[----:B---3--:R-:W-:Y:S01]  /*33d90*/  HMMA.1688.F32.TF32 R36, R156, R12, R148 ;  /* 0x0000000c9c24723c */ /* 0x008fe20000081094 */
        /* <DEDUP_REMOVED lines=11> */
[----:B------:R-:W-:Y:S04]  /*33e50*/  LDS R36, [R0+UR12+0x8180] ;  /* 0x0081800c00247984 */ /* 0x000fe80008000800 */
[----:B------:R-:W-:Y:S04]  /*33e60*/  LDS R38, [R0+UR12+0x9180] ;  /* 0x0091800c00267984 */ /* 0x000fe80008000800 */
[----:B------:R-:W-:Y:S04]  /*33e70*/  LDS R37, [R191+UR12+0x8180] ;  /* 0x0081800cbf257984 */ /* 0x000fe80008000800 */
[----:B------:R-:W3:Y:S04]  /*33e80*/  LDS R39, [R191+UR12+0x9180] ;  /* 0x0091800cbf277984 */ /* 0x000ee80008000800 */
[----:B------:R-:W-:Y:S01]  /*33e90*/  LDS R159, [R3+UR12+0x9280] ;  /* 0x0092800c039f7984 */ /* 0x000fe20008000800 */
[C---:B--2---:R-:W-:Y:S08]  /*33ea0*/  HMMA.1688.F32.TF32 R56, R44.reuse, R8, R52 ;  /* 0x000000082c38723c */ /* 0x044ff00000081034 */
[C---:B----4-:R-:W-:Y:S08]  /*33eb0*/  HMMA.1688.F32.TF32 R60, R44.reuse, R4, R164 ;  /* 0x000000042c3c723c */ /* 0x050ff000000810a4 */
[C---:B------:R-:W-:Y:S08]  /*33ec0*/  HMMA.1688.F32.TF32 R52, R44.reuse, R32, R48 ;  /* 0x000000202c34723c */ /* 0x040ff00000081030 */
[C---:B------:R-:W-:Y:S03]  /*33ed0*/  HMMA.1688.F32.TF32 R48, R44.reuse, R28, R168 ;  /* 0x0000001c2c30723c */ /* 0x040fe600000810a8 */
        /* <DEDUP_REMOVED lines=9> */
[C---:B----4-:R-:W-:Y:S08]  /*33f70*/  HMMA.1688.F32.TF32 R52, R44.reuse, R20, R196 ;  /* 0x000000142c34723c */ /* 0x050ff000000810c4 */
[----:B--2---:R-:W-:Y:S03]  /*33f80*/  HMMA.1688.F32.TF32 R48, R44, R16, R216 ;  /* 0x000000102c30723c */ /* 0x004fe600000810d8 */
[----:B------:R-:W-:Y:S01]  /*33f90*/  STL.64 [R1+0x270], R56 ;  /* 0x0002703801007387 */ /* 0x000fe20000100a00 */
[----:B------:R-:W-:-:S03]  /*33fa0*/  MOV R196, R209 ;  /* 0x000000d100c47202 */ /* 0x000fc60000000f00 */
[----:B------:R-:W-:Y:S04]  /*33fb0*/  STL.64 [R1+0x278], R58 ;  /* 0x0002783a01007387 */ /* 0x000fe80000100a00 */
[----:B------:R2:W-:Y:S01]  /*33fc0*/  STL.64 [R1+0x260], R52 ;  /* 0x0002603401007387 */ /* 0x0005e20000100a00 */
[----:B------:R-:W-:-:S03]  /*33fd0*/  IMAD.MOV.U32 R197, RZ, RZ, R204 ;  /* 0x000000ffffc57224 */ /* 0x000fc600078e00cc */
[----:B------:R4:W-:Y:S01]  /*33fe0*/  STL.64 [R1+0x268], R54 ;  /* 0x0002683601007387 */ /* 0x0009e20000100a00 */
[----:B------:R-:W-:-:S03]  /*33ff0*/  IMAD.MOV.U32 R198, RZ, RZ, R205 ;  /* 0x000000ffffc67224 */ /* 0x000fc600078e00cd */
[----:B------:R-:W3:Y:S01]  /*34000*/  LDL.LU R209, [R1+0x27e4] ;  /* 0x0027e40001d17983 */ /* 0x000ee20000300800 */
[----:B------:R-:W-:-:S03]  /*34010*/  MOV R199, R206 ;  /* 0x000000ce00c77202 */ /* 0x000fc60000000f00 */
[----:B------:R1:W-:Y:S01]  /*34020*/  STL.64 [R1+0x250], R48 ;  /* 0x0002503001007387 */ /* 0x0003e20000100a00 */
[----:B------:R-:W-:-:S03]  /*34030*/  IMAD.MOV.U32 R192, RZ, RZ, R200 ;  /* 0x000000ffffc07224 */ /* 0x000fc600078e00c8 */
[----:B------:R1:W-:Y:S01]  /*34040*/  STL.64 [R1+0x258], R50 ;  /* 0x0002583201007387 */ /* 0x0003e20000100a00 */
        /* <DEDUP_REMOVED lines=13> */
[----:B------:R-:W3:Y:S04]  /*34120*/  LDL.LU R203, [R1+0x27c8] ;  /* 0x0027c80001cb7983 */ /* 0x000ee80000300800 */
[----:B------:R-:W3:Y:S04]  /*34130*/  LDL.LU R152, [R1+0x27c4] ;  /* 0x0027c40001987983 */ /* 0x000ee80000300800 */
[----:B------:R-:W3:Y:S04]  /*34140*/  LDL.LU R153, [R1+0x27c0] ;  /* 0x0027c00001997983 */ /* 0x000ee80000300800 */
[----:B------:R-:W3:Y:S04]  /*34150*/  LDL.LU R154, [R1+0x27bc] ;  /* 0x0027bc00019a7983 */ /* 0x000ee80000300800 */
[----:B------:R-:W3:Y:S04]  /*34160*/  LDL.LU R155, [R1+0x27b8] ;  /* 0x0027b800019b7983 */ /* 0x000ee80000300800 */
[----:B--2---:R-:W2:Y:S04]  /*34170*/  LDL.LU R52, [R1+0x770] ;  /* 0x0007700001347983 */ /* 0x004ea80000300800 */
[----:B------:R-:W2:Y:S04]  /*34180*/  LDL.LU R53, [R1+0x774] ;  /* 0x0007740001357983 */ /* 0x000ea80000300800 */
[----:B----4-:R-:W2:Y:S04]  /*34190*/  LDL.LU R54, [R1+0x778] ;  /* 0x0007780001367983 */ /* 0x010ea80000300800 */
        /* <DEDUP_REMOVED lines=33> */
[----:B------:R-:W-:-:S03]  /*343b0*/  MOV R216, R207 ;  /* 0x000000cf00d87202 */ /* 0x000fc60000000f00 */
[----:B-1----:R-:W4:Y:S04]  /*343c0*/  LDL.LU R48, [R1+0x110] ;  /* 0x0001100001307983 */ /* 0x002f280000300800 */
[----:B------:R-:W4:Y:S04]  /*343d0*/  LDL.LU R49, [R1+0x114] ;  /* 0x0001140001317983 */ /* 0x000f280000300800 */
[----:B------:R-:W4:Y:S04]  /*343e0*/  LDL.LU R50, [R1+0x118] ;  /* 0x0001180001327983 */ /* 0x000f280000300800 */
[----:B------:R-:W4:Y:S04]  /*343f0*/  LDL.LU R51, [R1+0x11c] ;  /* 0x00011c0001337983 */ /* 0x000f280000300800 */
[----:B------:R-:W4:Y:S01]  /*34400*/  LDL.LU R207, [R1+0x27b4] ;  /* 0x0027b40001cf7983 */ /* 0x000f220000300800 */
[----:B------:R-:W-:-:S02]  /*34410*/  IMAD.MOV.U32 R217, RZ, RZ, R210 ;  /* 0x000000ffffd97224 */ /* 0x000fc400078e00d2 */
[----:B------:R-:W-:Y:S01]  /*34420*/  IMAD.MOV.U32 R218, RZ, RZ, R211 ;  /* 0x000000ffffda7224 */ /* 0x000fe200078e00d3 */
[----:B------:R-:W4:Y:S01]  /*34430*/  LDL.LU R210, [R1+0x27b0] ;  /* 0x0027b00001d27983 */ /* 0x000f220000300800 */
[----:B------:R-:W-:-:S03]  /*34440*/  MOV R219, R227 ;  /* 0x000000e300db7202 */ /* 0x000fc60000000f00 */
[----:B------:R-:W4:Y:S04]  /*34450*/  LDL.LU R211, [R1+0x27ac] ;  /* 0x0027ac0001d37983 */ /* 0x000f280000300800 */
[----:B------:R-:W4:Y:S01]  /*34460*/  LDL.LU R227, [R1+0x27a8] ;  /* 0x0027a80001e37983 */ /* 0x000f220000300800 */
[C---:B---3--:R-:W-:Y:S08]  /*34470*/  HMMA.1688.F32.TF32 R56, R40.reuse, R8, R200 ;  /* 0x000000082838723c */ /* 0x048ff000000810c8 */
[----:B------:R-:W-:Y:S08]  /*34480*/  HMMA.1688.F32.TF32 R60, R40, R4, R152 ;  /* 0x00000004283c723c */ /* 0x000ff00000081098 */
[----:B--2---:R-:W-:-:S15]  /*34490*/  HMMA.1688.F32.TF32 R44, R44, R12, R112 ;  /* 0x0000000c2c2c723c */ /* 0x004fde0000081070 */
[----:B------:R-:W-:-:S04]  /*344a0*/  NOP ;  /* 0x0000000000007918 */ /* 0x000fc80000000000 */
[----:B------:R-:W-:Y:S04]  /*344b0*/  STL.64 [R1+0x240], R44 ;  /* 0x0002402c01007387 */ /* 0x000fe80000100a00 */
[----:B------:R4:W-:Y:S04]  /*344c0*/  STL.64 [R1+0x248], R46 ;  /* 0x0002482e01007387 */ /* 0x0009e80000100a00 */
[----:B------:R-:W-:Y:S04]  /*344d0*/  STL.64 [R1+0x210], R60 ;  /* 0x0002103c01007387 */ /* 0x000fe80000100a00 */
[----:B------:R1:W-:Y:S04]  /*344e0*/  STL.64 [R1+0x218], R62 ;  /* 0x0002183e01007387 */ /* 0x0003e80000100a00 */
[----:B------:R-:W-:Y:S04]  /*344f0*/  STL.64 [R1+0x1e0], R56 ;  /* 0x0001e03801007387 */ /* 0x000fe80000100a00 */
[----:B------:R2:W-:Y:S01]  /*34500*/  STL.64 [R1+0x1e8], R58 ;  /* 0x0001e83a01007387 */ /* 0x0005e20000100a00 */
[C---:B----4-:R-:W-:Y:S08]  /*34510*/  HMMA.1688.F32.TF32 R44, R40.reuse, R32, R204 ;  /* 0x00000020282c723c */ /* 0x050ff000000810cc */
[C---:B-1----:R-:W-:Y:S08]  /*34520*/  HMMA.1688.F32.TF32 R60, R40.reuse, R28, R208 ;  /* 0x0000001c283c723c */ /* 0x042ff000000810d0 */
[C---:B--2---:R-:W-:Y:S03]  /*34530*/  HMMA.1688.F32.TF32 R56, R40.reuse, R24, R224 ;  /* 0x000000182838723c */ /* 0x044fe600000810e0 */
[----:B------:R-:W-:Y:S04]  /*34540*/  STL.64 [R1+0x1a0], R44 ;  /* 0x0001a02c01007387 */ /* 0x000fe80000100a00 */
[----:B------:R1:W-:Y:S02]  /*34550*/  STL.64 [R1+0x1a8], R46 ;  /* 0x0001a82e01007387 */ /* 0x0003e40000100a00 */
[C---:B-1----:R-:W-:Y:S02]  /*34560*/  HMMA.1688.F32.TF32 R44, R40.reuse, R20, R228 ;  /* 0x00000014282c723c */ /* 0x042fe400000810e4 */
[----:B------:R-:W-:Y:S04]  /*34570*/  STL.64 [R1+0x160], R60 ;  /* 0x0001603c01007387 */ /* 0x000fe80000100a00 */
[----:B------:R1:W-:Y:S04]  /*34580*/  STL.64 [R1+0x168], R62 ;  /* 0x0001683e01007387 */ /* 0x0003e80000100a00 */
[----:B------:R-:W-:Y:S04]  /*34590*/  STL.64 [R1+0x140], R56 ;  /* 0x0001403801007387 */ /* 0x000fe80000100a00 */
[----:B------:R2:W-:Y:S01]  /*345a0*/  STL.64 [R1+0x148], R58 ;  /* 0x0001483a01007387 */ /* 0x0005e20000100a00 */
[C---:B-1----:R-:W-:Y:S03]  /*345b0*/  HMMA.1688.F32.TF32 R60, R40.reuse, R16, R232 ;  /* 0x00000010283c723c */ /* 0x042fe600000810e8 */
[----:B------:R-:W-:Y:S04]  /*345c0*/  LDS R232, [R0+UR12+0x8380] ;  /* 0x0083800c00e87984 */ /* 0x000fe80008000800 */
[----:B------:R-:W-:Y:S01]  /*345d0*/  STL.64 [R1+0x120], R44 ;  /* 0x0001202c01007387 */ /* 0x000fe20000100a00 */
[----:B--2---:R-:W-:Y:S03]  /*345e0*/  HMMA.1688.F32.TF32 R56, R40, R12, R236 ;  /* 0x0000000c2838723c */ /* 0x004fe600000810ec */
[----:B------:R1:W-:Y:S04]  /*345f0*/  STL.64 [R1+0x128], R46 ;  /* 0x0001282e01007387 */ /* 0x0003e80000100a00 */
[----:B------:R-:W-:Y:S01]  /*34600*/  LDS R234, [R0+UR12+0x9380] ;  /* 0x0093800c00ea7984 */ /* 0x000fe20008000800 */
[C---:B------:R-:W-:Y:S03]  /*34610*/  HMMA.1688.F32.TF32 R40, R36.reuse, R8, R104 ;  /* 0x000000082428723c */ /* 0x040fe60000081068 */
[----:B------:R-:W-:Y:S04]  /*34620*/  LDS R236, [R2+UR12+0x8380] ;  /* 0x0083800c02ec7984 */ /* 0x000fe80008000800 */
[----:B------:R-:W-:Y:S01]  /*34630*/  LDS R238, [R2+UR12+0x9380] ;  /* 0x0093800c02ee7984 */ /* 0x000fe20008000800 */
[C---:B-1----:R-:W-:Y:S03]  /*34640*/  HMMA.1688.F32.TF32 R44, R36.reuse, R4, R108 ;  /* 0x00000004242c723c */ /* 0x042fe6000008106c */
[----:B------:R-:W-:Y:S04]  /*34650*/  STL.64 [R1+0x100], R60 ;  /* 0x0001003c01007387 */ /* 0x000fe80000100a00 */
[----:B------:R-:W-:Y:S04]  /*34660*/  STL.64 [R1+0x108], R62 ;  /* 0x0001083e01007387 */ /* 0x000fe80000100a00 */
[----:B------:R-:W-:Y:S04]  /*34670*/  STL.64 [R1+0xf0], R56 ;  /* 0x0000f03801007387 */ /* 0x000fe80000100a00 */
[----:B------:R1:W-:Y:S04]  /*34680*/  STL.64 [R1+0xf8], R58 ;  /* 0x0000f83a01007387 */ /* 0x0003e80000100a00 */
[----:B------:R-:W-:Y:S04]  /*34690*/  LDS R60, [R0+UR12+0x8200] ;  /* 0x0082000c003c7984 */ /* 0x000fe80008000800 */
[----:B------:R-:W-:Y:S01]  /*346a0*/  STL.64 [R1+0xe0], R44 ;  /* 0x0000e02c01007387 */ /* 0x000fe20000100a00 */
[C---:B-1----:R-:W-:Y:S03]  /*346b0*/  HMMA.1688.F32.TF32 R56, R36.reuse, R32, R100 ;  /* 0x000000202438723c */ /* 0x042fe60000081064 */
        /* <DEDUP_REMOVED lines=9> */
[----:B------:R-:W2:Y:S01]  /*34750*/  LDL.LU R164, [R1+0x230] ;  /* 0x0002300001a47983 */ /* 0x000ea20000300800 */
[----:B------:R-:W-:-:S03]  /*34760*/  IMAD.MOV.U32 R165, RZ, RZ, R240 ;  /* 0x000000ffffa57224 */ /* 0x000fc600078e00f0 */
[----:B------:R-:W-:Y:S01]  /*34770*/  STL.64 [R1+0xb0], R44 ;  /* 0x0000b02c01007387 */ /* 0x000fe20000100a00 */
[----:B------:R-:W-:-:S03]  /*34780*/  IMAD.MOV.U32 R166, RZ, RZ, R241 ;  /* 0x000000ffffa67224 */ /* 0x000fc600078e00f1 */
[----:B------:R1:W-:Y:S01]  /*34790*/  STL.64 [R1+0xb8], R46 ;  /* 0x0000b82e01007387 */ /* 0x0003e20000100a00 */
[----:B------:R-:W-:-:S03]  /*347a0*/  MOV R167, R242 ;  /* 0x000000f200a77202 */ /* 0x000fc60000000f00 */
[----:B------:R-:W-:Y:S01]  /*347b0*/  STL.64 [R1+0xa0], R40 ;  /* 0x0000a02801007387 */ /* 0x000fe20000100a00 */
[----:B------:R-:W-:-:S03]  /*347c0*/  IMAD.MOV.U32 R52, RZ, RZ, R243 ;  /* 0x000000ffff347224 */ /* 0x000fc600078e00f3 */
[----:B------:R3:W-:Y:S04]  /*347d0*/  STL.64 [R1+0xa8], R42 ;  /* 0x0000a82a01007387 */ /* 0x0007e80000100a00 */
[----:B------:R-:W4:Y:S04]  /*347e0*/  LDL.LU R240, [R1+0x27a4] ;  /* 0x0027a40001f07983 */ /* 0x000f280000300800 */
[----:B------:R-:W4:Y:S04]  /*347f0*/  LDL.LU R241, [R1+0x27a0] ;  /* 0x0027a00001f17983 */ /* 0x000f280000300800 */
[----:B------:R-:W4:Y:S04]  /*34800*/  LDL.LU R242, [R1+0x279c] ;  /* 0x00279c0001f27983 */ /* 0x000f280000300800 */
[----:B------:R-:W4:Y:S01]  /*34810*/  LDL.LU R243, [R1+0x2798] ;  /* 0x0027980001f37983 */ /* 0x000f220000300800 */
[C---:B-1----:R-:W-:Y:S03]  /*34820*/  HMMA.1688.F32.TF32 R44, R36.reuse, R20, R96 ;  /* 0x00000014242c723c */ /* 0x042fe60000081060 */
[----:B------:R-:W2:Y:S04]  /*34830*/  LDL.LU R53, [R1+0x1d4] ;  /* 0x0001d40001357983 */ /* 0x000ea80000300800 */
[----:B------:R-:W2:Y:S01]  /*34840*/  LDL.LU R54, [R1+0x1d8] ;  /* 0x0001d80001367983 */ /* 0x000ea20000300800 */
[C---:B---3--:R-:W-:Y:S03]  /*34850*/  HMMA.1688.F32.TF32 R40, R36.reuse, R16, R92 ;  /* 0x000000102428723c */ /* 0x048fe6000008105c */
[----:B------:R-:W3:Y:S04]  /*34860*/  LDL.LU R55, [R1+0x1dc] ;  /* 0x0001dc0001377983 */ /* 0x000ee80000300800 */
[----:B------:R-:W1:Y:S01]  /*34870*/  LDS R63, [R191+UR12+0x9200] ;  /* 0x0092000cbf3f7984 */ /* 0x000e620008000800 */
[----:B------:R-:W-:Y:S03]  /*34880*/  HMMA.1688.F32.TF32 R36, R36, R12, R88 ;  /* 0x0000000c2424723c */ /* 0x000fe60000081058 */
[----:B------:R-:W-:Y:S04]  /*34890*/  STL.64 [R1+0x90], R44 ;  /* 0x0000902c01007387 */ /* 0x000fe80000100a00 */
[----:B------:R-:W-:Y:S04]  /*348a0*/  STL.64 [R1+0x98], R46 ;  /* 0x0000982e01007387 */ /* 0x000fe80000100a00 */
[----:B------:R-:W-:Y:S04]  /*348b0*/  STL.64 [R1+0x80], R40 ;  /* 0x0000802801007387 */ /* 0x000fe80000100a00 */
[----:B------:R1:W-:Y:S04]  /*348c0*/  STL.64 [R1+0x88], R42 ;  /* 0x0000882a01007387 */ /* 0x0003e80000100a00 */
[----:B------:R-:W-:Y:S04]  /*348d0*/  STL.64 [R1+0x70], R36 ;  /* 0x0000702401007387 */ /* 0x000fe80000100a00 */
[----:B------:R1:W-:Y:S02]  /*348e0*/  STL.64 [R1+0x78], R38 ;  /* 0x0000782601007387 */ /* 0x0003e40000100a00 */
[C---:B-1----:R-:W-:Y:S02]  /*348f0*/  HMMA.1688.F32.TF32 R40, R248.reuse, R8, R48 ;  /* 0x00000008f828723c */ /* 0x042fe40000081030 */
[----:B------:R-:W-:Y:S04]  /*34900*/  LDS R92, [R2+UR12+0x8200] ;  /* 0x0082000c025c7984 */ /* 0x000fe80008000800 */
[----:B------:R-:W-:Y:S02]  /*34910*/  LDS R94, [R2+UR12+0x9200] ;  /* 0x0092000c025e7984 */ /* 0x000fe40008000800 */
[C---:B------:R-:W-:Y:S02]  /*34920*/  HMMA.1688.F32.TF32 R36, R248.reuse, R32, R168 ;  /* 0x00000020f824723c */ /* 0x040fe400000810a8 */
[----:B------:R-:W-:Y:S04]  /*34930*/  LDS R93, [R3+UR12+0x8200] ;  /* 0x0082000c035d7984 */ /* 0x000fe80008000800 */
[----:B------:R-:W1:Y:S04]  /*34940*/  LDS R95, [R3+UR12+0x9200] ;  /* 0x0092000c035f7984 */ /* 0x000e680008000800 */
[----:B------:R-:W-:Y:S04]  /*34950*/  LDS R237, [R3+UR12+0x8380] ;  /* 0x0083800c03ed7984 */ /* 0x000fe80008000800 */
[----:B------:R-:W-:Y:S01]  /*34960*/  LDS R239, [R3+UR12+0x9380] ;  /* 0x0093800c03ef7984 */ /* 0x000fe20008000800 */
[----:B----4-:R-:W-:-:S15]  /*34970*/  HMMA.1688.F32.TF32 R44, R248, R4, R240 ;  /* 0x00000004f82c723c */ /* 0x010fde00000810f0 */
[----:B------:R-:W-:-:S04]  /*34980*/  NOP ;  /* 0x0000000000007918 */ /* 0x000fc80000000000 */
[----:B------:R-:W-:Y:S04]  /*34990*/  STL.64 [R1+0x60], R44 ;  /* 0x0000602c01007387 */ /* 0x000fe80000100a00 */
[----:B------:R4:W-:Y:S04]  /*349a0*/  STL.64 [R1+0x68], R46 ;  /* 0x0000682e01007387 */ /* 0x0009e80000100a00 */
[----:B------:R-:W-:Y:S04]  /*349b0*/  STL.64 [R1+0x50], R40 ;  /* 0x0000502801007387 */ /* 0x000fe80000100a00 */
[----:B------:R1:W-:Y:S01]  /*349c0*/  STL.64 [R1+0x58], R42 ;  /* 0x0000582a01007387 */ /* 0x0003e20000100a00 */
[C---:B----4-:R-:W-:Y:S03]  /*349d0*/  HMMA.1688.F32.TF32 R44, R248.reuse, R28, R192 ;  /* 0x0000001cf82c723c */ /* 0x050fe600000810c0 */
[----:B------:R-:W-:Y:S04]  /*349e0*/  STL.64 [R1+0x40], R36 ;  /* 0x0000402401007387 */ /* 0x000fe80000100a00 */
[----:B------:R4:W-:Y:S01]  /*349f0*/  STL.64 [R1+0x48], R38 ;  /* 0x0000482601007387 */ /* 0x0009e20000100a00 */
[C---:B-1----:R-:W-:Y:S08]  /*34a00*/  HMMA.1688.F32.TF32 R40, R248.reuse, R24, R196 ;  /* 0x00000018f828723c */ /* 0x042ff000000810c4 */
[C---:B----4-:R-:W-:Y:S03]  /*34a10*/  HMMA.1688.F32.TF32 R36, R248.reuse, R20, R216 ;  /* 0x00000014f824723c */ /* 0x050fe600000810d8 */
        /* <DEDUP_REMOVED lines=27> */
[----:B---3--:R-:W-:-:S15]  /*34bd0*/  HMMA.1688.F32.TF32 R248, R248, R12, R52 ;  /* 0x0000000cf8f8723c */ /* 0x008fde0000081034 */
[----:B------:R-:W-:-:S04]  /*34be0*/  NOP ;  /* 0x0000000000007918 */ /* 0x000fc80000000000 */
[----:B------:R-:W-:Y:S04]  /*34bf0*/  STL.64 [R1+0x2580], R250 ;  /* 0x002580fa01007387 */ /* 0x000fe80000100a00 */
[----:B------:R-:W-:Y:S04]  /*34c00*/  STL.64 [R1], R36 ;  /* 0x0000002401007387 */ /* 0x000fe80000100a00 */
[----:B------:R4:W-:Y:S04]  /*34c10*/  STL.64 [R1+0x8], R38 ;  /* 0x0000082601007387 */ /* 0x0009e80000100a00 */
[----:B------:R-:W-:Y:S01]  /*34c20*/  STL.64 [R1+0x2578], R248 ;  /* 0x002578f801007387 */ /* 0x000fe20000100a00 */
[C---:B----4-:R-:W-:Y:S08]  /*34c30*/  HMMA.1688.F32.TF32 R36, R60.reuse, R8, R168 ;  /* 0x000000083c24723c */ /* 0x050ff000000810a8 */
[C---:B------:R-:W-:Y:S11]  /*34c40*/  HMMA.1688.F32.TF32 R40, R60.reuse, R4, R48 ;  /* 0x000000043c28723c */ /* 0x040ff60000081030 */
[----:B------:R-:W-:Y:S08]  /*34c50*/  STL.64 [R1+0x2570], R38 ;  /* 0x0025702601007387 */ /* 0x000ff00000100a00 */
[----:B------:R-:W-:Y:S04]  /*34c60*/  STL.64 [R1+0x110], R40 ;  /* 0x0001102801007387 */ /* 0x000fe80000100a00 */
[----:B------:R1:W-:Y:S01]  /*34c70*/  STL.64 [R1+0x118], R42 ;  /* 0x0001182a01007387 */ /* 0x0003e20000100a00 */
[C---:B------:R-:W-:Y:S08]  /*34c80*/  HMMA.1688.F32.TF32 R44, R60.reuse, R28, R196 ;  /* 0x0000001c3c2c723c */ /* 0x040ff000000810c4 */
[----:B-1----:R-:W-:Y:S01]  /*34c90*/  HMMA.1688.F32.TF32 R40, R60, R32, R192 ;  /* 0x000000203c28723c */ /* 0x002fe200000810c0 */
[----:B------:R-:W-:-:S15]  /*34ca0*/  STL.64 [R1+0x2568], R36 ;  /* 0x0025682401007387 */ /* 0x000fde0000100a00 */
[----:B------:R-:W-:-:S03]  /*34cb0*/  NOP ;  /* 0x0000000000007918 */ /* 0x000fc60000000000 */
        /* <DEDUP_REMOVED lines=44> */
[----:B------:R-:W-:Y:S03]  /*34f80*/  HMMA.1688.F32.TF32 R48, R60, R24, R216 ;  /* 0x000000183c30723c */ /* 0x000fe600000810d8 */
[----:B------:R-:W2:Y:S04]  /*34f90*/  LDL.LU R216, [R1+0x130] ;  /* 0x0001300001d87983 */ /* 0x000ea80000300800 */
[----:B------:R-:W2:Y:S04]  /*34fa0*/  LDL.LU R217, [R1+0x134] ;  /* 0x0001340001d97983 */ /* 0x000ea80000300800 */
[----:B------:R-:W2:Y:S04]  /*34fb0*/  LDL.LU R218, [R1+0x138] ;  /* 0x0001380001da7983 */ /* 0x000ea80000300800 */
[----:B------:R-:W2:Y:S04]  /*34fc0*/  LDL.LU R219, [R1+0x13c] ;  /* 0x00013c0001db7983 */ /* 0x000ea80000300800 */
[----:B------:R-:W-:Y:S04]  /*34fd0*/  STL.64 [R1+0x25b0], R50 ;  /* 0x0025b03201007387 */ /* 0x000fe80000100a00 */
[----:B------:R-:W-:Y:S01]  /*34fe0*/  STL.64 [R1+0x25a8], R48 ;  /* 0x0025a83001007387 */ /* 0x000fe20000100a00 */
[----:B---3--:R-:W-:Y:S08]  /*34ff0*/  HMMA.1688.F32.TF32 R72, R92, R32, R88 ;  /* 0x000000205c48723c */ /* 0x008ff00000081058 */
[C---:B----4-:R-:W-:Y:S08]  /*35000*/  HMMA.1688.F32.TF32 R56, R60.reuse, R16, R108 ;  /* 0x000000103c38723c */ /* 0x050ff0000008106c */
[C---:B--2---:R-:W-:Y:S08]  /*35010*/  HMMA.1688.F32.TF32 R52, R60.reuse, R20, R52 ;  /* 0x000000143c34723c */ /* 0x044ff00000081034 */
[----:B------:R-:W-:Y:S11]  /*35020*/  HMMA.1688.F32.TF32 R60, R60, R12, R104 ;  /* 0x0000000c3c3c723c */ /* 0x000ff60000081068 */
[----:B------:R-:W-:Y:S01]  /*35030*/  STL.64 [R1+0x25c0], R54 ;  /* 0x0025c03601007387 */ /* 0x000fe20000100a00 */
[C---:B------:R-:W-:Y:S03]  /*35040*/  HMMA.1688.F32.TF32 R64, R92.reuse, R4, R100 ;  /* 0x000000045c40723c */ /* 0x040fe60000081064 */
[----:B------:R-:W-:Y:S05]  /*35050*/  STL.64 [R1+0x25b8], R52 ;  /* 0x0025b83401007387 */ /* 0x000fea0000100a00 */
[C---:B------:R-:W-:Y:S01]  /*35060*/  HMMA.1688.F32.TF32 R68, R92.reuse, R8, R96 ;  /* 0x000000085c44723c */ /* 0x040fe20000081060 */
[----:B------:R-:W-:Y:S07]  /*35070*/  STL.64 [R1+0x25d0], R58 ;  /* 0x0025d03a01007387 */ /* 0x000fee0000100a00 */
[C---:B------:R-:W-:Y:S08]  /*35080*/  HMMA.1688.F32.TF32 R88, R92.reuse, R16, R196 ;  /* 0x000000105c58723c */ /* 0x040ff000000810c4 */
[C---:B------:R-:W-:Y:S01]  /*35090*/  HMMA.1688.F32.TF32 R76, R92.reuse, R28, R164 ;  /* 0x0000001c5c4c723c */ /* 0x040fe200000810a4 */
[----:B------:R-:W-:Y:S04]  /*350a0*/  STL.64 [R1+0x25c8], R56 ;  /* 0x0025c83801007387 */ /* 0x000fe80000100a00 */
[----:B------:R-:W-:Y:S03]  /*350b0*/  STL.64 [R1+0x25e0], R62 ;  /* 0x0025e03e01007387 */ /* 0x000fe60000100a00 */
[C---:B------:R-:W-:Y:S01]  /*350c0*/  HMMA.1688.F32.TF32 R80, R92.reuse, R24, R168 ;  /* 0x000000185c50723c */ /* 0x040fe200000810a8 */
[----:B------:R-:W-:Y:S04]  /*350d0*/  STL.64 [R1+0x25d8], R60 ;  /* 0x0025d83c01007387 */ /* 0x000fe80000100a00 */
[----:B------:R-:W-:Y:S03]  /*350e0*/  STL.64 [R1+0x25f0], R66 ;  /* 0x0025f04201007387 */ /* 0x000fe60000100a00 */
[C---:B------:R-:W-:Y:S01]  /*350f0*/  HMMA.1688.F32.TF32 R84, R92.reuse, R20, R192 ;  /* 0x000000145c54723c */ /* 0x040fe200000810c0 */
        /* <DEDUP_REMOVED lines=82> */
[C---:B----4-:R-:W-:Y:S08]  /*35620*/  HMMA.1688.F32.TF32 R96, R124.reuse, R4, R96 ;  /* 0x000000047c60723c */ /* 0x050ff00000081060 */
[C---:B------:R-:W-:Y:S11]  /*35630*/  HMMA.1688.F32.TF32 R104, R124.reuse, R32, R104 ;  /* 0x000000207c68723c */ /* 0x040ff60000081068 */
[----:B------:R-:W-:Y:S01]  /*35640*/  STL.64 [R1+0x2670], R98 ;  /* 0x0026706201007387 */ /* 0x000fe20000100a00 */
[C---:B------:R-:W-:Y:S03]  /*35650*/  HMMA.1688.F32.TF32 R108, R124.reuse, R28, R108 ;  /* 0x0000001c7c6c723c */ /* 0x040fe6000008106c */
[----:B------:R-:W-:Y:S05]  /*35660*/  STL.64 [R1+0x2668], R96 ;  /* 0x0026686001007387 */ /* 0x000fea0000100a00 */
[C---:B------:R-:W-:Y:S01]  /*35670*/  HMMA.1688.F32.TF32 R112, R124.reuse, R24, R112 ;  /* 0x000000187c70723c */ /* 0x040fe20000081070 */
[----:B------:R-:W-:Y:S04]  /*35680*/  STL.64 [R1+0x2680], R102 ;  /* 0x0026806601007387 */ /* 0x000fe80000100a00 */
[----:B------:R-:W-:Y:S03]  /*35690*/  STL.64 [R1+0x2678], R100 ;  /* 0x0026786401007387 */ /* 0x000fe60000100a00 */
[-C--:B------:R-:W-:Y:S01]  /*356a0*/  HMMA.1688.F32.TF32 R120, R124, R16.reuse, R120 ;  /* 0x000000107c78723c */ /* 0x080fe20000081078 */
        /* <DEDUP_REMOVED lines=10> */
[----:B------:R-:W-:Y:S01]  /*35750*/  HMMA.1688.F32.TF32 R152, R156, R16, R196 ;  /* 0x000000109c98723c */ /* 0x000fe200000810c4 */
[----:B------:R-:W-:Y:S01]  /*35760*/  IMAD.MOV.U32 R196, RZ, RZ, R184 ;  /* 0x000000ffffc47224 */ /* 0x000fe200078e00b8 */
[----:B------:R-:W-:Y:S01]  /*35770*/  MOV R197, R189 ;  /* 0x000000bd00c57202 */ /* 0x000fe20000000f00 */
[----:B------:R-:W2:Y:S01]  /*35780*/  LDL.LU R184, [R1+0x2794] ;  /* 0x0027940001b87983 */ /* 0x000ea20000300800 */
[----:B------:R-:W-:-:S02]  /*35790*/  IMAD.MOV.U32 R198, RZ, RZ, R188 ;  /* 0x000000ffffc67224 */ /* 0x000fc400078e00bc */
[----:B------:R-:W-:Y:S01]  /*357a0*/  IMAD.MOV.U32 R199, RZ, RZ, R180 ;  /* 0x000000ffffc77224 */ /* 0x000fe200078e00b4 */
[----:B------:R-:W3:Y:S04]  /*357b0*/  LDL.LU R189, [R1+0x2790] ;  /* 0x0027900001bd7983 */ /* 0x000ee80000300800 */
[----:B------:R-:W3:Y:S04]  /*357c0*/  LDL.LU R188, [R1+0x278c] ;  /* 0x00278c0001bc7983 */ /* 0x000ee80000300800 */
[----:B------:R-:W4:Y:S01]  /*357d0*/  LDL.LU R180, [R1+0x2788] ;  /* 0x0027880001b47983 */ /* 0x000f220000300800 */
[----:B------:R-:W-:Y:S01]  /*357e0*/  HMMA.1688.F32.TF32 R148, R156, R20, R192 ;  /* 0x000000149c94723c */ /* 0x000fe200000810c0 */
[----:B------:R-:W-:Y:S01]  /*357f0*/  MOV R192, R176 ;  /* 0x000000b000c07202 */ /* 0x000fe20000000f00 */
[----:B------:R-:W-:Y:S01]  /*35800*/  IMAD.MOV.U32 R193, RZ, RZ, R177 ;  /* 0x000000ffffc17224 */ /* 0x000fe200078e00b1 */
[----:B------:R-:W3:Y:S01]  /*35810*/  LDL.LU R176, [R1+0x2784] ;  /* 0x0027840001b07983 */ /* 0x000ee20000300800 */
[----:B------:R-:W-:Y:S01]  /*35820*/  IMAD.MOV.U32 R194, RZ, RZ, R185 ;  /* 0x000000ffffc27224 */ /* 0x000fe200078e00b9 */
[----:B------:R-:W-:-:S02]  /*35830*/  MOV R195, R181 ;  /* 0x000000b500c37202 */ /* 0x000fc40000000f00 */
[----:B------:R-:W3:Y:S04]  /*35840*/  LDL.LU R177, [R1+0x2780] ;  /* 0x0027800001b17983 */ /* 0x000ee80000300800 */
[----:B------:R-:W3:Y:S04]  /*35850*/  LDL.LU R185, [R1+0x277c] ;  /* 0x00277c0001b97983 */ /* 0x000ee80000300800 */
[----:B------:R-:W3:Y:S01]  /*35860*/  LDL.LU R181, [R1+0x2778] ;  /* 0x0027780001b57983 */ /* 0x000ee20000300800 */
[----:B--2---:R-:W-:Y:S02]  /*35870*/  IMAD.MOV.U32 R191, RZ, RZ, R184 ;  /* 0x000000ffffbf7224 */ /* 0x004fe400078e00b8 */
[----:B----4-:R-:W-:-:S02]  /*35880*/  IMAD.MOV.U32 R190, RZ, RZ, R180 ;  /* 0x000000ffffbe7224 */ /* 0x010fc400078e00b4 */
[----:B------:R-:W2:Y:S04]  /*35890*/  LDL.LU R180, [R1+0x2774] ;  /* 0x0027740001b47983 */ /* 0x000ea80000300800 */
[----:B------:R-:W4:Y:S01]  /*358a0*/  LDL.LU R184, [R1+0x2770] ;  /* 0x0027700001b87983 */ /* 0x000f220000300800 */
[----:B---3--:R-:W-:Y:S01]  /*358b0*/  IMAD.MOV.U32 R201, RZ, RZ, R176 ;  /* 0x000000ffffc97224 */ /* 0x008fe200078e00b0 */
[----:B------:R-:W-:Y:S02]  /*358c0*/  MOV R200, R177 ;  /* 0x000000b100c87202 */ /* 0x000fe40000000f00 */
[----:B------:R-:W3:Y:S04]  /*358d0*/  LDL.LU R177, [R1+0x276c] ;  /* 0x00276c0001b17983 */ /* 0x000ee80000300800 */
[----:B------:R-:W3:Y:S01]  /*358e0*/  LDL.LU R176, [R1+0x2768] ;  /* 0x0027680001b07983 */ /* 0x000ee20000300800 */
[----:B------:R-:W-:-:S03]  /*358f0*/  MOV R183, R185 ;  /* 0x000000b900b77202 */ /* 0x000fc60000000f00 */
[----:B------:R-:W2:Y:S04]  /*35900*/  LDL.LU R202, [R1+0x8c8] ;  /* 0x0008c80001ca7983 */ /* 0x000ea80000300800 */
[----:B------:R-:W2:Y:S01]  /*35910*/  LDL.LU R203, [R1+0x8cc] ;  /* 0x0008cc0001cb7983 */ /* 0x000ea20000300800 */
[----:B------:R-:W-:Y:S08]  /*35920*/  HMMA.1688.F32.TF32 R124, R124, R12, R132 ;  /* 0x0000000c7c7c723c */ /* 0x000ff00000081084 */
[C---:B------:R-:W-:Y:S08]  /*35930*/  HMMA.1688.F32.TF32 R132, R156.reuse, R8, R160 ;  /* 0x000000089c84723c */ /* 0x040ff000000810a0 */
[C---:B------:R-:W-:Y:S08]  /*35940*/  HMMA.1688.F32.TF32 R144, R156.reuse, R24, R168 ;  /* 0x000000189c90723c */ /* 0x040ff000000810a8 */
[----:B------:R-:W-:Y:S01]  /*35950*/  HMMA.1688.F32.TF32 R140, R156, R28, R164 ;  /* 0x0000001c9c8c723c */ /* 0x000fe200000810a4 */
[----:B----4-:R-:W-:-:S02]  /*35960*/  IMAD.MOV.U32 R182, RZ, RZ, R184 ;  /* 0x000000ffffb67224 */ /* 0x010fc400078e00b8 */
[----:B------:R-:W4:Y:S04]  /*35970*/  LDL.LU R184, [R1+0x2764] ;  /* 0x0027640001b87983 */ /* 0x000f280000300800 */
        /* <DEDUP_REMOVED lines=19> */
[----:B-1----:R-:W-:Y:S01]  /*35ab0*/  LOP3.LUT R71, R0, 0x20, RZ, 0x3c, !PT ;  /* 0x0000002000477812 */ /* 0x002fe200078e3cff */
[----:B------:R-:W-:Y:S02]  /*35ac0*/  HMMA.1688.F32.TF32 R136, R156, R32, R172 ;  /* 0x000000209c88723c */ /* 0x000fe400000810ac */
[----:B------:R-:W3:Y:S04]  /*35ad0*/  LDL.LU R172, [R1+0x920] ;  /* 0x0009200001ac7983 */ /* 0x000ee80000300800 */
[----:B------:R-:W-:Y:S04]  /*35ae0*/  LDS R187, [R71+UR12+0x9300] ;  /* 0x0093000c47bb7984 */ /* 0x000fe80008000800 */
[----:B------:R-:W3:Y:S01]  /*35af0*/  LDL.LU R173, [R1+0x924] ;  /* 0x0009240001ad7983 */ /* 0x000ee20000300800 */
[----:B------:R-:W-:Y:S01]  /*35b00*/  MOV R248, R222 ;  /* 0x000000de00f87202 */ /* 0x000fe20000000f00 */
[----:B------:R-:W-:Y:S01]  /*35b10*/  IMAD.MOV.U32 R249, RZ, RZ, R223 ;  /* 0x000000fffff97224 */ /* 0x000fe200078e00df */
[----:B------:R-:W-:Y:S01]  /*35b20*/  MOV R251, R214 ;  /* 0x000000d600fb7202 */ /* 0x000fe20000000f00 */
[----:B------:R-:W-:-:S02]  /*35b30*/  IMAD.MOV.U32 R250, RZ, RZ, R212 ;  /* 0x000000fffffa7224 */ /* 0x000fc400078e00d4 */
[----:B------:R-:W-:Y:S02]  /*35b40*/  IMAD.MOV.U32 R36, RZ, RZ, R215 ;  /* 0x000000ffff247224 */ /* 0x000fe400078e00d7 */
[----:B------:R-:W-:Y:S01]  /*35b50*/  IMAD.MOV.U32 R37, RZ, RZ, R213 ;  /* 0x000000ffff257224 */ /* 0x000fe200078e00d5 */
[----:B------:R-:W-:Y:S01]  /*35b60*/  MOV R43, R220 ;  /* 0x000000dc002b7202 */ /* 0x000fe20000000f00 */
[----:B------:R-:W-:Y:S01]  /*35b70*/  IMAD.MOV.U32 R42, RZ, RZ, R221 ;  /* 0x000000ffff2a7224 */ /* 0x000fe200078e00dd */
[----:B------:R-:W-:Y:S04]  /*35b80*/  LDS R233, [R71+UR12+0x8380] ;  /* 0x0083800c47e97984 */ /* 0x000fe80008000800 */
[----:B------:R-:W-:Y:S01]  /*35b90*/  LDS R235, [R71+UR12+0x9380] ;  /* 0x0093800c47eb7984 */ /* 0x000fe20008000800 */
[----:B----4-:R-:W-:-:S03]  /*35ba0*/  IMAD.MOV.U32 R175, RZ, RZ, R184 ;  /* 0x000000ffffaf7224 */ /* 0x010fc600078e00b8 */
[----:B------:R-:W-:Y:S01]  /*35bb0*/  LDS R184, [R0+UR12+0x8300] ;  /* 0x0083000c00b87984 */ /* 0x000fe20008000800 */
[----:B--2---:R-:W-:-:S03]  /*35bc0*/  IMAD.MOV.U32 R174, RZ, RZ, R185 ;  /* 0x000000ffffae7224 */ /* 0x004fc600078e00b9 */
[----:B------:R-:W3:Y:S02]  /*35bd0*/  LDS R185, [R71+UR12+0x8300] ;  /* 0x0083000c47b97984 */ /* 0x000ee40008000800 */
[C---:B---3--:R-:W-:Y:S08]  /*35be0*/  HMMA.1688.F32.TF32 R228, R184.reuse, R4, R204 ;  /* 0x00000004b8e4723c */ /* 0x048ff000000810cc */
[C---:B------:R-:W-:Y:S08]  /*35bf0*/  HMMA.1688.F32.TF32 R160, R184.reuse, R8, R160 ;  /* 0x00000008b8a0723c */ /* 0x040ff000000810a0 */
[C---:B------:R-:W-:Y:S03]  /*35c00*/  HMMA.1688.F32.TF32 R168, R184.reuse, R28, R168 ;  /* 0x0000001cb8a8723c */ /* 0x040fe600000810a8 */
[----:B------:R-:W-:Y:S05]  /*35c10*/  STL [R1+0x2550], R228 ;  /* 0x002550e401007387 */ /* 0x000fea0000100800 */
[C---:B------:R-:W-:Y:S01]  /*35c20*/  HMMA.1688.F32.TF32 R164, R184.reuse, R32, R164 ;  /* 0x00000020b8a4723c */ /* 0x040fe200000810a4 */
        /* <DEDUP_REMOVED lines=10> */
[----:B------:R-:W2:Y:S04]  /*35cd0*/  LDL.LU R222, [R1+0x275c] ;  /* 0x00275c0001de7983 */ /* 0x000ea80000300800 */
        /* <DEDUP_REMOVED lines=17> */
[C---:B------:R-:W-:Y:S08]  /*35df0*/  HMMA.1688.F32.TF32 R172, R184.reuse, R24, R172 ;  /* 0x00000018b8ac723c */ /* 0x040ff000000810ac */
[C---:B------:R-:W-:Y:S08]  /*35e00*/  HMMA.1688.F32.TF32 R176, R184.reuse, R20, R176 ;  /* 0x00000014b8b0723c */ /* 0x040ff000000810b0 */
[C---:B------:R-:W-:Y:S08]  /*35e10*/  HMMA.1688.F32.TF32 R180, R184.reuse, R16, R180 ;  /* 0x00000010b8b4723c */ /* 0x040ff000000810b4 */
[----:B------:R-:W-:Y:S01]  /*35e20*/  HMMA.1688.F32.TF32 R184, R184, R12, R200 ;  /* 0x0000000cb8b8723c */ /* 0x000fe200000810c8 */
[----:B--2---:R-:W-:-:S02]  /*35e30*/  IMAD.MOV.U32 R41, RZ, RZ, R222 ;  /* 0x000000ffff297224 */ /* 0x004fc400078e00de */
[----:B------:R-:W2:Y:S01]  /*35e40*/  LDL.LU R222, [R1+0x588] ;  /* 0x0005880001de7983 */ /* 0x000ea20000300800 */
[----:B---3--:R-:W-:-:S03]  /*35e50*/  MOV R40, R223 ;  /* 0x000000df00287202 */ /* 0x008fc60000000f00 */
[----:B------:R-:W2:Y:S04]  /*35e60*/  LDL.LU R223, [R1+0x58c] ;  /* 0x00058c0001df7983 */ /* 0x000ea80000300800 */
[----:B------:R-:W3:Y:S01]  /*35e70*/  LDL.LU R80, [R1+0x550] ;  /* 0x0005500001507983 */ /* 0x000ee20000300800 */
[----:B----4-:R-:W-:-:S03]  /*35e80*/  IMAD.MOV.U32 R51, RZ, RZ, R212 ;  /* 0x000000ffff337224 */ /* 0x010fc600078e00d4 */
[----:B------:R-:W3:Y:S01]  /*35e90*/  LDL.LU R81, [R1+0x554] ;  /* 0x0005540001517983 */ /* 0x000ee20000300800 */
[----:B------:R-:W-:-:S03]  /*35ea0*/  IMAD.MOV.U32 R49, RZ, RZ, R214 ;  /* 0x000000ffff317224 */ /* 0x000fc600078e00d6 */
[----:B------:R-:W3:Y:S01]  /*35eb0*/  LDL.LU R82, [R1+0x558] ;  /* 0x0005580001527983 */ /* 0x000ee20000300800 */
[----:B------:R-:W-:-:S03]  /*35ec0*/  MOV R50, R213 ;  /* 0x000000d500327202 */ /* 0x000fc60000000f00 */
[----:B------:R-:W3:Y:S01]  /*35ed0*/  LDL.LU R83, [R1+0x55c] ;  /* 0x00055c0001537983 */ /* 0x000ee20000300800 */
[----:B------:R-:W-:-:S03]  /*35ee0*/  IMAD.MOV.U32 R48, RZ, RZ, R215 ;  /* 0x000000ffff307224 */ /* 0x000fc600078e00d7 */
        /* <DEDUP_REMOVED lines=44> */
[----:B------:R-:W-:Y:S08]  /*361b0*/  HMMA.1688.F32.TF32 R76, R232, R32, R76 ;  /* 0x00000020e84c723c */ /* 0x000ff0000008104c */
[C---:B------:R-:W-:Y:S08]  /*361c0*/  HMMA.1688.F32.TF32 R128, R156.reuse, R4, R128 ;  /* 0x000000049c80723c */ /* 0x040ff00000081080 */
[----:B------:R-:W-:Y:S01]  /*361d0*/  HMMA.1688.F32.TF32 R156, R156, R12, R216 ;  /* 0x0000000c9c9c723c */ /* 0x000fe200000810d8 */
[----:B------:R-:W-:Y:S04]  /*361e0*/  LDS R216, [R2+UR12+0x8300] ;  /* 0x0083000c02d87984 */ /* 0x000fe80008000800 */
[----:B------:R-:W-:Y:S04]  /*361f0*/  LDS R218, [R2+UR12+0x9300] ;  /* 0x0093000c02da7984 */ /* 0x000fe80008000800 */
[----:B------:R-:W-:Y:S04]  /*36200*/  LDS R217, [R3+UR12+0x8300] ;  /* 0x0083000c03d97984 */ /* 0x000fe80008000800 */
[----:B------:R-:W1:Y:S04]  /*36210*/  LDS R219, [R3+UR12+0x9300] ;  /* 0x0093000c03db7984 */ /* 0x000e680008000800 */
[----:B------:R-:W-:Y:S04]  /*36220*/  STL.64 [R1+0x130], R76 ;  /* 0x0001304c01007387 */ /* 0x000fe80000100a00 */
[----:B------:R-:W-:Y:S01]  /*36230*/  STL.64 [R1+0x138], R78 ;  /* 0x0001384e01007387 */ /* 0x000fe20000100a00 */
[----:B-1----:R-:W-:Y:S08]  /*36240*/  HMMA.1688.F32.TF32 R196, R216, R32, R196 ;  /* 0x00000020d8c4723c */ /* 0x002ff000000810c4 */
[C---:B--2---:R-:W-:Y:S08]  /*36250*/  HMMA.1688.F32.TF32 R64, R232.reuse, R24, R64 ;  /* 0x00000018e840723c */ /* 0x044ff00000081040 */
[----:B---3--:R-:W-:Y:S11]  /*36260*/  HMMA.1688.F32.TF32 R60, R232, R20, R60 ;  /* 0x00000014e83c723c */ /* 0x008ff6000008103c */
[----:B------:R-:W-:Y:S01]  /*36270*/  MOV R228, R64 ;  /* 0x0000004000e47202 */ /* 0x000fe20000000f00 */
[----:B------:R-:W-:Y:S01]  /*36280*/  IMAD.MOV.U32 R229, RZ, RZ, R65 ;  /* 0x000000ffffe57224 */ /* 0x000fe200078e0041 */
[----:B------:R-:W-:Y:S01]  /*36290*/  MOV R231, R67 ;  /* 0x0000004300e77202 */ /* 0x000fe20000000f00 */
[----:B------:R-:W-:-:S02]  /*362a0*/  IMAD.MOV.U32 R230, RZ, RZ, R66 ;  /* 0x000000ffffe67224 */ /* 0x000fc400078e0042 */
[C---:B----4-:R-:W-:Y:S03]  /*362b0*/  HMMA.1688.F32.TF32 R64, R232.reuse, R16, R56 ;  /* 0x00000010e840723c */ /* 0x050fe60000081038 */
[----:B------:R-:W-:Y:S01]  /*362c0*/  IMAD.MOV.U32 R163, RZ, RZ, R60 ;  /* 0x000000ffffa37224 */ /* 0x000fe200078e003c */
[----:B------:R-:W-:Y:S01]  /*362d0*/  MOV R171, R62 ;  /* 0x0000003e00ab7202 */ /* 0x000fe20000000f00 */
[----:B------:R-:W-:Y:S02]  /*362e0*/  IMAD.MOV.U32 R170, RZ, RZ, R61 ;  /* 0x000000ffffaa7224 */ /* 0x000fe400078e003d */
[----:B------:R-:W-:Y:S02]  /*362f0*/  IMAD.MOV.U32 R252, RZ, RZ, R63 ;  /* 0x000000fffffc7224 */ /* 0x000fe400078e003f */
[----:B------:R-:W-:Y:S08]  /*36300*/  HMMA.1688.F32.TF32 R60, R232, R12, R52 ;  /* 0x0000000ce83c723c */ /* 0x000ff00000081034 */
        /* <DEDUP_REMOVED lines=21> */
[----:B------:R-:W-:-:S03]  /*36460*/  IMAD.MOV.U32 R248, RZ, RZ, R35 ;  /* 0x000000fffff87224 */ /* 0x000fc600078e0023 */
[----:B------:R-:W2:Y:S01]  /*36470*/  LDL.LU R240, [R1+0x540] ;  /* 0x0005400001f07983 */ /* 0x000ea20000300800 */
[----:B------:R-:W-:-:S03]  /*36480*/  IMAD.MOV.U32 R249, RZ, RZ, R34 ;  /* 0x000000fffff97224 */ /* 0x000fc600078e0022 */
[----:B------:R-:W2:Y:S01]  /*36490*/  LDL.LU R241, [R1+0x544] ;  /* 0x0005440001f17983 */ /* 0x000ea20000300800 */
[----:B------:R-:W-:-:S03]  /*364a0*/  MOV R250, R31 ;  /* 0x0000001f00fa7202 */ /* 0x000fc60000000f00 */
[----:B------:R-:W2:Y:S01]  /*364b0*/  LDL.LU R242, [R1+0x548] ;  /* 0x0005480001f27983 */ /* 0x000ea20000300800 */
[----:B------:R-:W-:-:S03]  /*364c0*/  IMAD.MOV.U32 R251, RZ, RZ, R30 ;  /* 0x000000fffffb7224 */ /* 0x000fc600078e001e */
[----:B------:R-:W2:Y:S01]  /*364d0*/  LDL.LU R243, [R1+0x54c] ;  /* 0x00054c0001f37983 */ /* 0x000ea20000300800 */
[----:B-1----:R-:W-:-:S03]  /*364e0*/  IMAD.MOV.U32 R36, RZ, RZ, R246 ;  /* 0x000000ffff247224 */ /* 0x002fc600078e00f6 */
[----:B------:R-:W3:Y:S01]  /*364f0*/  LDL.LU R35, [R1+0x2744] ;  /* 0x0027440001237983 */ /* 0x000ee20000300800 */
[----:B------:R-:W-:-:S03]  /*36500*/  IMAD.MOV.U32 R33, RZ, RZ, R38 ;  /* 0x000000ffff217224 */ /* 0x000fc600078e0026 */
[----:B------:R-:W4:Y:S01]  /*36510*/  LDL.LU R34, [R1+0x2740] ;  /* 0x0027400001227983 */ /* 0x000f220000300800 */
[----:B------:R-:W-:-:S03]  /*36520*/  MOV R37, R245 ;  /* 0x000000f500257202 */ /* 0x000fc60000000f00 */
[----:B------:R-:W2:Y:S01]  /*36530*/  LDL.LU R31, [R1+0x273c] ;  /* 0x00273c00011f7983 */ /* 0x000ea20000300800 */
[----:B------:R-:W-:Y:S01]  /*36540*/  MOV R32, R39 ;  /* 0x0000002700207202 */ /* 0x000fe20000000f00 */
[----:B------:R-:W-:Y:S02]  /*36550*/  IMAD.MOV.U32 R38, RZ, RZ, R244 ;  /* 0x000000ffff267224 */ /* 0x000fe400078e00f4 */
[----:B------:R-:W2:Y:S01]  /*36560*/  LDL.LU R30, [R1+0x2738] ;  /* 0x00273800011e7983 */ /* 0x000ea20000300800 */
[----:B------:R-:W-:-:S03]  /*36570*/  IMAD.MOV.U32 R39, RZ, RZ, R10 ;  /* 0x000000ffff277224 */ /* 0x000fc600078e000a */
[----:B------:R-:W2:Y:S04]  /*36580*/  LDL.LU R246, [R1+0x2734] ;  /* 0x0027340001f67983 */ /* 0x000ea80000300800 */
[----:B------:R-:W2:Y:S04]  /*36590*/  LDL.LU R245, [R1+0x2730] ;  /* 0x0027300001f57983 */ /* 0x000ea80000300800 */
[----:B------:R-:W2:Y:S04]  /*365a0*/  LDL.LU R244, [R1+0x272c] ;  /* 0x00272c0001f47983 */ /* 0x000ea80000300800 */
[----:B------:R-:W2:Y:S01]  /*365b0*/  LDL.LU R10, [R1+0x2728] ;  /* 0x00272800010a7983 */ /* 0x000ea20000300800 */
[----:B------:R-:W-:Y:S01]  /*365c0*/  MOV R40, R14 ;  /* 0x0000000e00287202 */ /* 0x000fe20000000f00 */
[----:B------:R-:W-:-:S02]  /*365d0*/  IMAD.MOV.U32 R41, RZ, RZ, R15 ;  /* 0x000000ffff297224 */ /* 0x000fc400078e000f */
[----:B------:R-:W2:Y:S01]  /*365e0*/  LDL.LU R14, [R1+0x2724] ;  /* 0x00272400010e7983 */ /* 0x000ea20000300800 */
[----:B------:R-:W-:Y:S01]  /*365f0*/  IMAD.MOV.U32 R42, RZ, RZ, R18 ;  /* 0x000000ffff2a7224 */ /* 0x000fe200078e0012 */
[----:B------:R-:W-:Y:S02]  /*36600*/  MOV R43, R19 ;  /* 0x00000013002b7202 */ /* 0x000fe40000000f00 */
[----:B------:R-:W2:Y:S01]  /*36610*/  LDL.LU R15, [R1+0x2720] ;  /* 0x00272000010f7983 */ /* 0x000ea20000300800 */
[----:B------:R-:W-:-:S03]  /*36620*/  IMAD.MOV.U32 R48, RZ, RZ, R22 ;  /* 0x000000ffff307224 */ /* 0x000fc600078e0016 */
[----:B------:R-:W2:Y:S01]  /*36630*/  LDL.LU R18, [R1+0x271c] ;  /* 0x00271c0001127983 */ /* 0x000ea20000300800 */
[----:B------:R-:W-:Y:S01]  /*36640*/  IMAD.MOV.U32 R49, RZ, RZ, R23 ;  /* 0x000000ffff317224 */ /* 0x000fe200078e0017 */
[----:B------:R-:W-:Y:S02]  /*36650*/  MOV R50, R26 ;  /* 0x0000001a00327202 */ /* 0x000fe40000000f00 */
[----:B------:R-:W2:Y:S01]  /*36660*/  LDL.LU R19, [R1+0x2718] ;  /* 0x0027180001137983 */ /* 0x000ea20000300800 */
[----:B------:R-:W-:-:S03]  /*36670*/  IMAD.MOV.U32 R51, RZ, RZ, R27 ;  /* 0x000000ffff337224 */ /* 0x000fc600078e001b */
[----:B------:R-:W2:Y:S04]  /*36680*/  LDL.LU R22, [R1+0x2714] ;  /* 0x0027140001167983 */ /* 0x000ea80000300800 */
[----:B------:R-:W2:Y:S04]  /*36690*/  LDL.LU R23, [R1+0x2710] ;  /* 0x0027100001177983 */ /* 0x000ea80000300800 */
[----:B------:R-:W2:Y:S04]  /*366a0*/  LDL.LU R26, [R1+0x270c] ;  /* 0x00270c00011a7983 */ /* 0x000ea80000300800 */
[----:B------:R-:W2:Y:S01]  /*366b0*/  LDL.LU R27, [R1+0x2708] ;  /* 0x00270800011b7983 */ /* 0x000ea20000300800 */
[----:B------:R-:W-:Y:S01]  /*366c0*/  IMAD.MOV.U32 R44, RZ, RZ, R247 ;  /* 0x000000ffff2c7224 */ /* 0x000fe200078e00f7 */
[----:B------:R-:W-:Y:S01]  /*366d0*/  MOV R46, R6 ;  /* 0x00000006002e7202 */ /* 0x000fe20000000f00 */
[----:B------:R-:W-:-:S02]  /*366e0*/  IMAD.MOV.U32 R45, RZ, RZ, R11 ;  /* 0x000000ffff2d7224 */ /* 0x000fc400078e000b */
[----:B------:R-:W-:Y:S02]  /*366f0*/  IMAD.MOV.U32 R47, RZ, RZ, R7 ;  /* 0x000000ffff2f7224 */ /* 0x000fe400078e0007 */
[----:B---3--:R-:W-:Y:S02]  /*36700*/  IMAD.MOV.U32 R55, RZ, RZ, R35 ;  /* 0x000000ffff377224 */ /* 0x008fe400078e0023 */
[----:B----4-:R-:W-:Y:S01]  /*36710*/  IMAD.MOV.U32 R54, RZ, RZ, R34 ;  /* 0x000000ffff367224 */ /* 0x010fe200078e0022 */
[----:B--2---:R-:W-:Y:S01]  /*36720*/  MOV R53, R31 ;  /* 0x0000001f00357202 */ /* 0x004fe20000000f00 */
[----:B------:R-:W-:Y:S02]  /*36730*/  IMAD.MOV.U32 R52, RZ, RZ, R30 ;  /* 0x000000ffff347224 */ /* 0x000fe400078e001e */
[----:B------:R-:W2:Y:S04]  /*36740*/  LDL.LU R30, [R1+0x2704] ;  /* 0x00270400011e7983 */ /* 0x000ea80000300800 */
[----:B------:R-:W2:Y:S04]  /*36750*/  LDL.LU R31, [R1+0x2700] ;  /* 0x00270000011f7983 */ /* 0x000ea80000300800 */
[----:B------:R-:W3:Y:S01]  /*36760*/  LDL.LU R34, [R1+0x26fc] ;  /* 0x0026fc0001227983 */ /* 0x000ee20000300800 */
[----:B------:R-:W-:-:S02]  /*36770*/  IMAD.MOV.U32 R58, RZ, RZ, R245 ;  /* 0x000000ffff3a7224 */ /* 0x000fc400078e00f5 */
[----:B------:R-:W-:Y:S01]  /*36780*/  IMAD.MOV.U32 R57, RZ, RZ, R244 ;  /* 0x000000ffff397224 */ /* 0x000fe200078e00f4 */
[----:B------:R-:W3:Y:S01]  /*36790*/  LDL.LU R35, [R1+0x26f8] ;  /* 0x0026f80001237983 */ /* 0x000ee20000300800 */
[----:B------:R-:W-:-:S03]  /*367a0*/  MOV R56, R10 ;  /* 0x0000000a00387202 */ /* 0x000fc60000000f00 */
[----:B------:R-:W4:Y:S01]  /*367b0*/  LDL.LU R10, [R1+0x26f4] ;  /* 0x0026f400010a7983 */ /* 0x000f220000300800 */
[----:B------:R-:W-:-:S03]  /*367c0*/  MOV R59, R246 ;  /* 0x000000f6003b7202 */ /* 0x000fc60000000f00 */
        /* <DEDUP_REMOVED lines=9> */
[----:B------:R-:W3:Y:S04]  /*36860*/  LDL.LU R6, [R1+0x26dc] ;  /* 0x0026dc0001067983 */ /* 0x000ee80000300800 */
[----:B------:R-:W3:Y:S01]  /*36870*/  LDL.LU R7, [R1+0x26d8] ;  /* 0x0026d80001077983 */ /* 0x000ee20000300800 */
[C---:B------:R-:W-:Y:S08]  /*36880*/  HMMA.1688.F32.TF32 R220, R232.reuse, R4, R220 ;  /* 0x00000004e8dc723c */ /* 0x040ff000000810dc */
[C---:B------:R-:W-:Y:S08]  /*36890*/  HMMA.1688.F32.TF32 R224, R232.reuse, R8, R224 ;  /* 0x00000008e8e0723c */ /* 0x040ff000000810e0 */
[----:B------:R-:W-:Y:S01]  /*368a0*/  HMMA.1688.F32.TF32 R72, R232, R28, R72 ;  /* 0x0000001ce848723c */ /* 0x000fe20000081048 */
[----:B------:R-:W-:Y:S04]  /*368b0*/  LDS R232, [R0+UR12+0xa000] ;  /* 0x00a0000c00e87984 */ /* 0x000fe80008000800 */
[----:B------:R-:W-:Y:S03]  /*368c0*/  LDS R234, [R0+UR12+0xb000] ;  /* 0x00b0000c00ea7984 */ /* 0x000fe60008000800 */
[----:B------:R-:W-:Y:S01]  /*368d0*/  HMMA.1688.F32.TF32 R64, R236, R16, R240 ;  /* 0x00000010ec40723c */ /* 0x000fe200000810f0 */
[----:B------:R-:W-:Y:S04]  /*368e0*/  LDS R233, [R71+UR12+0xa000] ;  /* 0x00a0000c47e97984 */ /* 0x000fe80008000800 */
[----:B------:R-:W1:Y:S03]  /*368f0*/  LDS R235, [R71+UR12+0xb000] ;  /* 0x00b0000c47eb7984 */ /* 0x000e660008000800 */
[C---:B------:R-:W-:Y:S01]  /*36900*/  HMMA.1688.F32.TF32 R200, R216.reuse, R28, R200 ;  /* 0x0000001cd8c8723c */ /* 0x040fe200000810c8 */
[----:B------:R-:W-:Y:S07]  /*36910*/  LDS R240, [R0+UR12+0xa080] ;  /* 0x00a0800c00f07984 */ /* 0x000fee0008000800 */
[C---:B------:R-:W-:Y:S08]  /*36920*/  HMMA.1688.F32.TF32 R204, R216.reuse, R24, R204 ;  /* 0x00000018d8cc723c */ /* 0x040ff000000810cc */
[----:B------:R-:W-:Y:S01]  /*36930*/  HMMA.1688.F32.TF32 R188, R216, R4, R188 ;  /* 0x00000004d8bc723c */ /* 0x000fe200000810bc */
[----:B------:R-:W-:Y:S01]  /*36940*/  IMAD.MOV.U32 R29, RZ, RZ, R64 ;  /* 0x000000ffff1d7224 */ /* 0x000fe200078e0040 */
[----:B------:R-:W-:Y:S01]  /*36950*/  MOV R28, R65 ;  /* 0x00000041001c7202 */ /* 0x000fe20000000f00 */
[----:B------:R-:W-:-:S05]  /*36960*/  IMAD.MOV.U32 R25, RZ, RZ, R66 ;  /* 0x000000ffff197224 */ /* 0x000fca00078e0042 */
[C---:B------:R-:W-:Y:S01]  /*36970*/  HMMA.1688.F32.TF32 R192, R216.reuse, R8, R192 ;  /* 0x00000008d8c0723c */ /* 0x040fe200000810c0 */
[----:B------:R-:W-:Y:S01]  /*36980*/  IMAD.MOV.U32 R24, RZ, RZ, R67 ;  /* 0x000000ffff187224 */ /* 0x000fe200078e0043 */
[----:B------:R-:W-:Y:S01]  /*36990*/  MOV R160, R73 ;  /* 0x0000004900a07202 */ /* 0x000fe20000000f00 */
[----:B------:R-:W-:Y:S01]  /*369a0*/  IMAD.MOV.U32 R167, RZ, RZ, R72 ;  /* 0x000000ffffa77224 */ /* 0x000fe200078e0048 */
[----:B------:R-:W-:Y:S01]  /*369b0*/  LDS R242, [R0+UR12+0xb080] ;  /* 0x00b0800c00f27984 */ /* 0x000fe20008000800 */
[----:B------:R-:W-:Y:S02]  /*369c0*/  IMAD.MOV.U32 R161, RZ, RZ, R74 ;  /* 0x000000ffffa17224 */ /* 0x000fe400078e004a */
[----:B------:R-:W-:Y:S01]  /*369d0*/  IMAD.MOV.U32 R162, RZ, RZ, R75 ;  /* 0x000000ffffa27224 */ /* 0x000fe200078e004b */
[----:B------:R-:W-:Y:S01]  /*369e0*/  HMMA.1688.F32.TF32 R208, R216, R20, R208 ;  /* 0x00000014d8d0723c */ /* 0x000fe200000810d0 */
[----:B------:R-:W-:Y:S04]  /*369f0*/  LDS R241, [R71+UR12+0xa080] ;  /* 0x00a0800c47f17984 */ /* 0x000fe80008000800 */
[----:B------:R-:W2:Y:S03]  /*36a00*/  LDS R243, [R71+UR12+0xb080] ;  /* 0x00b0800c47f37984 */ /* 0x000ea60008000800 */
[----:B-1----:R-:W-:Y:S08]  /*36a10*/  HMMA.1688.F32.TF32 R40, R232, R22, R40 ;  /* 0x00000016e828723c */ /* 0x002ff00000081028 */
[C---:B------:R-:W-:Y:S08]  /*36a20*/  HMMA.1688.F32.TF32 R212, R216.reuse, R16, R212 ;  /* 0x00000010d8d4723c */ /* 0x040ff000000810d4 */
[-C--:B------:R-:W-:Y:S08]  /*36a30*/  HMMA.1688.F32.TF32 R216, R216, R12.reuse, R80 ;  /* 0x0000000cd8d8723c */ /* 0x080ff00000081050 */
[----:B--2---:R-:W-:Y:S01]  /*36a40*/  HMMA.1688.F32.TF32 R64, R236, R12, R244 ;  /* 0x0000000cec40723c */ /* 0x004fe200000810f4 */
[----:B------:R-:W-:Y:S04]  /*36a50*/  LDS R236, [R2+UR12+0xa000] ;  /* 0x00a0000c02ec7984 */ /* 0x000fe80008000800 */
[----:B------:R-:W-:Y:S04]  /*36a60*/  LDS R238, [R2+UR12+0xb000] ;  /* 0x00b0000c02ee7984 */ /* 0x000fe80008000800 */
[----:B------:R-:W-:Y:S04]  /*36a70*/  LDS R237, [R3+UR12+0xa000] ;  /* 0x00a0000c03ed7984 */ /* 0x000fe80008000800 */
[----:B------:R-:W-:Y:S04]  /*36a80*/  LDS R239, [R3+UR12+0xb000] ;  /* 0x00b0000c03ef7984 */ /* 0x000fe80008000800 */
[----:B------:R-:W-:Y:S02]  /*36a90*/  LDS R244, [R2+UR12+0xa080] ;  /* 0x00a0800c02f47984 */ /* 0x000fe40008000800 */
[----:B------:R-:W-:Y:S01]  /*36aa0*/  MOV R9, R64 ;  /* 0x0000004000097202 */ /* 0x000fe20000000f00 */
[----:B------:R-:W-:Y:S01]  /*36ab0*/  IMAD.MOV.U32 R8, RZ, RZ, R65 ;  /* 0x000000ffff087224 */ /* 0x000fe200078e0041 */
[----:B------:R-:W-:Y:S01]  /*36ac0*/  MOV R4, R67 ;  /* 0x0000004300047202 */ /* 0x000fe20000000f00 */
[----:B------:R-:W-:Y:S01]  /*36ad0*/  IMAD.MOV.U32 R5, RZ, RZ, R66 ;  /* 0x000000ffff057224 */ /* 0x000fe200078e0042 */
[----:B------:R-:W-:Y:S01]  /*36ae0*/  LDS R246, [R2+UR12+0xb080] ;  /* 0x00b0800c02f67984 */ /* 0x000fe20008000800 */
[C---:B---3--:R-:W-:Y:S03]  /*36af0*/  HMMA.1688.F32.TF32 R64, R232.reuse, R6, R60 ;  /* 0x00000006e840723c */ /* 0x048fe6000008103c */
[----:B------:R-:W-:Y:S04]  /*36b00*/  LDS R245, [R3+UR12+0xa080] ;  /* 0x00a0800c03f57984 */ /* 0x000fe80008000800 */
[----:B------:R-:W1:Y:S01]  /*36b10*/  LDS R247, [R3+UR12+0xb080] ;  /* 0x00b0800c03f77984 */ /* 0x000e620008000800 */
[C---:B----4-:R-:W-:Y:S08]  /*36b20*/  HMMA.1688.F32.TF32 R60, R232.reuse, R10, R56 ;  /* 0x0000000ae83c723c */ /* 0x050ff00000081038 */
[C---:B------:R-:W-:Y:S08]  /*36b30*/  HMMA.1688.F32.TF32 R56, R232.reuse, R34, R52 ;  /* 0x00000022e838723c */ /* 0x040ff00000081034 */
[C---:B------:R-:W-:Y:S08]  /*36b40*/  HMMA.1688.F32.TF32 R52, R232.reuse, R30, R48 ;  /* 0x0000001ee834723c */ /* 0x040ff00000081030 */
[C---:B------:R-:W-:Y:S01]  /*36b50*/  HMMA.1688.F32.TF32 R48, R232.reuse, R26, R44 ;  /* 0x0000001ae830723c */ /* 0x040fe2000008102c */
[----:B------:R-:W-:Y:S07]  /*36b60*/  STL.64 [R1+0x850], R64 ;  /* 0x0008504001007387 */ /* 0x000fee0000100a00 */
[C---:B------:R-:W-:Y:S01]  /*36b70*/  HMMA.1688.F32.TF32 R44, R232.reuse, R18, R36 ;  /* 0x00000012e82c723c */ /* 0x040fe20000081024 */
[----:B------:R-:W-:Y:S07]  /*36b80*/  STL.64 [R1+0x858], R66 ;  /* 0x0008584201007387 */ /* 0x000fee0000100a00 */
        /* <DEDUP_REMOVED lines=10> */
[----:B------:R3:W-:Y:S04]  /*36c30*/  STL.64 [R1+0x808], R42 ;  /* 0x0008082a01007387 */ /* 0x0007e80000100a00 */
[----:B--2---:R-:W2:Y:S04]  /*36c40*/  LDL.LU R40, [R1+0x220] ;  /* 0x0002200001287983 */ /* 0x004ea80000300800 */
[----:B------:R4:W-:Y:S04]  /*36c50*/  STL.64 [R1+0x7f0], R44 ;  /* 0x0007f02c01007387 */ /* 0x0009e80000100a00 */
[----:B------:R1:W-:Y:S04]  /*36c60*/  STL.64 [R1+0x7f8], R46 ;  /* 0x0007f82e01007387 */ /* 0x0003e80000100a00 */
[----:B------:R1:W-:Y:S04]  /*36c70*/  STL.64 [R1+0x690], R36 ;  /* 0x0006902401007387 */ /* 0x0003e80000100a00 */
[----:B------:R1:W-:Y:S04]  /*36c80*/  STL.64 [R1+0x698], R38 ;  /* 0x0006982601007387 */ /* 0x0003e80000100a00 */
        /* <DEDUP_REMOVED lines=79> */
[----:B----4-:R-:W4:Y:S04]  /*37180*/  LDL.LU R44, [R1+0x2c0] ;  /* 0x0002c000012c7983 */ /* 0x010f280000300800 */
        /* <DEDUP_REMOVED lines=12> */
[----:B---3--:R-:W-:Y:S08]  /*37250*/  HMMA.1688.F32.TF32 R72, R240, R22, R72 ;  /* 0x00000016f048723c */ /* 0x008ff00000081048 */
[----:B------:R-:W-:Y:S08]  /*37260*/  HMMA.1688.F32.TF32 R56, R244, R6, R56 ;  /* 0x00000006f438723c */ /* 0x000ff00000081038 */
[C---:B------:R-:W-:Y:S08]  /*37270*/  HMMA.1688.F32.TF32 R76, R240.reuse, R26, R76 ;  /* 0x0000001af04c723c */ /* 0x040ff0000008104c */
[C---:B------:R-:W-:Y:S08]  /*37280*/  HMMA.1688.F32.TF32 R80, R240.reuse, R30, R80 ;  /* 0x0000001ef050723c */ /* 0x040ff00000081050 */
[C---:B------:R-:W-:Y:S08]  /*37290*/  HMMA.1688.F32.TF32 R88, R240.reuse, R10, R88 ;  /* 0x0000000af058723c */ /* 0x040ff00000081058 */
[----:B------:R-:W-:Y:S08]  /*372a0*/  HMMA.1688.F32.TF32 R92, R240, R6, R92 ;  /* 0x00000006f05c723c */ /* 0x000ff0000008105c */
[C---:B------:R-:W-:Y:S08]  /*372b0*/  HMMA.1688.F32.TF32 R96, R236.reuse, R14, R96 ;  /* 0x0000000eec60723c */ /* 0x040ff00000081060 */
        /* <DEDUP_REMOVED lines=8> */
[----:B------:R-:W-:Y:S03]  /*37340*/  HMMA.1688.F32.TF32 R100, R236, R18, R100 ;  /* 0x00000012ec64723c */ /* 0x000fe60000081064 */
[----:B------:R-:W-:Y:S04]  /*37350*/  LDS R236, [R2+UR12+0xa100] ;  /* 0x00a1000c02ec7984 */ /* 0x000fe80008000800 */
[----:B-1----:R-:W2:Y:S04]  /*37360*/  LDL.LU.64 R122, [R1+0x26d0] ;  /* 0x0026d000017a7983 */ /* 0x002ea80000300a00 */
[----:B------:R-:W2:Y:S04]  /*37370*/  LDL.LU.64 R120, [R1+0x26c8] ;  /* 0x0026c80001787983 */ /* 0x000ea80000300a00 */
[----:B------:R-:W-:Y:S04]  /*37380*/  STL.64 [R1+0x670], R116 ;  /* 0x0006707401007387 */ /* 0x000fe80000100a00 */
[----:B------:R1:W-:Y:S01]  /*37390*/  STL.64 [R1+0x678], R118 ;  /* 0x0006787601007387 */ /* 0x0003e20000100a00 */
[C---:B------:R-:W-:Y:S03]  /*373a0*/  HMMA.1688.F32.TF32 R84, R240.reuse, R34, R84 ;  /* 0x00000022f054723c */ /* 0x040fe60000081054 */
[----:B------:R-:W-:Y:S04]  /*373b0*/  LDS R238, [R2+UR12+0xb100] ;  /* 0x00b1000c02ee7984 */ /* 0x000fe80008000800 */
[----:B------:R-:W-:Y:S04]  /*373c0*/  LDS R237, [R3+UR12+0xa100] ;  /* 0x00a1000c03ed7984 */ /* 0x000fe80008000800 */
[----:B-1----:R-:W3:Y:S04]  /*373d0*/  LDL.LU.64 R118, [R1+0x26c0] ;  /* 0x0026c00001767983 */ /* 0x002ee80000300a00 */
[----:B------:R-:W3:Y:S04]  /*373e0*/  LDL.LU.64 R116, [R1+0x26b8] ;  /* 0x0026b80001747983 */ /* 0x000ee80000300a00 */
[----:B------:R-:W-:Y:S04]  /*373f0*/  STL.64 [R1+0x660], R112 ;  /* 0x0006607001007387 */ /* 0x000fe80000100a00 */
[----:B------:R1:W-:Y:S01]  /*37400*/  STL.64 [R1+0x668], R114 ;  /* 0x0006687201007387 */ /* 0x0003e20000100a00 */
[----:B------:R-:W-:Y:S03]  /*37410*/  HMMA.1688.F32.TF32 R64, R240, R18, R64 ;  /* 0x00000012f040723c */ /* 0x000fe60000081040 */
[----:B------:R-:W-:Y:S04]  /*37420*/  LDS R239, [R3+UR12+0xb100] ;  /* 0x00b1000c03ef7984 */ /* 0x000fe80008000800 */
        /* <DEDUP_REMOVED lines=8> */
[----:B-1----:R-:W2:Y:S04]  /*374b0*/  LDL.LU.64 R110, [R1+0x26a0] ;  /* 0x0026a000016e7983 */ /* 0x002ea80000300a00 */
[----:B------:R-:W2:Y:S04]  /*374c0*/  LDL.LU.64 R108, [R1+0x2698] ;  /* 0x00269800016c7983 */ /* 0x000ea80000300a00 */
        /* <DEDUP_REMOVED lines=10> */
[C---:B----4-:R-:W-:Y:S03]  /*37570*/  HMMA.1688.F32.TF32 R44, R244.reuse, R30, R44 ;  /* 0x0000001ef42c723c */ /* 0x050fe6000008102c */
        /* <DEDUP_REMOVED lines=25> */
[----:B------:R-:W-:Y:S01]  /*37710*/  STL.64 [R1+0x3d0], R44 ;  /* 0x0003d02c01007387 */ /* 0x000fe20000100a00 */
[----:B-1----:R-:W-:-:S03]  /*37720*/  MOV R20, R42 ;  /* 0x0000002a00147202 */ /* 0x002fc60000000f00 */
[----:B------:R-:W-:Y:S01]  /*37730*/  STL.64 [R1+0x3d8], R46 ;  /* 0x0003d82e01007387 */ /* 0x000fe20000100a00 */
[----:B----4-:R-:W-:-:S03]  /*37740*/  IMAD.MOV.U32 R21, RZ, RZ, R43 ;  /* 0x000000ffff157224 */ /* 0x010fc600078e002b */
[----:B------:R1:W-:Y:S04]  /*37750*/  STL.64 [R1+0x3c0], R40 ;  /* 0x0003c02801007387 */ /* 0x0003e80000100a00 */
[----:B------:R-:W-:Y:S04]  /*37760*/  LDS R232, [R0+UR12+0xa100] ;  /* 0x00a1000c00e87984 */ /* 0x000fe80008000800 */
[----:B------:R-:W-:Y:S01]  /*37770*/  LDS R234, [R0+UR12+0xb100] ;  /* 0x00b1000c00ea7984 */ /* 0x000fe20008000800 */
[C---:B-1----:R-:W-:Y:S03]  /*37780*/  HMMA.1688.F32.TF32 R40, R244.reuse, R22, R36 ;  /* 0x00000016f428723c */ /* 0x042fe60000081024 */
[----:B------:R-:W-:Y:S04]  /*37790*/  STL [R1+0x2534], R21 ;  /* 0x0025341501007387 */ /* 0x000fe80000100800 */
[----:B------:R-:W-:Y:S04]  /*377a0*/  STL [R1+0x2530], R20 ;  /* 0x0025301401007387 */ /* 0x000fe80000100800 */
[----:B------:R-:W-:Y:S04]  /*377b0*/  LDS R233, [R71+UR12+0xa100] ;  /* 0x00a1000c47e97984 */ /* 0x000fe80008000800 */
[----:B------:R-:W1:Y:S04]  /*377c0*/  LDS R235, [R71+UR12+0xb100] ;  /* 0x00b1000c47eb7984 */ /* 0x000e680008000800 */
[----:B------:R-:W4:Y:S04]  /*377d0*/  LDS R242, [R0+UR12+0xb180] ;  /* 0x00b1800c00f27984 */ /* 0x000f280008000800 */
[----:B------:R1:W-:Y:S04]  /*377e0*/  STL.64 [R1+0x3b0], R40 ;  /* 0x0003b02801007387 */ /* 0x0003e80000100a00 */
[----:B------:R1:W-:Y:S04]  /*377f0*/  STL.64 [R1+0x3b8], R42 ;  /* 0x0003b82a01007387 */ /* 0x0003e80000100a00 */
[----:B-1----:R-:W2:Y:S04]  /*37800*/  LDL.LU R40, [R1+0x250] ;  /* 0x0002500001287983 */ /* 0x002ea80000300800 */
        /* <DEDUP_REMOVED lines=32> */
[----:B------:R-:W-:Y:S01]  /*37a10*/  IMAD.MOV.U32 R17, RZ, RZ, R36 ;  /* 0x000000ffff117224 */ /* 0x000fe200078e0024 */
[----:B------:R-:W-:Y:S01]  /*37a20*/  MOV R16, R37 ;  /* 0x0000002500107202 */ /* 0x000fe20000000f00 */
[----:B------:R-:W-:Y:S01]  /*37a30*/  IMAD.MOV.U32 R13, RZ, RZ, R38 ;  /* 0x000000ffff0d7224 */ /* 0x000fe200078e0026 */
        /* <DEDUP_REMOVED lines=8> */
[----:B------:R-:W4:Y:S01]  /*37ac0*/  LDL.LU R251, [R1+0x21c] ;  /* 0x00021c0001fb7983 */ /* 0x000f220000300800 */
[----:B--2---:R-:W-:Y:S08]  /*37ad0*/  HMMA.1688.F32.TF32 R40, R232, R18, R40 ;  /* 0x00000012e828723c */ /* 0x004ff00000081028 */
[----:B---3--:R-:W-:Y:S01]  /*37ae0*/  HMMA.1688.F32.TF32 R72, R244, R14, R72 ;  /* 0x0000000ef448723c */ /* 0x008fe20000081048 */
[----:B------:R-:W-:Y:S04]  /*37af0*/  LDS R244, [R2+UR12+0xa180] ;  /* 0x00a1800c02f47984 */ /* 0x000fe80008000800 */
[----:B------:R-:W-:Y:S04]  /*37b00*/  LDS R246, [R2+UR12+0xb180] ;  /* 0x00b1800c02f67984 */ /* 0x000fe80008000800 */
[----:B------:R-:W-:Y:S04]  /*37b10*/  LDS R245, [R3+UR12+0xa180] ;  /* 0x00a1800c03f57984 */ /* 0x000fe80008000800 */
[----:B------:R-:W1:Y:S01]  /*37b20*/  LDS R247, [R3+UR12+0xb180] ;  /* 0x00b1800c03f77984 */ /* 0x000e620008000800 */
[C---:B----4-:R-:W-:Y:S05]  /*37b30*/  HMMA.1688.F32.TF32 R44, R232.reuse, R22, R44 ;  /* 0x00000016e82c723c */ /* 0x050fea000008102c */
[----:B------:R-:W-:Y:S03]  /*37b40*/  STL.64 [R1+0x380], R72 ;  /* 0x0003804801007387 */ /* 0x000fe60000100a00 */
[C---:B------:R-:W-:Y:S08]  /*37b50*/  HMMA.1688.F32.TF32 R48, R232.reuse, R26, R48 ;  /* 0x0000001ae830723c */ /* 0x040ff00000081030 */
[C---:B------:R-:W-:Y:S08]  /*37b60*/  HMMA.1688.F32.TF32 R56, R232.reuse, R34, R56 ;  /* 0x00000022e838723c */ /* 0x040ff00000081038 */
[C---:B------:R-:W-:Y:S08]  /*37b70*/  HMMA.1688.F32.TF32 R60, R232.reuse, R10, R60 ;  /* 0x0000000ae83c723c */ /* 0x040ff0000008103c */
[C---:B------:R-:W-:Y:S08]  /*37b80*/  HMMA.1688.F32.TF32 R64, R232.reuse, R6, R64 ;  /* 0x00000006e840723c */ /* 0x040ff00000081040 */
[C---:B------:R-:W-:Y:S11]  /*37b90*/  HMMA.1688.F32.TF32 R52, R232.reuse, R30, R52 ;  /* 0x0000001ee834723c */ /* 0x040ff60000081034 */
        /* <DEDUP_REMOVED lines=13> */
[----:B------:R-:W2:Y:S04]  /*37c70*/  LDL.LU R232, [R1] ;  /* 0x0000000001e87983 */ /* 0x000ea80000300800 */
[----:B------:R-:W-:Y:S04]  /*37c80*/  STL.64 [R1+0x780], R40 ;  /* 0x0007802801007387 */ /* 0x000fe80000100a00 */
[----:B------:R-:W-:Y:S04]  /*37c90*/  STL.64 [R1+0x788], R42 ;  /* 0x0007882a01007387 */ /* 0x000fe80000100a00 */
[----:B------:R-:W-:Y:S04]  /*37ca0*/  STL.64 [R1+0x550], R36 ;  /* 0x0005502401007387 */ /* 0x000fe80000100a00 */
[----:B------:R3:W-:Y:S04]  /*37cb0*/  STL.64 [R1+0x558], R38 ;  /* 0x0005582601007387 */ /* 0x0007e80000100a00 */
[----:B------:R-:W2:Y:S04]  /*37cc0*/  LDL.LU R233, [R1+0x4] ;  /* 0x0000040001e97983 */ /* 0x000ea80000300800 */
[----:B------:R-:W2:Y:S01]  /*37cd0*/  LDL.LU R234, [R1+0x8] ;  /* 0x0000080001ea7983 */ /* 0x000ea20000300800 */
[----:B---3--:R-:W-:Y:S03]  /*37ce0*/  HMMA.1688.F32.TF32 R36, R236, R6, R248 ;  /* 0x00000006ec24723c */ /* 0x008fe600000810f8 */
[----:B------:R-:W2:Y:S04]  /*37cf0*/  LDL.LU R235, [R1+0xc] ;  /* 0x00000c0001eb7983 */ /* 0x000ea80000300800 */
[----:B------:R-:W3:-:S12]  /*37d00*/  LDL.LU R40, [R1+0x40] ;  /* 0x0000400001287983 */ /* 0x000ed80000300800 */
[----:B------:R4:W-:Y:S04]  /*37d10*/  STL.64 [R1+0x5b0], R36 ;  /* 0x0005b02401007387 */ /* 0x0009e80000100a00 */
[----:B------:R1:W-:Y:S04]  /*37d20*/  STL.64 [R1+0x5b8], R38 ;  /* 0x0005b82601007387 */ /* 0x0003e80000100a00 */
        /* <DEDUP_REMOVED lines=16> */
[----:B------:R-:W4:Y:S01]  /*37e30*/  LDL.LU R37, [R1+0xc4] ;  /* 0x0000c40001257983 */ /* 0x000f220000300800 */
[----:B------:R-:W-:-:S03]  /*37e40*/  MOV R21, R74 ;  /* 0x0000004a00157202 */ /* 0x000fc60000000f00 */
[----:B-1----:R-:W4:Y:S01]  /*37e50*/  LDL.LU R38, [R1+0xc8] ;  /* 0x0000c80001267983 */ /* 0x002f220000300800 */
        /* <DEDUP_REMOVED lines=69> */
[----:B------:R1:W-:Y:S04]  /*382b0*/  STL.64 [R1+0x5a8], R106 ;  /* 0x0005a86a01007387 */ /* 0x0003e80000100a00 */
[----:B-1----:R-:W2:Y:S04]  /*382c0*/  LDL.LU.64 R106, [R1+0x2690] ;  /* 0x00269000016a7983 */ /* 0x002ea80000300a00 */
[----:B------:R-:W2:Y:S01]  /*382d0*/  LDL.LU.64 R104, [R1+0x2688] ;  /* 0x0026880001687983 */ /* 0x000ea20000300a00 */
[----:B------:R-:W-:Y:S03]  /*382e0*/  HMMA.1688.F32.TF32 R236, R236, R14, R80 ;  /* 0x0000000eecec723c */ /* 0x000fe60000081050 */
[----:B------:R-:W-:Y:S04]  /*382f0*/  STL.64 [R1+0x590], R100 ;  /* 0x0005906401007387 */ /* 0x000fe80000100a00 */
[----:B------:R1:W-:Y:S01]  /*38300*/  STL.64 [R1+0x598], R102 ;  /* 0x0005986601007387 */ /* 0x0003e20000100a00 */
[C---:B------:R-:W-:Y:S03]  /*38310*/  HMMA.1688.F32.TF32 R76, R240.reuse, R6, R76 ;  /* 0x00000006f04c723c */ /* 0x040fe6000008104c */
        /* <DEDUP_REMOVED lines=11> */
[----:B------:R1:W-:Y:S01]  /*383d0*/  STL.64 [R1+0x4c8], R90 ;  /* 0x0004c85a01007387 */ /* 0x0003e20000100a00 */
[C---:B------:R-:W-:Y:S03]  /*383e0*/  HMMA.1688.F32.TF32 R68, R240.reuse, R30, R68 ;  /* 0x0000001ef044723c */ /* 0x040fe60000081044 */
[----:B-1----:R-:W2:Y:S04]  /*383f0*/  LDL.LU.64 R90, [R1+0x2650] ;  /* 0x00265000015a7983 */ /* 0x002ea80000300a00 */
[----:B------:R-:W2:Y:S04]  /*38400*/  LDL.LU.64 R88, [R1+0x2648] ;  /* 0x0026480001587983 */ /* 0x000ea80000300a00 */
[----:B------:R-:W-:Y:S04]  /*38410*/  STL.64 [R1+0x4b0], R84 ;  /* 0x0004b05401007387 */ /* 0x000fe80000100a00 */
[----:B------:R1:W-:Y:S01]  /*38420*/  STL.64 [R1+0x4b8], R86 ;  /* 0x0004b85601007387 */ /* 0x0003e20000100a00 */
[C---:B------:R-:W-:Y:S03]  /*38430*/  HMMA.1688.F32.TF32 R64, R240.reuse, R26, R64 ;  /* 0x0000001af040723c */ /* 0x040fe60000081040 */
        /* <DEDUP_REMOVED lines=9> */
[----:B------:R-:W2:Y:S04]  /*384d0*/  LDL.LU R239, [R1+0x1c] ;  /* 0x00001c0001ef7983 */ /* 0x000ea80000300800 */
[----:B------:R-:W-:Y:S04]  /*384e0*/  STL.64 [R1+0x350], R76 ;  /* 0x0003504c01007387 */ /* 0x000fe80000100a00 */
[----:B------:R1:W-:Y:S01]  /*384f0*/  STL.64 [R1+0x358], R78 ;  /* 0x0003584e01007387 */ /* 0x0003e20000100a00 */
[----:B------:R-:W-:Y:S03]  /*38500*/  HMMA.1688.F32.TF32 R240, R240, R14, R52 ;  /* 0x0000000ef0f0723c */ /* 0x000fe60000081034 */
[----:B-1----:R-:W2:Y:S04]  /*38510*/  LDL.LU.64 R78, [R1+0x2620] ;  /* 0x00262000014e7983 */ /* 0x002ea80000300a00 */
[----:B------:R-:W2:Y:S04]  /*38520*/  LDL.LU.64 R76, [R1+0x2618] ;  /* 0x00261800014c7983 */ /* 0x000ea80000300a00 */
[----:B------:R-:W-:Y:S04]  /*38530*/  STL.64 [R1+0x340], R72 ;  /* 0x0003404801007387 */ /* 0x000fe80000100a00 */
[----:B------:R1:W-:Y:S04]  /*38540*/  STL.64 [R1+0x348], R74 ;  /* 0x0003484a01007387 */ /* 0x0003e80000100a00 */
[----:B-1----:R-:W2:Y:S04]  /*38550*/  LDL.LU.64 R74, [R1+0x2610] ;  /* 0x00261000014a7983 */ /* 0x002ea80000300a00 */
        /* <DEDUP_REMOVED lines=26> */
[----:B------:R3:W-:Y:S01]  /*38700*/  STL.64 [R1+0xe8], R242 ;  /* 0x0000e8f201007387 */ /* 0x0007e20000100a00 */
[C---:B------:R-:W-:Y:S03]  /*38710*/  HMMA.1688.F32.TF32 R48, R244.reuse, R6, R48 ;  /* 0x00000006f430723c */ /* 0x040fe60000081030 */
[----:B-1----:R-:W2:Y:S04]  /*38720*/  LDL.LU R240, [R1+0x20] ;  /* 0x0000200001f07983 */ /* 0x002ea80000300800 */
[----:B------:R-:W2:Y:S04]  /*38730*/  LDL.LU R241, [R1+0x24] ;  /* 0x0000240001f17983 */ /* 0x000ea80000300800 */
[----:B---3--:R-:W2:Y:S04]  /*38740*/  LDL.LU R242, [R1+0x28] ;  /* 0x0000280001f27983 */ /* 0x008ea80000300800 */
[----:B------:R-:W2:Y:S01]  /*38750*/  LDL.LU R243, [R1+0x2c] ;  /* 0x00002c0001f37983 */ /* 0x000ea20000300800 */
[C---:B------:R-:W-:Y:S08]  /*38760*/  HMMA.1688.F32.TF32 R44, R244.reuse, R10, R44 ;  /* 0x0000000af42c723c */ /* 0x040ff0000008102c */
[C---:B------:R-:W-:Y:S01]  /*38770*/  HMMA.1688.F32.TF32 R40, R244.reuse, R34, R40 ;  /* 0x00000022f428723c */ /* 0x040fe20000081028 */
[----:B------:R-:W-:Y:S07]  /*38780*/  STL.64 [R1+0x2e0], R48 ;  /* 0x0002e03001007387 */ /* 0x000fee0000100a00 */
[C---:B------:R-:W-:Y:S01]  /*38790*/  HMMA.1688.F32.TF32 R248, R244.reuse, R30, R248 ;  /* 0x0000001ef4f8723c */ /* 0x040fe200000810f8 */
        /* <DEDUP_REMOVED lines=14> */
[----:B------:R-:W3:Y:S01]  /*38880*/  LDL.LU.64 R248, [R1+0x2578] ;  /* 0x0025780001f87983 */ /* 0x000ee20000300a00 */
[C---:B------:R-:W-:Y:S08]  /*38890*/  HMMA.1688.F32.TF32 R232, R244.reuse, R18, R232 ;  /* 0x00000012f4e8723c */ /* 0x040ff000000810e8 */
[----:B--2---:R-:W-:-:S15]  /*388a0*/  HMMA.1688.F32.TF32 R240, R244, R26, R240 ;  /* 0x0000001af4f0723c */ /* 0x004fde00000810f0 */
[----:B------:R-:W-:-:S04]  /*388b0*/  NOP ;  /* 0x0000000000007918 */ /* 0x000fc80000000000 */
[----:B------:R-:W-:Y:S04]  /*388c0*/  STL.64 [R1+0x120], R240 ;  /* 0x000120f001007387 */ /* 0x000fe80000100a00 */
[----:B------:R1:W-:Y:S02]  /*388d0*/  STL.64 [R1+0x128], R242 ;  /* 0x000128f201007387 */ /* 0x0003e40000100a00 */
[----:B-1----:R-:W-:-:S15]  /*388e0*/  HMMA.1688.F32.TF32 R240, R244, R22, R236 ;  /* 0x00000016f4f0723c */ /* 0x002fde00000810ec */
[----:B------:R-:W-:-:S04]  /*388f0*/  NOP ;  /* 0x0000000000007918 */ /* 0x000fc80000000000 */
[----:B------:R-:W-:Y:S04]  /*38900*/  STL.64 [R1+0x100], R240 ;  /* 0x000100f001007387 */ /* 0x000fe80000100a00 */
[----:B------:R-:W-:Y:S04]  /*38910*/  STL.64 [R1+0x108], R242 ;  /* 0x000108f201007387 */ /* 0x000fe80000100a00 */
[----:B------:R-:W-:Y:S04]  /*38920*/  STL.64 [R1+0xd0], R232 ;  /* 0x0000d0e801007387 */ /* 0x000fe80000100a00 */
[----:B------:R-:W-:Y:S04]  /*38930*/  STL.64 [R1+0xd8], R234 ;  /* 0x0000d8ea01007387 */ /* 0x000fe80000100a00 */
[----:B------:R-:W-:Y:S04]  /*38940*/  LDS R232, [R0+UR12+0xa200] ;  /* 0x00a2000c00e87984 */ /* 0x000fe80008000800 */
[----:B------:R-:W-:Y:S04]  /*38950*/  LDS R234, [R0+UR12+0xb200] ;  /* 0x00b2000c00ea7984 */ /* 0x000fe80008000800 */
[----:B------:R-:W-:Y:S04]  /*38960*/  LDS R240, [R0+UR12+0xa280] ;  /* 0x00a2800c00f07984 */ /* 0x000fe80008000800 */
[----:B------:R-:W-:Y:S01]  /*38970*/  LDS R242, [R0+UR12+0xb280] ;  /* 0x00b2800c00f27984 */ /* 0x000fe20008000800 */
[----:B---3--:R-:W-:Y:S01]  /*38980*/  HMMA.1688.F32.TF32 R236, R244, R14, R248 ;  /* 0x0000000ef4ec723c */ /* 0x008fe200000810f8 */
[----:B------:R-:W-:-:S02]  /*38990*/  LOP3.LUT R251, R0, 0x20, RZ, 0x3c, !PT ;  /* 0x0000002000fb7812 */ /* 0x000fc400078e3cff */
[----:B------:R-:W-:Y:S04]  /*389a0*/  LDS R244, [R2+UR12+0xa280] ;  /* 0x00a2800c02f47984 */ /* 0x000fe80008000800 */
[----:B------:R-:W-:Y:S04]  /*389b0*/  LDS R233, [R251+UR12+0xa200] ;  /* 0x00a2000cfbe97984 */ /* 0x000fe80008000800 */
[----:B------:R-:W1:Y:S04]  /*389c0*/  LDS R235, [R251+UR12+0xb200] ;  /* 0x00b2000cfbeb7984 */ /* 0x000e680008000800 */
[----:B------:R-:W-:Y:S04]  /*389d0*/  LDS R241, [R251+UR12+0xa280] ;  /* 0x00a2800cfbf17984 */ /* 0x000fe80008000800 */
[----:B------:R-:W-:Y:S04]  /*389e0*/  LDS R243, [R251+UR12+0xb280] ;  /* 0x00b2800cfbf37984 */ /* 0x000fe80008000800 */
[----:B------:R-:W-:Y:S04]  /*389f0*/  STL.64 [R1+0xc0], R236 ;  /* 0x0000c0ec01007387 */ /* 0x000fe80000100a00 */
[----:B------:R-:W-:Y:S04]  /*38a00*/  STL.64 [R1+0xc8], R238 ;  /* 0x0000c8ee01007387 */ /* 0x000fe80000100a00 */
[----:B------:R-:W-:Y:S04]  /*38a10*/  LDS R236, [R2+UR12+0xa200] ;  /* 0x00a2000c02ec7984 */ /* 0x000fe80008000800 */
[----:B------:R-:W-:Y:S04]  /*38a20*/  LDS R238, [R2+UR12+0xb200] ;  /* 0x00b2000c02ee7984 */ /* 0x000fe80008000800 */
[----:B------:R-:W-:Y:S04]  /*38a30*/  LDS R237, [R3+UR12+0xa200] ;  /* 0x00a2000c03ed7984 */ /* 0x000fe80008000800 */
[----:B------:R-:W2:Y:S04]  /*38a40*/  LDS R239, [R3+UR12+0xb200] ;  /* 0x00b2000c03ef7984 */ /* 0x000ea80008000800 */
[----:B------:R-:W-:Y:S01]  /*38a50*/  LDS R246, [R2+UR12+0xb280] ;  /* 0x00b2800c02f67984 */ /* 0x000fe20008000800 */
[----:B-1----:R-:W-:Y:S03]  /*38a60*/  HMMA.1688.F32.TF32 R36, R232, R6, R36 ;  /* 0x00000006e824723c */ /* 0x002fe60000081024 */
[----:B------:R-:W-:Y:S04]  /*38a70*/  LDS R245, [R3+UR12+0xa280] ;  /* 0x00a2800c03f57984 */ /* 0x000fe80008000800 */
[----:B------:R-:W1:-:S12]  /*38a80*/  LDS R247, [R3+UR12+0xb280] ;  /* 0x00b2800c03f77984 */ /* 0x000e580008000800 */
[----:B------:R-:W-:Y:S04]  /*38a90*/  STL.64 [R1+0x770], R36 ;  /* 0x0007702401007387 */ /* 0x000fe80000100a00 */
[----:B------:R3:W-:Y:S04]  /*38aa0*/  STL.64 [R1+0x778], R38 ;  /* 0x0007782601007387 */ /* 0x0007e80000100a00 */
[----:B---3--:R-:W3:Y:S04]  /*38ab0*/  LDL.LU.64 R38, [R1+0x2570] ;  /* 0x0025700001267983 */ /* 0x008ee80000300a00 */
[----:B------:R-:W3:Y:S01]  /*38ac0*/  LDL.LU.64 R36, [R1+0x2568] ;  /* 0x0025680001247983 */ /* 0x000ee20000300a00 */
[----:B------:R-:W-:Y:S01]  /*38ad0*/  HMMA.1688.F32.TF32 R44, R232, R30, R44 ;  /* 0x0000001ee82c723c */ /* 0x000fe2000008102c */
[----:B------:R-:W-:Y:S01]  /*38ae0*/  IMAD.MOV.U32 R248, RZ, RZ, R167 ;  /* 0x000000fffff87224 */ /* 0x000fe200078e00a7 */
[----:B------:R-:W-:Y:S01]  /*38af0*/  MOV R249, R160 ;  /* 0x000000a000f97202 */ /* 0x000fe20000000f00 */
[----:B------:R-:W-:-:S05]  /*38b00*/  IMAD.MOV.U32 R250, RZ, RZ, R161 ;  /* 0x000000fffffa7224 */ /* 0x000fca00078e00a1 */
[----:B---3--:R-:W-:-:S15]  /*38b10*/  HMMA.1688.F32.TF32 R36, R232, R10, R36 ;  /* 0x0000000ae824723c */ /* 0x008fde0000081024 */
[----:B------:R-:W-:-:S04]  /*38b20*/  NOP ;  /* 0x0000000000007918 */ /* 0x000fc80000000000 */
[----:B------:R-:W-:Y:S04]  /*38b30*/  STL.64 [R1+0x760], R36 ;  /* 0x0007602401007387 */ /* 0x000fe80000100a00 */
[----:B------:R3:W-:Y:S02]  /*38b40*/  STL.64 [R1+0x768], R38 ;  /* 0x0007682601007387 */ /* 0x0007e40000100a00 */
[C---:B---3--:R-:W-:Y:S08]  /*38b50*/  HMMA.1688.F32.TF32 R36, R232.reuse, R34, R40 ;  /* 0x00000022e824723c */ /* 0x048ff00000081028 */
[C---:B------:R-:W-:Y:S01]  /*38b60*/  HMMA.1688.F32.TF32 R40, R232.reuse, R26, R48 ;  /* 0x0000001ae828723c */ /* 0x040fe20000081030 */
[----:B------:R-:W-:Y:S04]  /*38b70*/  LDS R49, [R251+UR12+0xa380] ;  /* 0x00a3800cfb317984 */ /* 0x000fe80008000800 */
[----:B------:R-:W-:Y:S04]  /*38b80*/  LDS R51, [R251+UR12+0xb380] ;  /* 0x00b3800cfb337984 */ /* 0x000fe80008000800 */
[----:B------:R-:W-:Y:S04]  /*38b90*/  LDS R48, [R0+UR12+0xa380] ;  /* 0x00a3800c00307984 */ /* 0x000fe80008000800 */
[----:B------:R-:W-:Y:S04]  /*38ba0*/  STL.64 [R1+0x750], R36 ;  /* 0x0007502401007387 */ /* 0x000fe80000100a00 */
[----:B------:R3:W-:Y:S04]  /*38bb0*/  STL.64 [R1+0x758], R38 ;  /* 0x0007582601007387 */ /* 0x0007e80000100a00 */
[----:B------:R-:W-:Y:S04]  /*38bc0*/  STL.64 [R1+0x740], R44 ;  /* 0x0007402c01007387 */ /* 0x000fe80000100a00 */
[----:B------:R1:W-:Y:S01]  /*38bd0*/  STL.64 [R1+0x748], R46 ;  /* 0x0007482e01007387 */ /* 0x0003e20000100a00 */
[C---:B---3--:R-:W-:Y:S03]  /*38be0*/  HMMA.1688.F32.TF32 R36, R232.reuse, R22, R52 ;  /* 0x00000016e824723c */ /* 0x048fe60000081034 */
[----:B------:R-:W-:Y:S04]  /*38bf0*/  STL.64 [R1+0x730], R40 ;  /* 0x0007302801007387 */ /* 0x000fe80000100a00 */
[----:B------:R3:W-:Y:S01]  /*38c00*/  STL.64 [R1+0x738], R42 ;  /* 0x0007382a01007387 */ /* 0x0007e20000100a00 */
[C---:B-1----:R-:W-:Y:S03]  /*38c10*/  HMMA.1688.F32.TF32 R44, R232.reuse, R18, R56 ;  /* 0x00000012e82c723c */ /* 0x042fe60000081038 */
[----:B------:R-:W1:Y:S04]  /*38c20*/  LDS R50, [R0+UR12+0xb380] ;  /* 0x00b3800c00327984 */ /* 0x000e680008000800 */
[----:B------:R-:W-:Y:S01]  /*38c30*/  LDS R52, [R2+UR12+0xa380] ;  /* 0x00a3800c02347984 */ /* 0x000fe20008000800 */
[----:B---3--:R-:W-:Y:S03]  /*38c40*/  HMMA.1688.F32.TF32 R40, R232, R14, R60 ;  /* 0x0000000ee828723c */ /* 0x008fe6000008103c */
[----:B------:R-:W-:Y:S04]  /*38c50*/  LDS R54, [R2+UR12+0xb380] ;  /* 0x00b3800c02367984 */ /* 0x000fe80008000800 */
        /* <DEDUP_REMOVED lines=8> */
[----:B------:R-:W-:Y:S04]  /*38ce0*/  LDS R53, [R3+UR12+0xa380] ;  /* 0x00a3800c03357984 */ /* 0x000fe80008000800 */
[----:B------:R-:W-:Y:S01]  /*38cf0*/  LDS R55, [R3+UR12+0xb380] ;  /* 0x00b3800c03377984 */ /* 0x000fe20008000800 */
[C---:B--2---:R-:W-:Y:S03]  /*38d00*/  HMMA.1688.F32.TF32 R40, R236.reuse, R34, R72 ;  /* 0x00000022ec28723c */ /* 0x044fe60000081048 */
[----:B------:R-:W-:Y:S04]  /*38d10*/  STL.64 [R1+0x540], R36 ;  /* 0x0005402401007387 */ /* 0x000fe80000100a00 */
[----:B------:R2:W-:Y:S04]  /*38d20*/  STL.64 [R1+0x548], R38 ;  /* 0x0005482601007387 */ /* 0x0005e80000100a00 */
[----:B------:R-:W-:Y:S04]  /*38d30*/  STL.64 [R1+0x530], R44 ;  /* 0x0005302c01007387 */ /* 0x000fe80000100a00 */
[----:B------:R3:W-:Y:S01]  /*38d40*/  STL.64 [R1+0x538], R46 ;  /* 0x0005382e01007387 */ /* 0x0007e20000100a00 */
[C---:B--2---:R-:W-:Y:S03]  /*38d50*/  HMMA.1688.F32.TF32 R36, R236.reuse, R30, R76 ;  /* 0x0000001eec24723c */ /* 0x044fe6000008104c */
[----:B------:R-:W-:Y:S04]  /*38d60*/  STL.64 [R1+0x520], R40 ;  /* 0x0005202801007387 */ /* 0x000fe80000100a00 */
[----:B------:R2:W-:Y:S01]  /*38d70*/  STL.64 [R1+0x528], R42 ;  /* 0x0005282a01007387 */ /* 0x0005e20000100a00 */
[C---:B---3--:R-:W-:Y:S08]  /*38d80*/  HMMA.1688.F32.TF32 R44, R236.reuse, R26, R80 ;  /* 0x0000001aec2c723c */ /* 0x048ff00000081050 */
        /* <DEDUP_REMOVED lines=8> */
[----:B---3--:R-:W-:Y:S08]  /*38e10*/  HMMA.1688.F32.TF32 R44, R236, R14, R92 ;  /* 0x0000000eec2c723c */ /* 0x008ff0000008105c */
[C---:B----4-:R-:W-:Y:S03]  /*38e20*/  HMMA.1688.F32.TF32 R40, R240.reuse, R6, R96 ;  /* 0x00000006f028723c */ /* 0x050fe60000081060 */
[----:B------:R-:W-:Y:S04]  /*38e30*/  STL.64 [R1+0x4e0], R36 ;  /* 0x0004e02401007387 */ /* 0x000fe80000100a00 */
[----:B------:R2:W-:Y:S04]  /*38e40*/  STL.64 [R1+0x4e8], R38 ;  /* 0x0004e82601007387 */ /* 0x0005e80000100a00 */
[----:B------:R-:W-:Y:S04]  /*38e50*/  STL.64 [R1+0x2c0], R44 ;  /* 0x0002c02c01007387 */ /* 0x000fe80000100a00 */
[----:B------:R3:W-:Y:S01]  /*38e60*/  STL.64 [R1+0x2c8], R46 ;  /* 0x0002c82e01007387 */ /* 0x0007e20000100a00 */
[C---:B--2---:R-:W-:Y:S03]  /*38e70*/  HMMA.1688.F32.TF32 R36, R240.reuse, R10, R100 ;  /* 0x0000000af024723c */ /* 0x044fe60000081064 */
[----:B------:R-:W-:Y:S04]  /*38e80*/  STL.64 [R1+0x2b0], R40 ;  /* 0x0002b02801007387 */ /* 0x000fe80000100a00 */
[----:B------:R2:W-:Y:S01]  /*38e90*/  STL.64 [R1+0x2b8], R42 ;  /* 0x0002b82a01007387 */ /* 0x0005e20000100a00 */
[C---:B---3--:R-:W-:Y:S01]  /*38ea0*/  HMMA.1688.F32.TF32 R44, R240.reuse, R34, R104 ;  /* 0x00000022f02c723c */ /* 0x048fe20000081068 */
[----:B------:R-:W-:Y:S01]  /*38eb0*/  MOV R56, R228 ;  /* 0x000000e400387202 */ /* 0x000fe20000000f00 */
[----:B------:R-:W-:Y:S01]  /*38ec0*/  IMAD.MOV.U32 R57, RZ, RZ, R229 ;  /* 0x000000ffff397224 */ /* 0x000fe200078e00e5 */
[----:B------:R-:W-:Y:S01]  /*38ed0*/  MOV R59, R231 ;  /* 0x000000e7003b7202 */ /* 0x000fe20000000f00 */
[----:B------:R-:W-:Y:S01]  /*38ee0*/  IMAD.MOV.U32 R58, RZ, RZ, R230 ;  /* 0x000000ffff3a7224 */ /* 0x000fe200078e00e6 */
[----:B------:R-:W-:Y:S01]  /*38ef0*/  MOV R235, R4 ;  /* 0x0000000400eb7202 */ /* 0x000fe20000000f00 */
[----:B------:R-:W-:Y:S01]  /*38f00*/  IMAD.MOV.U32 R234, RZ, RZ, R5 ;  /* 0x000000ffffea7224 */ /* 0x000fe200078e0005 */
[----:B------:R-:W-:Y:S01]  /*38f10*/  MOV R232, R9 ;  /* 0x0000000900e87202 */ /* 0x000fe20000000f00 */
[----:B------:R-:W-:Y:S01]  /*38f20*/  IMAD.MOV.U32 R233, RZ, RZ, R8 ;  /* 0x000000ffffe97224 */ /* 0x000fe200078e0008 */
[C---:B--2---:R-:W-:Y:S01]  /*38f30*/  HMMA.1688.F32.TF32 R40, R240.reuse, R30, R108 ;  /* 0x0000001ef028723c */ /* 0x044fe2000008106c */
        /* <DEDUP_REMOVED lines=9> */
[----:B------:R-:W-:Y:S05]  /*38fd0*/  LDS R106, [R0+UR12+0xd000] ;  /* 0x00d0000c006a7984 */ /* 0x000fea0008000800 */
[C---:B--2---:R-:W-:Y:S03]  /*38fe0*/  HMMA.1688.F32.TF32 R40, R240.reuse, R18, R120 ;  /* 0x00000012f028723c */ /* 0x044fe60000081078 */
[----:B------:R-:W-:Y:S04]  /*38ff0*/  STL.64 [R1+0x270], R36 ;  /* 0x0002702401007387 */ /* 0x000fe80000100a00 */
[----:B------:R2:W-:Y:S04]  /*39000*/  STL.64 [R1+0x278], R38 ;  /* 0x0002782601007387 */ /* 0x0005e80000100a00 */
[----:B------:R-:W-:Y:S04]  /*39010*/  STL.64 [R1+0x260], R44 ;  /* 0x0002602c01007387 */ /* 0x000fe80000100a00 */
[----:B------:R3:W-:Y:S01]  /*39020*/  STL.64 [R1+0x268], R46 ;  /* 0x0002682e01007387 */ /* 0x0007e20000100a00 */
[----:B--2---:R-:W-:Y:S03]  /*39030*/  HMMA.1688.F32.TF32 R36, R240, R14, R124 ;  /* 0x0000000ef024723c */ /* 0x004fe6000008107c */
        /* <DEDUP_REMOVED lines=25> */
[----:B--2---:R-:W-:Y:S03]  /*391d0*/  HMMA.1688.F32.TF32 R40, R244, R14, R156 ;  /* 0x0000000ef428723c */ /* 0x004fe6000008109c */
[----:B------:R-:W-:Y:S04]  /*391e0*/  STL.64 [R1+0x1a0], R36 ;  /* 0x0001a02401007387 */ /* 0x000fe80000100a00 */
[----:B------:R-:W-:Y:S04]  /*391f0*/  STL.64 [R1+0x1a8], R38 ;  /* 0x0001a82601007387 */ /* 0x000fe80000100a00 */
[----:B------:R-:W-:Y:S04]  /*39200*/  STL.64 [R1+0x60], R44 ;  /* 0x0000602c01007387 */ /* 0x000fe80000100a00 */
[----:B------:R-:W-:Y:S04]  /*39210*/  STL.64 [R1+0x68], R46 ;  /* 0x0000682e01007387 */ /* 0x000fe80000100a00 */
[----:B------:R-:W-:Y:S04]  /*39220*/  LDS R37, [R251+UR12+0xa300] ;  /* 0x00a3000cfb257984 */ /* 0x000fe80008000800 */
[----:B------:R-:W-:Y:S04]  /*39230*/  STL.64 [R1+0x50], R40 ;  /* 0x0000502801007387 */ /* 0x000fe80000100a00 */
[----:B------:R-:W-:Y:S04]  /*39240*/  STL.64 [R1+0x58], R42 ;  /* 0x0000582a01007387 */ /* 0x000fe80000100a00 */
[----:B------:R-:W2:Y:S04]  /*39250*/  LDL.LU R167, [R1+0x2560] ;  /* 0x0025600001a77983 */ /* 0x000ea80000300800 */
[----:B------:R3:W-:Y:S04]  /*39260*/  LDS R39, [R251+UR12+0xb300] ;  /* 0x00b3000cfb277984 */ /* 0x0007e80008000800 */
[----:B------:R-:W4:Y:S04]  /*39270*/  LDL.LU R160, [R1+0x255c] ;  /* 0x00255c0001a07983 */ /* 0x000f280000300800 */
[----:B------:R-:W4:Y:S01]  /*39280*/  LDL.LU R161, [R1+0x2558] ;  /* 0x0025580001a17983 */ /* 0x000f220000300800 */
[----:B---3--:R-:W-:-:S03]  /*39290*/  IMAD.MOV.U32 R251, RZ, RZ, R162 ;  /* 0x000000fffffb7224 */ /* 0x008fc600078e00a2 */
[----:B------:R-:W4:Y:S04]  /*392a0*/  LDL.LU R162, [R1+0x2554] ;  /* 0x0025540001a27983 */ /* 0x000f280000300800 */
[----:B------:R-:W3:Y:S04]  /*392b0*/  LDL.LU R60, [R1+0x130] ;  /* 0x00013000013c7983 */ /* 0x000ee80000300800 */
[----:B------:R-:W3:Y:S04]  /*392c0*/  LDL.LU R61, [R1+0x134] ;  /* 0x00013400013d7983 */ /* 0x000ee80000300800 */
[----:B------:R-:W3:Y:S04]  /*392d0*/  LDL.LU R62, [R1+0x138] ;  /* 0x00013800013e7983 */ /* 0x000ee80000300800 */
[----:B------:R-:W3:Y:S04]  /*392e0*/  LDL.LU R63, [R1+0x13c] ;  /* 0x00013c00013f7983 */ /* 0x000ee80000300800 */
[----:B------:R-:W3:Y:S01]  /*392f0*/  LDL.LU R228, [R1+0x2550] ;  /* 0x0025500001e47983 */ /* 0x000ee20000300800 */
[----:B------:R-:W-:-:S03]  /*39300*/  IMAD.MOV.U32 R44, RZ, RZ, R163 ;  /* 0x000000ffff2c7224 */ /* 0x000fc600078e00a3 */
[----:B------:R-:W3:Y:S04]  /*39310*/  LDL.LU R229, [R1+0x254c] ;  /* 0x00254c0001e57983 */ /* 0x000ee80000300800 */
[----:B------:R-:W3:Y:S04]  /*39320*/  LDL.LU R230, [R1+0x2548] ;  /* 0x0025480001e67983 */ /* 0x000ee80000300800 */
[----:B------:R-:W3:Y:S04]  /*39330*/  LDL.LU R231, [R1+0x2544] ;  /* 0x0025440001e77983 */ /* 0x000ee80000300800 */
[----:B------:R-:W4:Y:S01]  /*39340*/  LDL.LU R163, [R1+0x2540] ;  /* 0x0025400001a37983 */ /* 0x000f220000300800 */
[----:B------:R-:W-:Y:S01]  /*39350*/  IMAD.MOV.U32 R45, RZ, RZ, R170 ;  /* 0x000000ffff2d7224 */ /* 0x000fe200078e00aa */
[----:B------:R-:W-:-:S02]  /*39360*/  MOV R46, R171 ;  /* 0x000000ab002e7202 */ /* 0x000fc40000000f00 */
[----:B------:R-:W4:Y:S04]  /*39370*/  LDL.LU R170, [R1+0x253c] ;  /* 0x00253c0001aa7983 */ /* 0x000f280000300800 */
[----:B------:R-:W4:Y:S04]  /*39380*/  LDL.LU R171, [R1+0x2538] ;  /* 0x0025380001ab7983 */ /* 0x000f280000300800 */
[----:B------:R-:W-:Y:S04]  /*39390*/  LDS R36, [R0+UR12+0xa300] ;  /* 0x00a3000c00247984 */ /* 0x000fe80008000800 */
[----:B------:R-:W2:Y:S04]  /*393a0*/  LDS R38, [R0+UR12+0xb300] ;  /* 0x00b3000c00267984 */ /* 0x000ea80008000800 */
[----:B------:R-:W-:Y:S04]  /*393b0*/  LDS R40, [R2+UR12+0xa300] ;  /* 0x00a3000c02287984 */ /* 0x000fe80008000800 */
[----:B------:R-:W-:Y:S04]  /*393c0*/  LDS R42, [R2+UR12+0xb300] ;  /* 0x00b3000c022a7984 */ /* 0x000fe80008000800 */
[----:B------:R-:W-:Y:S04]  /*393d0*/  LDS R41, [R3+UR12+0xa300] ;  /* 0x00a3000c03297984 */ /* 0x000fe80008000800 */
[----:B------:R-:W2:Y:S01]  /*393e0*/  LDS R43, [R3+UR12+0xb300] ;  /* 0x00b3000c032b7984 */ /* 0x000ea20008000800 */
[----:B------:R-:W-:Y:S01]  /*393f0*/  IMAD.MOV.U32 R47, RZ, RZ, R252 ;  /* 0x000000ffff2f7224 */ /* 0x000fe200078e00fc */
[----:B-1----:R-:W-:Y:S08]  /*39400*/  HMMA.1688.F32.TF32 R248, R48, R30, R248 ;  /* 0x0000001e30f8723c */ /* 0x002ff000000810f8 */
[C---:B--2---:R-:W-:Y:S08]  /*39410*/  HMMA.1688.F32.TF32 R72, R36.reuse, R34, R164 ;  /* 0x000000222448723c */ /* 0x044ff000000810a4 */
[C---:B---3--:R-:W-:Y:S08]  /*39420*/  HMMA.1688.F32.TF32 R64, R36.reuse, R6, R228 ;  /* 0x000000062440723c */ /* 0x048ff000000810e4 */
[C---:B----4-:R-:W-:Y:S11]  /*39430*/  HMMA.1688.F32.TF32 R68, R36.reuse, R10, R160 ;  /* 0x0000000a2444723c */ /* 0x050ff600000810a0 */
[----:B------:R-:W-:Y:S04]  /*39440*/  STL.64 [R1+0x700], R64 ;  /* 0x0007004001007387 */ /* 0x000fe80000100a00 */
[----:B------:R1:W-:Y:S04]  /*39450*/  STL.64 [R1+0x708], R66 ;  /* 0x0007084201007387 */ /* 0x0003e80000100a00 */
[----:B------:R-:W-:Y:S04]  /*39460*/  STL.64 [R1+0x6f0], R68 ;  /* 0x0006f04401007387 */ /* 0x000fe80000100a00 */
[----:B------:R2:W-:Y:S01]  /*39470*/  STL.64 [R1+0x6f8], R70 ;  /* 0x0006f84601007387 */ /* 0x0005e20000100a00 */
[C---:B-1----:R-:W-:Y:S08]  /*39480*/  HMMA.1688.F32.TF32 R64, R36.reuse, R30, R168 ;  /* 0x0000001e2440723c */ /* 0x042ff000000810a8 */
[C---:B--2---:R-:W-:Y:S01]  /*39490*/  HMMA.1688.F32.TF32 R68, R36.reuse, R26, R172 ;  /* 0x0000001a2444723c */ /* 0x044fe200000810ac */
[----:B------:R-:W-:Y:S04]  /*394a0*/  STL.64 [R1+0x6e0], R72 ;  /* 0x0006e04801007387 */ /* 0x000fe80000100a00 */
[----:B------:R1:W-:Y:S06]  /*394b0*/  STL.64 [R1+0x6e8], R74 ;  /* 0x0006e84a01007387 */ /* 0x0003ec0000100a00 */
[----:B------:R-:W-:Y:S04]  /*394c0*/  STL.64 [R1+0x6d0], R64 ;  /* 0x0006d04001007387 */ /* 0x000fe80000100a00 */
[----:B------:R2:W-:Y:S01]  /*394d0*/  STL.64 [R1+0x6d8], R66 ;  /* 0x0006d84201007387 */ /* 0x0005e20000100a00 */
[C---:B-1----:R-:W-:Y:S03]  /*394e0*/  HMMA.1688.F32.TF32 R72, R36.reuse, R22, R176 ;  /* 0x000000162448723c */ /* 0x042fe600000810b0 */
[----:B------:R-:W-:Y:S04]  /*394f0*/  STL.64 [R1+0x6c0], R68 ;  /* 0x0006c04401007387 */ /* 0x000fe80000100a00 */
[----:B------:R1:W-:Y:S01]  /*39500*/  STL.64 [R1+0x6c8], R70 ;  /* 0x0006c84601007387 */ /* 0x0003e20000100a00 */
[C---:B--2---:R-:W-:Y:S08]  /*39510*/  HMMA.1688.F32.TF32 R64, R36.reuse, R18, R180 ;  /* 0x000000122440723c */ /* 0x044ff000000810b4 */
[----:B-1----:R-:W-:Y:S08]  /*39520*/  HMMA.1688.F32.TF32 R68, R36, R14, R184 ;  /* 0x0000000e2444723c */ /* 0x002ff000000810b8 */
[C---:B------:R-:W-:Y:S01]  /*39530*/  HMMA.1688.F32.TF32 R36, R40.reuse, R6, R188 ;  /* 0x000000062824723c */ /* 0x040fe200000810bc */
[----:B------:R-:W-:Y:S04]  /*39540*/  STL.64 [R1+0x6b0], R72 ;  /* 0x0006b04801007387 */ /* 0x000fe80000100a00 */
[----:B------:R-:W-:Y:S04]  /*39550*/  STL.64 [R1+0x6b8], R74 ;  /* 0x0006b84a01007387 */ /* 0x000fe80000100a00 */
[----:B------:R-:W-:Y:S04]  /*39560*/  STL.64 [R1+0x6a0], R64 ;  /* 0x0006a04001007387 */ /* 0x000fe80000100a00 */
[----:B------:R1:W-:Y:S04]  /*39570*/  STL.64 [R1+0x6a8], R66 ;  /* 0x0006a84201007387 */ /* 0x0003e80000100a00 */
[----:B------:R-:W-:Y:S04]  /*39580*/  STL.64 [R1+0x650], R68 ;  /* 0x0006504401007387 */ /* 0x000fe80000100a00 */
[----:B------:R2:W-:Y:S01]  /*39590*/  STL.64 [R1+0x658], R70 ;  /* 0x0006584601007387 */ /* 0x0005e20000100a00 */
[C---:B-1----:R-:W-:Y:S03]  /*395a0*/  HMMA.1688.F32.TF32 R64, R40.reuse, R10, R192 ;  /* 0x0000000a2840723c */ /* 0x042fe600000810c0 */
[----:B------:R-:W-:Y:S04]  /*395b0*/  STL.64 [R1+0x640], R36 ;  /* 0x0006402401007387 */ /* 0x000fe80000100a00 */
[----:B------:R1:W-:Y:S01]  /*395c0*/  STL.64 [R1+0x648], R38 ;  /* 0x0006482601007387 */ /* 0x0003e20000100a00 */
[C---:B--2---:R-:W-:Y:S03]  /*395d0*/  HMMA.1688.F32.TF32 R68, R40.reuse, R34, R196 ;  /* 0x000000222844723c */ /* 0x044fe600000810c4 */
        /* <DEDUP_REMOVED lines=15> */
[----:B------:R-:W-:Y:S01]  /*396d0*/  STL.64 [R1+0x5f8], R70 ;  /* 0x0005f84601007387 */ /* 0x000fe20000100a00 */
[----:B-1----:R-:W-:Y:S03]  /*396e0*/  HMMA.1688.F32.TF32 R64, R40, R14, R216 ;  /* 0x0000000e2840723c */ /* 0x002fe600000810d8 */
[----:B------:R-:W-:Y:S04]  /*396f0*/  STL.64 [R1+0x5e0], R36 ;  /* 0x0005e02401007387 */ /* 0x000fe80000100a00 */
[----:B------:R1:W-:Y:S01]  /*39700*/  STL.64 [R1+0x5e8], R38 ;  /* 0x0005e82601007387 */ /* 0x0003e20000100a00 */
[C---:B------:R-:W-:Y:S08]  /*39710*/  HMMA.1688.F32.TF32 R40, R48.reuse, R6, R220 ;  /* 0x000000063028723c */ /* 0x040ff000000810dc */
[----:B-1----:R-:W-:Y:S03]  /*39720*/  HMMA.1688.F32.TF32 R36, R48, R10, R224 ;  /* 0x0000000a3024723c */ /* 0x002fe600000810e0 */
[----:B------:R-:W-:Y:S04]  /*39730*/  STL.64 [R1+0x30], R64 ;  /* 0x0000304001007387 */ /* 0x000fe80000100a00 */
[----:B------:R-:W-:-:S12]  /*39740*/  STL.64 [R1+0x38], R66 ;  /* 0x0000384201007387 */ /* 0x000fd80000100a00 */
[----:B------:R-:W-:Y:S01]  /*39750*/  STL.64 [R1+0x10], R36 ;  /* 0x0000102401007387 */ /* 0x000fe20000100a00 */
[----:B------:R-:W-:-:S03]  /*39760*/  IMAD.MOV.U32 R252, RZ, RZ, R39 ;  /* 0x000000fffffc7224 */ /* 0x000fc600078e0027 */
[----:B------:R-:W-:Y:S04]  /*39770*/  STL.64 [R1+0x20], R40 ;  /* 0x0000202801007387 */ /* 0x000fe80000100a00 */
[----:B------:R-:W-:Y:S04]  /*39780*/  STL.64 [R1+0x28], R42 ;  /* 0x0000282a01007387 */ /* 0x000fe80000100a00 */
[----:B------:R1:W-:Y:S02]  /*39790*/  STL [R1+0x18], R38 ;  /* 0x0000182601007387 */ /* 0x0003e40000100800 */
[----:B-1----:R-:W-:Y:S02]  /*397a0*/  HMMA.1688.F32.TF32 R36, R48, R34, R60 ;  /* 0x000000223024723c */ /* 0x002fe4000008103c */
[----:B------:R-:W-:-:S15]  /*397b0*/  STL.64 [R1+0x2350], R250 ;  /* 0x002350fa01007387 */ /* 0x000fde0000100a00 */
[----:B------:R-:W-:Y:S02]  /*397c0*/  NOP ;  /* 0x0000000000007918 */ /* 0x000fe40000000000 */
[----:B------:R-:W-:Y:S04]  /*397d0*/  STL.64 [R1], R36 ;  /* 0x0000002401007387 */ /* 0x000fe80000100a00 */
[----:B------:R1:W-:Y:S02]  /*397e0*/  STL.64 [R1+0x8], R38 ;  /* 0x0000082601007387 */ /* 0x0003e40000100a00 */
[C---:B-1----:R-:W-:Y:S02]  /*397f0*/  HMMA.1688.F32.TF32 R36, R48.reuse, R26, R56 ;  /* 0x0000001a3024723c */ /* 0x042fe40000081038 */
[----:B------:R-:W-:Y:S06]  /*39800*/  STL.64 [R1+0x2348], R248 ;  /* 0x002348f801007387 */ /* 0x000fec0000100a00 */
[C---:B------:R-:W-:Y:S11]  /*39810*/  HMMA.1688.F32.TF32 R40, R48.reuse, R22, R44 ;  /* 0x000000163028723c */ /* 0x040ff6000008102c */
[----:B------:R1:W-:Y:S04]  /*39820*/  STL.64 [R1+0x2360], R38 ;  /* 0x0023602601007387 */ /* 0x0003e80000100a00 */
        /* <DEDUP_REMOVED lines=31> */
[----:B------:R-:W-:Y:S04]  /*39a20*/  STL.64 [R1+0x2370], R42 ;  /* 0x0023702a01007387 */ /* 0x000fe80000100a00 */
[----:B------:R-:W-:Y:S01]  /*39a30*/  STL.64 [R1+0x2368], R40 ;  /* 0x0023682801007387 */ /* 0x000fe20000100a00 */
[----:B------:R-:W-:Y:S01]  /*39a40*/  MOV R66, R33 ;  /* 0x0000002100427202 */ /* 0x000fe20000000f00 */
[----:B------:R-:W-:Y:S01]  /*39a50*/  IMAD.MOV.U32 R67, RZ, RZ, R32 ;  /* 0x000000ffff437224 */ /* 0x000fe200078e0020 */
[C---:B---3--:R-:W-:Y:S08]  /*39a60*/  HMMA.1688.F32.TF32 R44, R48.reuse, R18, R44 ;  /* 0x00000012302c723c */ /* 0x048ff0000008102c */
[----:B----4-:R-:W-:Y:S08]  /*39a70*/  HMMA.1688.F32.TF32 R48, R48, R14, R84 ;  /* 0x0000000e3030723c */ /* 0x010ff00000081054 */
[C---:B--2---:R-:W-:Y:S03]  /*39a80*/  HMMA.1688.F32.TF32 R4, R52.reuse, R6, R80 ;  /* 0x000000063404723c */ /* 0x044fe60000081050 */
[----:B------:R-:W-:Y:S05]  /*39a90*/  STL.64 [R1+0x2380], R46 ;  /* 0x0023802e01007387 */ /* 0x000fea0000100a00 */
[C---:B------:R-:W-:Y:S01]  /*39aa0*/  HMMA.1688.F32.TF32 R8, R52.reuse, R10, R76 ;  /* 0x0000000a3408723c */ /* 0x040fe2000008104c */
        /* <DEDUP_REMOVED lines=8> */
[----:B------:R-:W2:Y:S01]  /*39b30*/  LDL.LU R63, [R1+0x1d9c] ;  /* 0x001d9c00013f7983 */ /* 0x000ea20000300800 */
[----:B------:R-:W-:Y:S01]  /*39b40*/  IMAD.MOV.U32 R56, RZ, RZ, R29 ;  /* 0x000000ffff387224 */ /* 0x000fe200078e001d */
[----:B------:R-:W-:Y:S01]  /*39b50*/  MOV R57, R28 ;  /* 0x0000001c00397202 */ /* 0x000fe20000000f00 */
[----:B------:R-:W-:Y:S01]  /*39b60*/  IMAD.MOV.U32 R58, RZ, RZ, R25 ;  /* 0x000000ffff3a7224 */ /* 0x000fe200078e0019 */
[----:B------:R-:W-:Y:S01]  /*39b70*/  HMMA.1688.F32.TF32 R28, R52, R30, R72 ;  /* 0x0000001e341c723c */ /* 0x000fe20000081048 */
[----:B------:R-:W-:-:S07]  /*39b80*/  IMAD.MOV.U32 R59, RZ, RZ, R24 ;  /* 0x000000ffff3b7224 */ /* 0x000fce00078e0018 */
[C---:B------:R-:W-:Y:S01]  /*39b90*/  HMMA.1688.F32.TF32 R24, R52.reuse, R26, R68 ;  /* 0x0000001a3418723c */ /* 0x040fe20000081044 */
[----:B------:R-:W-:Y:S07]  /*39ba0*/  STL.64 [R1+0x23c0], R34 ;  /* 0x0023c02201007387 */ /* 0x000fee0000100a00 */
        /* <DEDUP_REMOVED lines=14> */
[----:B------:R-:W-:Y:S04]  /*39c90*/  STL.64 [R1+0x2400], R78 ;  /* 0x0024004e01007387 */ /* 0x000fe80000100a00 */
[----:B------:R-:W-:Y:S04]  /*39ca0*/  STL.64 [R1+0x23f8], R76 ;  /* 0x0023f84c01007387 */ /* 0x000fe80000100a00 */
[----:B------:R-:W-:Y:S04]  /*39cb0*/  STL.64 [R1+0x2410], R166 ;  /* 0x002410a601007387 */ /* 0x000fe80000100a00 */
[----:B------:R-:W-:Y:S04]  /*39cc0*/  STL.64 [R1+0x2408], R164 ;  /* 0x002408a401007387 */ /* 0x000fe80000100a00 */
[----:B------:R-:W4:Y:S04]  /*39cd0*/  LDL.LU R60, [R1+0x660] ;  /* 0x00066000013c7983 */ /* 0x000f280000300800 */
[----:B------:R-:W4:Y:S04]  /*39ce0*/  LDL.LU R61, [R1+0x664] ;  /* 0x00066400013d7983 */ /* 0x000f280000300800 */
[----:B------:R-:W4:Y:S01]  /*39cf0*/  LDL.LU R62, [R1+0x668] ;  /* 0x00066800013e7983 */ /* 0x000f220000300800 */
[----:B-1----:R-:W-:-:S03]  /*39d00*/  LOP3.LUT R39, R0, 0x20, RZ, 0x3c, !PT ;  /* 0x0000002000277812 */ /* 0x002fc600078e3cff */
        /* <DEDUP_REMOVED lines=8> */
[----:B--2---:R-:W3:Y:S04]  /*39d90*/  LDSM.16.M88.4 R204, [R63+UR17+0x20080] ;  /* 0x020080113fcc783b */ /* 0x004ee80008000200 */
[----:B------:R-:W-:Y:S04]  /*39da0*/  LDSM.16.M88.4 R208, [R63+UR17+0x20880] ;  /* 0x020880113fd0783b */ /* 0x000fe80008000200 */
[----:B------:R-:W4:Y:S04]  /*39db0*/  LDSM.16.M88.4 R212, [R63+UR17+0x21080] ;  /* 0x021080113fd4783b */ /* 0x000f280008000200 */
[----:B------:R-:W-:Y:S04]  /*39dc0*/  LDSM.16.M88.4 R216, [R63+UR17+0x21880] ;  /* 0x021880113fd8783b */ /* 0x000fe80008000200 */
[----:B------:R-:W-:Y:S04]  /*39dd0*/  LDSM.16.M88.4 R220, [R63+UR17+0x22080] ;  /* 0x022080113fdc783b */ /* 0x000fe80008000200 */
[----:B------:R-:W-:Y:S04]  /*39de0*/  LDSM.16.M88.4 R224, [R63+UR17+0x22880] ;  /* 0x022880113fe0783b */ /* 0x000fe80008000200 */
[----:B------:R-:W1:Y:S04]  /*39df0*/  LDSM.16.M88.4 R228, [R63+UR17+0x23080] ;  /* 0x023080113fe4783b */ /* 0x000e680008000200 */
[----:B------:R2:W1:Y:S04]  /*39e00*/  LDSM.16.M88.4 R232, [R63+UR17+0x23880] ;  /* 0x023880113fe8783b */ /* 0x0004680008000200 */
[----:B--2---:R-:W4:Y:S04]  /*39e10*/  LDL.LU R63, [R1+0x66c] ;  /* 0x00066c00013f7983 */ /* 0x004f280000300800 */
        /* <DEDUP_REMOVED lines=36> */
[----:B---3--:R-:W-:Y:S03]  /*3a060*/  HMMA.1688.F32.TF32 R168, R104, R204, R56 ;  /* 0x000000cc68a8723c */ /* 0x008fe60000081038 */
[----:B------:R-:W3:Y:S04]  /*3a070*/  LDL.LU R56, [R1+0x5d0] ;  /* 0x0005d00001387983 */ /* 0x000ee80000300800 */
[----:B------:R-:W3:Y:S04]  /*3a080*/  LDL.LU R57, [R1+0x5d4] ;  /* 0x0005d40001397983 */ /* 0x000ee80000300800 */
[----:B------:R-:W3:Y:S04]  /*3a090*/  LDL.LU R58, [R1+0x5d8] ;  /* 0x0005d800013a7983 */ /* 0x000ee80000300800 */
[----:B------:R-:W3:Y:S04]  /*3a0a0*/  LDL.LU R59, [R1+0x5dc] ;  /* 0x0005dc00013b7983 */ /* 0x000ee80000300800 */
[----:B------:R-:W-:Y:S04]  /*3a0b0*/  STL.64 [R1+0x2420], R170 ;  /* 0x002420aa01007387 */ /* 0x000fe80000100a00 */
[----:B------:R-:W-:Y:S01]  /*3a0c0*/  STL.64 [R1+0x2418], R168 ;  /* 0x002418a801007387 */ /* 0x000fe20000100a00 */
[----:B----4-:R-:W-:Y:S08]  /*3a0d0*/  HMMA.1688.F32.TF32 R116, R136, R212, R60 ;  /* 0x000000d48874723c */ /* 0x010ff0000008103c */
[C---:B-1----:R-:W-:Y:S08]  /*3a0e0*/  HMMA.1688.F32.TF32 R100, R104.reuse, R228, R100 ;  /* 0x000000e46864723c */ /* 0x042ff00000081064 */
[C---:B--2---:R-:W-:Y:S08]  /*3a0f0*/  HMMA.1688.F32.TF32 R84, R104.reuse, R212, R84 ;  /* 0x000000d46854723c */ /* 0x044ff00000081054 */
[C---:B------:R-:W-:Y:S08]  /*3a100*/  HMMA.1688.F32.TF32 R80, R104.reuse, R208, R80 ;  /* 0x000000d06850723c */ /* 0x040ff00000081050 */
[C---:B------:R-:W-:Y:S11]  /*3a110*/  HMMA.1688.F32.TF32 R88, R104.reuse, R216, R88 ;  /* 0x000000d86858723c */ /* 0x040ff60000081058 */
[----:B------:R-:W-:Y:S01]  /*3a120*/  STL.64 [R1+0x2430], R82 ;  /* 0x0024305201007387 */ /* 0x000fe20000100a00 */
[C---:B------:R-:W-:Y:S03]  /*3a130*/  HMMA.1688.F32.TF32 R92, R104.reuse, R220, R92 ;  /* 0x000000dc685c723c */ /* 0x040fe6000008105c */
[----:B------:R-:W-:Y:S05]  /*3a140*/  STL.64 [R1+0x2428], R80 ;  /* 0x0024285001007387 */ /* 0x000fea0000100a00 */
[C---:B------:R-:W-:Y:S01]  /*3a150*/  HMMA.1688.F32.TF32 R96, R104.reuse, R224, R96 ;  /* 0x000000e06860723c */ /* 0x040fe20000081060 */
[----:B------:R-:W-:Y:S04]  /*3a160*/  STL.64 [R1+0x2440], R86 ;  /* 0x0024405601007387 */ /* 0x000fe80000100a00 */
[----:B------:R-:W-:Y:S03]  /*3a170*/  STL.64 [R1+0x2438], R84 ;  /* 0x0024385401007387 */ /* 0x000fe60000100a00 */
[----:B------:R-:W-:Y:S01]  /*3a180*/  HMMA.1688.F32.TF32 R104, R104, R232, R108 ;  /* 0x000000e86868723c */ /* 0x000fe2000008106c */
[----:B------:R-:W-:Y:S04]  /*3a190*/  STL.64 [R1+0x2450], R90 ;  /* 0x0024505a01007387 */ /* 0x000fe80000100a00 */
[----:B------:R-:W-:Y:S03]  /*3a1a0*/  STL.64 [R1+0x2448], R88 ;  /* 0x0024485801007387 */ /* 0x000fe60000100a00 */
[C---:B------:R-:W-:Y:S01]  /*3a1b0*/  HMMA.1688.F32.TF32 R108, R136.reuse, R204, R236 ;  /* 0x000000cc886c723c */ /* 0x040fe200000810ec */
[----:B------:R-:W-:Y:S04]  /*3a1c0*/  STL.64 [R1+0x2460], R94 ;  /* 0x0024605e01007387 */ /* 0x000fe80000100a00 */
[----:B------:R-:W-:Y:S03]  /*3a1d0*/  STL.64 [R1+0x2458], R92 ;  /* 0x0024585c01007387 */ /* 0x000fe60000100a00 */
        /* <DEDUP_REMOVED lines=15> */
[----:B------:R-:W2:Y:S04]  /*3a2d0*/  LDL.LU R236, [R1+0x380] ;  /* 0x0003800001ec7983 */ /* 0x000ea80000300800 */
[----:B------:R-:W2:Y:S04]  /*3a2e0*/  LDL.LU R237, [R1+0x384] ;  /* 0x0003840001ed7983 */ /* 0x000ea80000300800 */
[----:B------:R-:W4:Y:S04]  /*3a2f0*/  LDL.LU R21, [R1+0x2534] ;  /* 0x0025340001157983 */ /* 0x000f280000300800 */
[----:B------:R-:W2:Y:S01]  /*3a300*/  LDL.LU R20, [R1+0x2530] ;  /* 0x0025300001147983 */ /* 0x000ea20000300800 */
[----:B---3--:R-:W-:Y:S03]  /*3a310*/  HMMA.1688.F32.TF32 R120, R136, R216, R56 ;  /* 0x000000d88878723c */ /* 0x008fe60000081038 */
[----:B------:R-:W3:Y:S04]  /*3a320*/  LDL.LU R60, [R1+0x3b0] ;  /* 0x0003b000013c7983 */ /* 0x000ee80000300800 */
[----:B------:R-:W3:Y:S04]  /*3a330*/  LDL.LU R61, [R1+0x3b4] ;  /* 0x0003b400013d7983 */ /* 0x000ee80000300800 */
[----:B------:R-:W3:Y:S04]  /*3a340*/  LDL.LU R62, [R1+0x3b8] ;  /* 0x0003b800013e7983 */ /* 0x000ee80000300800 */
[----:B------:R-:W3:Y:S04]  /*3a350*/  LDL.LU R63, [R1+0x3bc] ;  /* 0x0003bc00013f7983 */ /* 0x000ee80000300800 */
[----:B------:R-:W3:Y:S04]  /*3a360*/  LDL.LU R56, [R1+0x3c0] ;  /* 0x0003c00001387983 */ /* 0x000ee80000300800 */
[----:B------:R-:W3:Y:S01]  /*3a370*/  LDL.LU R57, [R1+0x3c4] ;  /* 0x0003c40001397983 */ /* 0x000ee20000300800 */
[----:B----4-:R-:W-:Y:S01]  /*3a380*/  IMAD.MOV.U32 R59, RZ, RZ, R21 ;  /* 0x000000ffff3b7224 */ /* 0x010fe200078e0015 */
[----:B--2---:R-:W-:-:S02]  /*3a390*/  MOV R58, R20 ;  /* 0x00000014003a7202 */ /* 0x004fc40000000f00 */
[----:B------:R-:W2:Y:S04]  /*3a3a0*/  LDL.LU R20, [R1+0x252c] ;  /* 0x00252c0001147983 */ /* 0x000ea80000300800 */
        /* <DEDUP_REMOVED lines=65> */
[----:B------:R-:W-:Y:S01]  /*3a7c0*/  MOV R66, R13 ;  /* 0x0000000d00427202 */ /* 0x000fe20000000f00 */
[----:B------:R-:W-:-:S02]  /*3a7d0*/  IMAD.MOV.U32 R67, RZ, RZ, R12 ;  /* 0x000000ffff437224 */ /* 0x000fc400078e000c */
[----:B--2---:R-:W-:Y:S08]  /*3a7e0*/  HMMA.1688.F32.TF32 R12, R68, R204, R176 ;  /* 0x000000cc440c723c */ /* 0x004ff000000810b0 */
[C---:B---3--:R-:W-:Y:S08]  /*3a7f0*/  HMMA.1688.F32.TF32 R160, R196.reuse, R224, R160 ;  /* 0x000000e0c4a0723c */ /* 0x048ff000000810a0 */
[----:B----4-:R-:W-:Y:S08]  /*3a800*/  HMMA.1688.F32.TF32 R156, R196, R220, R156 ;  /* 0x000000dcc49c723c */ /* 0x010ff0000008109c */
[C---:B------:R-:W-:Y:S08]  /*3a810*/  HMMA.1688.F32.TF32 R128, R136.reuse, R224, R128 ;  /* 0x000000e08880723c */ /* 0x040ff00000081080 */
[C---:B------:R-:W-:Y:S08]  /*3a820*/  HMMA.1688.F32.TF32 R124, R136.reuse, R220, R124 ;  /* 0x000000dc887c723c */ /* 0x040ff0000008107c */
[C---:B------:R-:W-:Y:S11]  /*3a830*/  HMMA.1688.F32.TF32 R132, R136.reuse, R228, R132 ;  /* 0x000000e48884723c */ /* 0x040ff60000081084 */
[----:B------:R-:W-:Y:S01]  /*3a840*/  STL.64 [R1+0x24e0], R126 ;  /* 0x0024e07e01007387 */ /* 0x000fe20000100a00 */
[----:B------:R-:W-:Y:S03]  /*3a850*/  HMMA.1688.F32.TF32 R136, R136, R232, R188 ;  /* 0x000000e88888723c */ /* 0x000fe600000810bc */
[----:B------:R-:W-:Y:S05]  /*3a860*/  STL.64 [R1+0x24d8], R124 ;  /* 0x0024d87c01007387 */ /* 0x000fea0000100a00 */
        /* <DEDUP_REMOVED lines=20> */
[----:B------:R-:W4:Y:S01]  /*3a9b0*/  LDL.LU R195, [R1+0x7ec] ;  /* 0x0007ec0001c37983 */ /* 0x000f220000300800 */
[C---:B------:R-:W-:Y:S03]  /*3a9c0*/  HMMA.1688.F32.TF32 R144, R196.reuse, R208, R144 ;  /* 0x000000d0c490723c */ /* 0x040fe60000081090 */
[----:B------:R-:W3:Y:S04]  /*3a9d0*/  LDL.LU R188, [R1+0x7d0] ;  /* 0x0007d00001bc7983 */ /* 0x000ee80000300800 */
[----:B------:R-:W3:Y:S01]  /*3a9e0*/  LDL.LU R189, [R1+0x7d4] ;  /* 0x0007d40001bd7983 */ /* 0x000ee20000300800 */
[C---:B------:R-:W-:Y:S03]  /*3a9f0*/  HMMA.1688.F32.TF32 R148, R196.reuse, R212, R148 ;  /* 0x000000d4c494723c */ /* 0x040fe60000081094 */
[----:B------:R-:W3:Y:S04]  /*3aa00*/  LDL.LU R190, [R1+0x7d8] ;  /* 0x0007d80001be7983 */ /* 0x000ee80000300800 */
[----:B------:R-:W3:Y:S01]  /*3aa10*/  LDL.LU R191, [R1+0x7dc] ;  /* 0x0007dc0001bf7983 */ /* 0x000ee20000300800 */
[C---:B------:R-:W-:Y:S08]  /*3aa20*/  HMMA.1688.F32.TF32 R152, R196.reuse, R216, R152 ;  /* 0x000000d8c498723c */ /* 0x040ff00000081098 */
[C---:B------:R-:W-:Y:S08]  /*3aa30*/  HMMA.1688.F32.TF32 R200, R196.reuse, R228, R184 ;  /* 0x000000e4c4c8723c */ /* 0x040ff000000810b8 */
[----:B------:R-:W-:Y:S01]  /*3aa40*/  HMMA.1688.F32.TF32 R196, R196, R232, R180 ;  /* 0x000000e8c4c4723c */ /* 0x000fe200000810b4 */
        /* <DEDUP_REMOVED lines=12> */
[----:B------:R-:W-:-:S02]  /*3ab10*/  IMAD.MOV.U32 R64, RZ, RZ, R17 ;  /* 0x000000ffff407224 */ /* 0x000fc400078e0011 */
[----:B------:R-:W-:Y:S02]  /*3ab20*/  IMAD.MOV.U32 R65, RZ, RZ, R16 ;  /* 0x000000ffff417224 */ /* 0x000fe400078e0010 */
[----:B------:R-:W-:Y:S01]  /*3ab30*/  HMMA.1688.F32.TF32 R16, R68, R208, R172 ;  /* 0x000000d04410723c */ /* 0x000fe200000810ac */
[----:B------:R-:W-:Y:S04]  /*3ab40*/  LDS R172, [R0+UR12+0xc100] ;  /* 0x00c1000c00ac7984 */ /* 0x000fe80008000800 */
[----:B------:R-:W-:Y:S04]  /*3ab50*/  LDS R174, [R0+UR12+0xd100] ;  /* 0x00d1000c00ae7984 */ /* 0x000fe80008000800 */
[----:B------:R-:W-:Y:S04]  /*3ab60*/  LDS R173, [R39+UR12+0xc100] ;  /* 0x00c1000c27ad7984 */ /* 0x000fe80008000800 */
[----:B------:R-:W2:Y:S02]  /*3ab70*/  LDS R175, [R39+UR12+0xd100] ;  /* 0x00d1000c27af7984 */ /* 0x000ea40008000800 */
[C---:B--2---:R-:W-:Y:S08]  /*3ab80*/  HMMA.1688.F32.TF32 R8, R172.reuse, R224, R40 ;  /* 0x000000e0ac08723c */ /* 0x044ff00000081028 */
[C---:B----4-:R-:W-:Y:S08]  /*3ab90*/  HMMA.1688.F32.TF32 R192, R172.reuse, R204, R192 ;  /* 0x000000ccacc0723c */ /* 0x050ff000000810c0 */
[C---:B---3--:R-:W-:Y:S11]  /*3aba0*/  HMMA.1688.F32.TF32 R188, R172.reuse, R208, R188 ;  /* 0x000000d0acbc723c */ /* 0x048ff600000810bc */
[----:B------:R1:W-:Y:S04]  /*3abb0*/  STL [R1+0x2334], R192 ;  /* 0x002334c001007387 */ /* 0x0003e80000100800 */
[----:B------:R2:W-:Y:S04]  /*3abc0*/  STL [R1+0x2330], R193 ;  /* 0x002330c101007387 */ /* 0x0005e80000100800 */
[----:B------:R3:W-:Y:S04]  /*3abd0*/  STL [R1+0x232c], R194 ;  /* 0x00232cc201007387 */ /* 0x0007e80000100800 */
[----:B------:R4:W-:Y:S04]  /*3abe0*/  STL [R1+0x2328], R195 ;  /* 0x002328c301007387 */ /* 0x0009e80000100800 */
[----:B------:R-:W-:Y:S04]  /*3abf0*/  STL [R1+0x2344], R188 ;  /* 0x002344bc01007387 */ /* 0x000fe80000100800 */
[----:B------:R-:W-:Y:S04]  /*3ac00*/  STL [R1+0x2340], R189 ;  /* 0x002340bd01007387 */ /* 0x000fe80000100800 */
[----:B------:R-:W-:Y:S04]  /*3ac10*/  STL [R1+0x233c], R190 ;  /* 0x00233cbe01007387 */ /* 0x000fe80000100800 */
[----:B------:R-:W-:Y:S04]  /*3ac20*/  STL [R1+0x2338], R191 ;  /* 0x002338bf01007387 */ /* 0x000fe80000100800 */
[----:B------:R1:W-:Y:S04]  /*3ac30*/  STL.64 [R1+0x4d0], R8 ;  /* 0x0004d00801007387 */ /* 0x0003e80000100a00 */
[----:B------:R1:W-:Y:S04]  /*3ac40*/  STL.64 [R1+0x4d8], R10 ;  /* 0x0004d80a01007387 */ /* 0x0003e80000100a00 */
        /* <DEDUP_REMOVED lines=8> */
[----:B------:R-:W4:Y:S08]  /*3acd0*/  LDL.LU R47, [R1+0xdc] ;  /* 0x0000dc00012f7983 */ /* 0x000f300000300800 */
[----:B-1----:R-:W-:Y:S01]  /*3ace0*/  IMAD.MOV.U32 R192, RZ, RZ, R4 ;  /* 0x000000ffffc07224 */ /* 0x002fe200078e0004 */
[----:B--2---:R-:W-:Y:S01]  /*3acf0*/  MOV R193, R5 ;  /* 0x0000000500c17202 */ /* 0x004fe20000000f00 */
[----:B------:R-:W2:Y:S01]  /*3ad00*/  LDL.LU R4, [R1+0x120] ;  /* 0x0001200001047983 */ /* 0x000ea20000300800 */
[----:B---3--:R-:W-:-:S02]  /*3ad10*/  IMAD.MOV.U32 R194, RZ, RZ, R6 ;  /* 0x000000ffffc27224 */ /* 0x008fc400078e0006 */
[----:B----4-:R-:W-:Y:S01]  /*3ad20*/  IMAD.MOV.U32 R195, RZ, RZ, R7 ;  /* 0x000000ffffc37224 */ /* 0x010fe200078e0007 */
        /* <DEDUP_REMOVED lines=77> */
[C---:B------:R-:W-:Y:S01]  /*3b200*/  HMMA.1688.F32.TF32 R52, R68.reuse, R216, R240 ;  /* 0x000000d84434723c */ /* 0x040fe200000810f0 */
[----:B------:R-:W4:Y:S04]  /*3b210*/  LDL.LU R84, [R1+0x320] ;  /* 0x0003200001547983 */ /* 0x000f280000300800 */
[----:B------:R-:W4:Y:S03]  /*3b220*/  LDL.LU R85, [R1+0x324] ;  /* 0x0003240001557983 */ /* 0x000f260000300800 */
[C---:B------:R-:W-:Y:S01]  /*3b230*/  HMMA.1688.F32.TF32 R20, R68.reuse, R212, R244 ;  /* 0x000000d44414723c */ /* 0x040fe200000810f4 */
[----:B------:R-:W4:Y:S04]  /*3b240*/  LDL.LU R86, [R1+0x328] ;  /* 0x0003280001567983 */ /* 0x000f280000300800 */
[----:B------:R-:W4:Y:S03]  /*3b250*/  LDL.LU R87, [R1+0x32c] ;  /* 0x00032c0001577983 */ /* 0x000f260000300800 */
[C---:B------:R-:W-:Y:S01]  /*3b260*/  HMMA.1688.F32.TF32 R56, R68.reuse, R220, R56 ;  /* 0x000000dc4438723c */ /* 0x040fe20000081038 */
[----:B------:R-:W-:Y:S04]  /*3b270*/  LDS R240, [R0+UR12+0xc180] ;  /* 0x00c1800c00f07984 */ /* 0x000fe80008000800 */
[----:B------:R-:W-:Y:S03]  /*3b280*/  LDS R242, [R0+UR12+0xd180] ;  /* 0x00d1800c00f27984 */ /* 0x000fe60008000800 */
[C---:B------:R-:W-:Y:S01]  /*3b290*/  HMMA.1688.F32.TF32 R60, R68.reuse, R224, R60 ;  /* 0x000000e0443c723c */ /* 0x040fe2000008103c */
[----:B------:R-:W-:Y:S04]  /*3b2a0*/  LDS R241, [R39+UR12+0xc180] ;  /* 0x00c1800c27f17984 */ /* 0x000fe80008000800 */
[----:B------:R-:W-:Y:S03]  /*3b2b0*/  LDS R243, [R39+UR12+0xd180] ;  /* 0x00d1800c27f37984 */ /* 0x000fe60008000800 */
[C---:B------:R-:W-:Y:S01]  /*3b2c0*/  HMMA.1688.F32.TF32 R64, R68.reuse, R228, R64 ;  /* 0x000000e44440723c */ /* 0x040fe20000081040 */
[----:B------:R-:W4:Y:S04]  /*3b2d0*/  LDL.LU R164, [R1+0xb0] ;  /* 0x0000b00001a47983 */ /* 0x000f280000300800 */
[----:B------:R-:W4:Y:S03]  /*3b2e0*/  LDL.LU R165, [R1+0xb4] ;  /* 0x0000b40001a57983 */ /* 0x000f260000300800 */
[-C--:B------:R-:W-:Y:S01]  /*3b2f0*/  HMMA.1688.F32.TF32 R68, R68, R232.reuse, R236 ;  /* 0x000000e84444723c */ /* 0x080fe200000810ec */
        /* <DEDUP_REMOVED lines=17> */
[----:B------:R-:W1:Y:S01]  /*3b410*/  LDS R247, [R3+UR12+0xd180] ;  /* 0x00d1800c03f77984 */ /* 0x000e620008000800 */
[----:B--2---:R-:W-:-:S15]  /*3b420*/  HMMA.1688.F32.TF32 R124, R172, R232, R124 ;  /* 0x000000e8ac7c723c */ /* 0x004fde000008107c */
[----:B------:R-:W-:-:S04]  /*3b430*/  NOP ;  /* 0x0000000000007918 */ /* 0x000fc80000000000 */
[----:B------:R-:W-:Y:S01]  /*3b440*/  MOV R188, R124 ;  /* 0x0000007c00bc7202 */ /* 0x000fe20000000f00 */
[----:B------:R-:W-:Y:S01]  /*3b450*/  IMAD.MOV.U32 R189, RZ, RZ, R125 ;  /* 0x000000ffffbd7224 */ /* 0x000fe200078e007d */
[----:B------:R-:W-:Y:S01]  /*3b460*/  MOV R191, R127 ;  /* 0x0000007f00bf7202 */ /* 0x000fe20000000f00 */
[----:B------:R-:W-:Y:S02]  /*3b470*/  IMAD.MOV.U32 R190, RZ, RZ, R126 ;  /* 0x000000ffffbe7224 */ /* 0x000fe400078e007e */
[C---:B---3--:R-:W-:Y:S08]  /*3b480*/  HMMA.1688.F32.TF32 R124, R236.reuse, R204, R120 ;  /* 0x000000ccec7c723c */ /* 0x048ff00000081078 */
[C---:B----4-:R-:W-:Y:S08]  /*3b490*/  HMMA.1688.F32.TF32 R120, R236.reuse, R208, R116 ;  /* 0x000000d0ec78723c */ /* 0x050ff00000081074 */
        /* <DEDUP_REMOVED lines=9> */
[----:B------:R-:W-:Y:S03]  /*3b530*/  LDS R236, [R2+UR12+0xc200] ;  /* 0x00c2000c02ec7984 */ /* 0x000fe60008000800 */
[C---:B------:R-:W-:Y:S01]  /*3b540*/  HMMA.1688.F32.TF32 R92, R240.reuse, R204, R88 ;  /* 0x000000ccf05c723c */ /* 0x040fe20000081058 */
[----:B------:R-:W-:Y:S04]  /*3b550*/  STL.64 [R1+0x5c8], R122 ;  /* 0x0005c87a01007387 */ /* 0x000fe80000100a00 */
[----:B------:R-:W-:Y:S03]  /*3b560*/  LDS R238, [R2+UR12+0xd200] ;  /* 0x00d2000c02ee7984 */ /* 0x000fe60008000800 */
        /* <DEDUP_REMOVED lines=14> */
[----:B------:R-:W-:Y:S04]  /*3b650*/  STL.64 [R1+0x40], R92 ;  /* 0x0000405c01007387 */ /* 0x000fe80000100a00 */
[----:B------:R-:W-:Y:S04]  /*3b660*/  STL.64 [R1+0x48], R94 ;  /* 0x0000485e01007387 */ /* 0x000fe80000100a00 */
[----:B------:R-:W-:Y:S04]  /*3b670*/  STL.64 [R1+0x70], R88 ;  /* 0x0000705801007387 */ /* 0x000fe80000100a00 */
[----:B------:R3:W-:Y:S04]  /*3b680*/  STL.64 [R1+0x78], R90 ;  /* 0x0000785a01007387 */ /* 0x0007e80000100a00 */
[----:B------:R-:W2:Y:S04]  /*3b690*/  LDL.LU R249, [R1+0x774] ;  /* 0x0007740001f97983 */ /* 0x000ea80000300800 */
[----:B------:R-:W2:Y:S04]  /*3b6a0*/  LDL.LU R250, [R1+0x778] ;  /* 0x0007780001fa7983 */ /* 0x000ea80000300800 */
[----:B------:R-:W2:Y:S01]  /*3b6b0*/  LDL.LU R251, [R1+0x77c] ;  /* 0x00077c0001fb7983 */ /* 0x000ea20000300800 */
[C---:B------:R-:W-:Y:S03]  /*3b6c0*/  HMMA.1688.F32.TF32 R84, R240.reuse, R212, R84 ;  /* 0x000000d4f054723c */ /* 0x040fe60000081054 */
[----:B------:R-:W-:Y:S04]  /*3b6d0*/  LDS R237, [R3+UR12+0xc200] ;  /* 0x00c2000c03ed7984 */ /* 0x000fe80008000800 */
[----:B------:R-:W-:Y:S01]  /*3b6e0*/  LDS R239, [R3+UR12+0xd200] ;  /* 0x00d2000c03ef7984 */ /* 0x000fe20008000800 */
[C---:B------:R-:W-:Y:S08]  /*3b6f0*/  HMMA.1688.F32.TF32 R80, R240.reuse, R216, R80 ;  /* 0x000000d8f050723c */ /* 0x040ff00000081050 */
[C---:B---3--:R-:W-:Y:S03]  /*3b700*/  HMMA.1688.F32.TF32 R88, R240.reuse, R220, R168 ;  /* 0x000000dcf058723c */ /* 0x048fe600000810a8 */
[----:B------:R-:W-:Y:S04]  /*3b710*/  STL.64 [R1+0x80], R84 ;  /* 0x0000805401007387 */ /* 0x000fe80000100a00 */
[----:B------:R3:W-:Y:S04]  /*3b720*/  STL.64 [R1+0x88], R86 ;  /* 0x0000885601007387 */ /* 0x0007e80000100a00 */
[----:B------:R-:W-:Y:S04]  /*3b730*/  STL.64 [R1+0x90], R80 ;  /* 0x0000905001007387 */ /* 0x000fe80000100a00 */
[----:B------:R4:W-:Y:S01]  /*3b740*/  STL.64 [R1+0x98], R82 ;  /* 0x0000985201007387 */ /* 0x0009e20000100a00 */
[C---:B---3--:R-:W-:Y:S08]  /*3b750*/  HMMA.1688.F32.TF32 R84, R240.reuse, R224, R164 ;  /* 0x000000e0f054723c */ /* 0x048ff000000810a4 */
[C---:B----4-:R-:W-:Y:S08]  /*3b760*/  HMMA.1688.F32.TF32 R80, R240.reuse, R228, R76 ;  /* 0x000000e4f050723c */ /* 0x050ff0000008104c */
[----:B------:R-:W-:Y:S08]  /*3b770*/  HMMA.1688.F32.TF32 R76, R240, R232, R72 ;  /* 0x000000e8f04c723c */ /* 0x000ff00000081048 */
[C---:B-1----:R-:W-:Y:S01]  /*3b780*/  HMMA.1688.F32.TF32 R28, R244.reuse, R208, R28 ;  /* 0x000000d0f41c723c */ /* 0x042fe2000008101c */
[----:B------:R-:W-:Y:S04]  /*3b790*/  STL.64 [R1+0xa0], R88 ;  /* 0x0000a05801007387 */ /* 0x000fe80000100a00 */
[----:B------:R-:W-:Y:S03]  /*3b7a0*/  LDS R241, [R39+UR12+0xc280] ;  /* 0x00c2800c27f17984 */ /* 0x000fe60008000800 */
[C---:B------:R-:W-:Y:S01]  /*3b7b0*/  HMMA.1688.F32.TF32 R72, R244.reuse, R204, R24 ;  /* 0x000000ccf448723c */ /* 0x040fe20000081018 */
[----:B------:R-:W-:Y:S04]  /*3b7c0*/  LDS R243, [R39+UR12+0xd280] ;  /* 0x00d2800c27f37984 */ /* 0x000fe80008000800 */
[----:B------:R-:W-:Y:S03]  /*3b7d0*/  LDS R240, [R0+UR12+0xc280] ;  /* 0x00c2800c00f07984 */ /* 0x000fe60008000800 */
[C---:B------:R-:W-:Y:S01]  /*3b7e0*/  HMMA.1688.F32.TF32 R24, R244.reuse, R212, R32 ;  /* 0x000000d4f418723c */ /* 0x040fe20000081020 */
[----:B------:R-:W-:Y:S07]  /*3b7f0*/  STL.64 [R1+0xa8], R90 ;  /* 0x0000a85a01007387 */ /* 0x000fee0000100a00 */
[C---:B------:R-:W-:Y:S01]  /*3b800*/  HMMA.1688.F32.TF32 R8, R244.reuse, R216, R8 ;  /* 0x000000d8f408723c */ /* 0x040fe20000081008 */
[----:B------:R-:W-:Y:S07]  /*3b810*/  STL.64 [R1+0xb0], R84 ;  /* 0x0000b05401007387 */ /* 0x000fee0000100a00 */
[----:B------:R-:W-:Y:S01]  /*3b820*/  HMMA.1688.F32.TF32 R4, R244, R220, R4 ;  /* 0x000000dcf404723c */ /* 0x000fe20000081004 */
[----:B------:R-:W-:Y:S07]  /*3b830*/  STL.64 [R1+0xb8], R86 ;  /* 0x0000b85601007387 */ /* 0x000fee0000100a00 */
[C---:B------:R-:W-:Y:S01]  /*3b840*/  HMMA.1688.F32.TF32 R184, R172.reuse, R212, R184 ;  /* 0x000000d4acb8723c */ /* 0x040fe200000810b8 */
[----:B------:R-:W-:Y:S07]  /*3b850*/  STL.64 [R1+0xf0], R80 ;  /* 0x0000f05001007387 */ /* 0x000fee0000100a00 */
[C---:B------:R-:W-:Y:S01]  /*3b860*/  HMMA.1688.F32.TF32 R180, R172.reuse, R216, R180 ;  /* 0x000000d8acb4723c */ /* 0x040fe200000810b4 */
[----:B------:R-:W-:Y:S07]  /*3b870*/  STL.64 [R1+0xf8], R82 ;  /* 0x0000f85201007387 */ /* 0x000fee0000100a00 */
[----:B------:R-:W-:Y:S01]  /*3b880*/  HMMA.1688.F32.TF32 R176, R172, R220, R176 ;  /* 0x000000dcacb0723c */ /* 0x000fe200000810b0 */
[----:B------:R-:W-:Y:S04]  /*3b890*/  LDS R172, [R0+UR12+0xc200] ;  /* 0x00c2000c00ac7984 */ /* 0x000fe80008000800 */
[----:B------:R-:W-:Y:S04]  /*3b8a0*/  LDS R174, [R0+UR12+0xd200] ;  /* 0x00d2000c00ae7984 */ /* 0x000fe80008000800 */
[----:B------:R-:W-:Y:S04]  /*3b8b0*/  LDS R173, [R39+UR12+0xc200] ;  /* 0x00c2000c27ad7984 */ /* 0x000fe80008000800 */
[----:B------:R-:W2:Y:S04]  /*3b8c0*/  LDS R175, [R39+UR12+0xd200] ;  /* 0x00d2000c27af7984 */ /* 0x000ea80008000800 */
        /* <DEDUP_REMOVED lines=14> */
[----:B------:R-:W3:Y:S05]  /*3b9b0*/  LDS R242, [R0+UR12+0xd280] ;  /* 0x00d2800c00f27984 */ /* 0x000eea0008000800 */
[----:B-1----:R-:W-:Y:S01]  /*3b9c0*/  HMMA.1688.F32.TF32 R4, R244, R232, R40 ;  /* 0x000000e8f404723c */ /* 0x002fe20000081028 */
[----:B------:R-:W-:Y:S04]  /*3b9d0*/  LDS R244, [R2+UR12+0xc280] ;  /* 0x00c2800c02f47984 */ /* 0x000fe80008000800 */
[----:B------:R-:W-:Y:S04]  /*3b9e0*/  STL.64 [R1+0x120], R24 ;  /* 0x0001201801007387 */ /* 0x000fe80000100a00 */
[----:B------:R-:W-:Y:S04]  /*3b9f0*/  STL.64 [R1+0x128], R26 ;  /* 0x0001281a01007387 */ /* 0x000fe80000100a00 */
[----:B------:R-:W-:Y:S04]  /*3ba00*/  STL.64 [R1+0x110], R8 ;  /* 0x0001100801007387 */ /* 0x000fe80000100a00 */
[----:B------:R-:W-:Y:S04]  /*3ba10*/  STL.64 [R1+0x118], R10 ;  /* 0x0001180a01007387 */ /* 0x000fe80000100a00 */
[----:B------:R-:W-:Y:S04]  /*3ba20*/  STL.64 [R1+0xd0], R4 ;  /* 0x0000d00401007387 */ /* 0x000fe80000100a00 */
[----:B------:R2:W-:Y:S04]  /*3ba30*/  STL.64 [R1+0xd8], R6 ;  /* 0x0000d80601007387 */ /* 0x0005e80000100a00 */
[----:B------:R-:W4:Y:S04]  /*3ba40*/  LDL.LU R36, [R1+0x60] ;  /* 0x0000600001247983 */ /* 0x000f280000300800 */
[----:B------:R-:W-:Y:S04]  /*3ba50*/  LDS R246, [R2+UR12+0xd280] ;  /* 0x00d2800c02f67984 */ /* 0x000fe80008000800 */
[----:B------:R-:W-:Y:S04]  /*3ba60*/  LDS R245, [R3+UR12+0xc280] ;  /* 0x00c2800c03f57984 */ /* 0x000fe80008000800 */
[----:B------:R-:W1:Y:S01]  /*3ba70*/  LDS R247, [R3+UR12+0xd280] ;  /* 0x00d2800c03f77984 */ /* 0x000e620008000800 */
[----:B--2---:R-:W-:-:S15]  /*3ba80*/  HMMA.1688.F32.TF32 R4, R172, R204, R248 ;  /* 0x000000ccac04723c */ /* 0x004fde00000810f8 */
[----:B------:R-:W-:-:S04]  /*3ba90*/  NOP ;  /* 0x0000000000007918 */ /* 0x000fc80000000000 */
[----:B------:R2:W-:Y:S04]  /*3baa0*/  STL.64 [R1+0xc0], R4 ;  /* 0x0000c00401007387 */ /* 0x0005e80000100a00 */
[----:B------:R1:W-:Y:S04]  /*3bab0*/  STL.64 [R1+0xc8], R6 ;  /* 0x0000c80601007387 */ /* 0x0003e80000100a00 */
        /* <DEDUP_REMOVED lines=11> */
[----:B--2---:R-:W2:Y:S04]  /*3bb70*/  LDL.LU R4, [R1+0x1f0] ;  /* 0x0001f00001047983 */ /* 0x004ea80000300800 */
        /* <DEDUP_REMOVED lines=156> */
[----:B------:R-:W-:Y:S01]  /*3c540*/  HMMA.1688.F32.TF32 R88, R236, R232, R88 ;  /* 0x000000e8ec58723c */ /* 0x000fe20000081058 */
[----:B------:R-:W-:Y:S04]  /*3c550*/  STL.64 [R1+0x530], R108 ;  /* 0x0005306c01007387 */ /* 0x000fe80000100a00 */
[----:B------:R1:W-:Y:S03]  /*3c560*/  STL.64 [R1+0x538], R110 ;  /* 0x0005386e01007387 */ /* 0x0003e60000100a00 */
[C---:B------:R-:W-:Y:S01]  /*3c570*/  HMMA.1688.F32.TF32 R84, R240.reuse, R204, R84 ;  /* 0x000000ccf054723c */ /* 0x040fe20000081054 */
[----:B-1----:R-:W3:Y:S04]  /*3c580*/  LDL.LU.64 R110, [R1+0x24a0] ;  /* 0x0024a000016e7983 */ /* 0x002ee80000300a00 */
[----:B------:R-:W3:Y:S03]  /*3c590*/  LDL.LU.64 R108, [R1+0x2498] ;  /* 0x00249800016c7983 */ /* 0x000ee60000300a00 */
[----:B------:R-:W-:Y:S01]  /*3c5a0*/  HMMA.1688.F32.TF32 R80, R240, R208, R80 ;  /* 0x000000d0f050723c */ /* 0x000fe20000081050 */
        /* <DEDUP_REMOVED lines=16> */
[----:B------:R-:W-:Y:S08]  /*3c6b0*/  HMMA.1688.F32.TF32 R32, R244, R204, R32 ;  /* 0x000000ccf420723c */ /* 0x000ff00000081020 */
[----:B--2---:R-:W-:Y:S01]  /*3c6c0*/  HMMA.1688.F32.TF32 R172, R236, R228, R172 ;  /* 0x000000e4ecac723c */ /* 0x004fe200000810ac */
[----:B------:R-:W-:Y:S04]  /*3c6d0*/  LDS R236, [R2+UR12+0xc300] ;  /* 0x00c3000c02ec7984 */ /* 0x000fe80008000800 */
[----:B------:R-:W-:Y:S04]  /*3c6e0*/  LDS R238, [R2+UR12+0xd300] ;  /* 0x00d3000c02ee7984 */ /* 0x000fe80008000800 */
[----:B------:R-:W-:Y:S04]  /*3c6f0*/  LDS R237, [R3+UR12+0xc300] ;  /* 0x00c3000c03ed7984 */ /* 0x000fe80008000800 */
[----:B------:R-:W1:Y:S06]  /*3c700*/  LDS R239, [R3+UR12+0xd300] ;  /* 0x00d3000c03ef7984 */ /* 0x000e6c0008000800 */
        /* <DEDUP_REMOVED lines=9> */
[C---:B----4-:R-:W-:Y:S03]  /*3c7a0*/  HMMA.1688.F32.TF32 R84, R240.reuse, R216, R164 ;  /* 0x000000d8f054723c */ /* 0x050fe600000810a4 */
[----:B------:R-:W-:Y:S04]  /*3c7b0*/  LDS R172, [R0+UR12+0xc300] ;  /* 0x00c3000c00ac7984 */ /* 0x000fe80008000800 */
[----:B------:R-:W-:Y:S01]  /*3c7c0*/  LDS R174, [R0+UR12+0xd300] ;  /* 0x00d3000c00ae7984 */ /* 0x000fe20008000800 */
[C---:B--2---:R-:W-:Y:S08]  /*3c7d0*/  HMMA.1688.F32.TF32 R80, R240.reuse, R220, R76 ;  /* 0x000000dcf050723c */ /* 0x044ff0000008104c */
        /* <DEDUP_REMOVED lines=15> */
[----:B------:R2:W-:Y:S01]  /*3c8d0*/  STL.64 [R1+0x338], R26 ;  /* 0x0003381a01007387 */ /* 0x0005e20000100a00 */
[C---:B------:R-:W-:Y:S03]  /*3c8e0*/  HMMA.1688.F32.TF32 R8, R244.reuse, R216, R48 ;  /* 0x000000d8f408723c */ /* 0x040fe60000081030 */
[----:B------:R-:W-:Y:S04]  /*3c8f0*/  LDS R240, [R0+UR12+0xc380] ;  /* 0x00c3800c00f07984 */ /* 0x000fe80008000800 */
[----:B------:R-:W-:Y:S01]  /*3c900*/  LDS R242, [R0+UR12+0xd380] ;  /* 0x00d3800c00f27984 */ /* 0x000fe20008000800 */
[C---:B--2---:R-:W-:Y:S08]  /*3c910*/  HMMA.1688.F32.TF32 R24, R244.reuse, R212, R4 ;  /* 0x000000d4f418723c */ /* 0x044ff00000081004 */
[C---:B------:R-:W-:Y:S01]  /*3c920*/  HMMA.1688.F32.TF32 R4, R244.reuse, R220, R44 ;  /* 0x000000dcf404723c */ /* 0x040fe2000008102c */
        /* <DEDUP_REMOVED lines=12> */
[----:B--2---:R-:W-:Y:S01]  /*3c9f0*/  HMMA.1688.F32.TF32 R4, R244, R232, R248 ;  /* 0x000000e8f404723c */ /* 0x004fe200000810f8 */
[----:B------:R-:W-:-:S02]  /*3ca00*/  LOP3.LUT R243, R0, 0x20, RZ, 0x3c, !PT ;  /* 0x0000002000f37812 */ /* 0x000fc400078e3cff */
        /* <DEDUP_REMOVED lines=75> */
[----:B------:R-:W1:Y:S04]  /*3cec0*/  LDS R175, [R243+UR12+0xd300] ;  /* 0x00d3000cf3af7984 */ /* 0x000e680008000800 */
[----:B------:R-:W-:Y:S04]  /*3ced0*/  LDS R241, [R243+UR12+0xc380] ;  /* 0x00c3800cf3f17984 */ /* 0x000fe80008000800 */
[----:B------:R-:W1:Y:S04]  /*3cee0*/  LDS R243, [R243+UR12+0xd380] ;  /* 0x00d3800cf3f37984 */ /* 0x000e680008000800 */
[----:B------:R-:W-:Y:S04]  /*3cef0*/  LDS R244, [R2+UR12+0xc380] ;  /* 0x00c3800c02f47984 */ /* 0x000fe80008000800 */
[----:B------:R-:W-:Y:S04]  /*3cf00*/  LDS R246, [R2+UR12+0xd380] ;  /* 0x00d3800c02f67984 */ /* 0x000fe80008000800 */
[----:B------:R-:W-:Y:S04]  /*3cf10*/  LDS R245, [R3+UR12+0xc380] ;  /* 0x00c3800c03f57984 */ /* 0x000fe80008000800 */
[----:B------:R-:W1:Y:S01]  /*3cf20*/  LDS R247, [R3+UR12+0xd380] ;  /* 0x00d3800c03f77984 */ /* 0x000e620008000800 */
[C---:B--2---:R-:W-:Y:S08]  /*3cf30*/  HMMA.1688.F32.TF32 R40, R236.reuse, R228, R40 ;  /* 0x000000e4ec28723c */ /* 0x044ff00000081028 */
[C---:B---3--:R-:W-:Y:S08]  /*3cf40*/  HMMA.1688.F32.TF32 R44, R236.reuse, R224, R44 ;  /* 0x000000e0ec2c723c */ /* 0x048ff0000008102c */
[C---:B------:R-:W-:Y:S08]  /*3cf50*/  HMMA.1688.F32.TF32 R48, R236.reuse, R220, R48 ;  /* 0x000000dcec30723c */ /* 0x040ff00000081030 */
[C---:B----4-:R-:W-:Y:S08]  /*3cf60*/  HMMA.1688.F32.TF32 R4, R236.reuse, R216, R4 ;  /* 0x000000d8ec04723c */ /* 0x050ff00000081004 */
[----:B------:R-:W-:Y:S08]  /*3cf70*/  HMMA.1688.F32.TF32 R32, R236, R208, R32 ;  /* 0x000000d0ec20723c */ /* 0x000ff00000081020 */
[C---:B-1----:R-:W-:Y:S08]  /*3cf80*/  HMMA.1688.F32.TF32 R76, R172.reuse, R224, R76 ;  /* 0x000000e0ac4c723c */ /* 0x042ff0000008104c */
        /* <DEDUP_REMOVED lines=8> */
[----:B-1----:R-:W2:Y:S04]  /*3d010*/  LDL.LU.64 R90, [R1+0x2450] ;  /* 0x00245000015a7983 */ /* 0x002ea80000300a00 */
[----:B------:R-:W2:Y:S04]  /*3d020*/  LDL.LU.64 R88, [R1+0x2448] ;  /* 0x0024480001587983 */ /* 0x000ea80000300a00 */
[----:B------:R-:W-:Y:S04]  /*3d030*/  STL.64 [R1+0x210], R84 ;  /* 0x0002105401007387 */ /* 0x000fe80000100a00 */
[----:B------:R1:W-:Y:S01]  /*3d040*/  STL.64 [R1+0x218], R86 ;  /* 0x0002185601007387 */ /* 0x0003e20000100a00 */
[----:B------:R-:W-:Y:S03]  /*3d050*/  HMMA.1688.F32.TF32 R172, R172, R232, R24 ;  /* 0x000000e8acac723c */ /* 0x000fe60000081018 */
[----:B-1----:R-:W3:Y:S04]  /*3d060*/  LDL.LU.64 R86, [R1+0x2440] ;  /* 0x0024400001567983 */ /* 0x002ee80000300a00 */
[----:B------:R-:W3:Y:S04]  /*3d070*/  LDL.LU.64 R84, [R1+0x2438] ;  /* 0x0024380001547983 */ /* 0x000ee80000300a00 */
[----:B------:R-:W-:Y:S04]  /*3d080*/  STL.64 [R1+0x240], R80 ;  /* 0x0002405001007387 */ /* 0x000fe80000100a00 */
[----:B------:R1:W-:Y:S01]  /*3d090*/  STL.64 [R1+0x248], R82 ;  /* 0x0002485201007387 */ /* 0x0003e20000100a00 */
[C---:B------:R-:W-:Y:S03]  /*3d0a0*/  HMMA.1688.F32.TF32 R28, R236.reuse, R204, R28 ;  /* 0x000000ccec1c723c */ /* 0x040fe6000008101c */
[----:B-1----:R-:W4:Y:S04]  /*3d0b0*/  LDL.LU.64 R82, [R1+0x2430] ;  /* 0x0024300001527983 */ /* 0x002f280000300a00 */
        /* <DEDUP_REMOVED lines=57> */
[----:B------:R1:W-:Y:S04]  /*3d450*/  STL.64 [R1+0x350], R236 ;  /* 0x000350ec01007387 */ /* 0x0003e80000100a00 */
[----:B------:R4:W-:Y:S04]  /*3d460*/  STL.64 [R1+0x358], R238 ;  /* 0x000358ee01007387 */ /* 0x0009e80000100a00 */
[----:B-1----:R-:W3:Y:S04]  /*3d470*/  LDL.LU R236, [R1+0x10] ;  /* 0x0000100001ec7983 */ /* 0x002ee80000300800 */
[----:B------:R-:W3:Y:S04]  /*3d480*/  LDL.LU R237, [R1+0x14] ;  /* 0x0000140001ed7983 */ /* 0x000ee80000300800 */
[----:B----4-:R-:W4:Y:S01]  /*3d490*/  LDL.LU R238, [R1+0x18] ;  /* 0x0000180001ee7983 */ /* 0x010f220000300800 */
[----:B------:R-:W-:-:S15]  /*3d4a0*/  HMMA.1688.F32.TF32 R248, R240, R204, R248 ;  /* 0x000000ccf0f8723c */ /* 0x000fde00000810f8 */
[----:B------:R-:W-:-:S04]  /*3d4b0*/  NOP ;  /* 0x0000000000007918 */ /* 0x000fc80000000000 */
[----:B------:R-:W-:Y:S04]  /*3d4c0*/  STL.64 [R1+0x300], R248 ;  /* 0x000300f801007387 */ /* 0x000fe80000100a00 */
[----:B------:R1:W-:Y:S04]  /*3d4d0*/  STL.64 [R1+0x308], R250 ;  /* 0x000308fa01007387 */ /* 0x0003e80000100a00 */
[----:B-1----:R-:W4:Y:S04]  /*3d4e0*/  LDL.LU.64 R250, [R1+0x2350] ;  /* 0x0023500001fa7983 */ /* 0x002f280000300a00 */
[----:B------:R-:W4:Y:S01]  /*3d4f0*/  LDL.LU.64 R248, [R1+0x2348] ;  /* 0x0023480001f87983 */ /* 0x000f220000300a00 */
[----:B------:R-:W-:Y:S01]  /*3d500*/  IMAD.MOV.U32 R239, RZ, RZ, R252 ;  /* 0x000000ffffef7224 */ /* 0x000fe200078e00fc */
[----:B--2---:R-:W-:Y:S08]  /*3d510*/  HMMA.1688.F32.TF32 R4, R244, R204, R4 ;  /* 0x000000ccf404723c */ /* 0x004ff00000081004 */
[C---:B---3--:R-:W-:Y:S08]  /*3d520*/  HMMA.1688.F32.TF32 R36, R240.reuse, R220, R36 ;  /* 0x000000dcf024723c */ /* 0x048ff00000081024 */
[----:B----4-:R-:W-:-:S15]  /*3d530*/  HMMA.1688.F32.TF32 R236, R240, R208, R236 ;  /* 0x000000d0f0ec723c */ /* 0x010fde00000810ec */
[----:B------:R-:W-:-:S04]  /*3d540*/  NOP ;  /* 0x0000000000007918 */ /* 0x000fc80000000000 */
[----:B------:R-:W-:Y:S04]  /*3d550*/  STL.64 [R1+0x2f0], R236 ;  /* 0x0002f0ec01007387 */ /* 0x000fe80000100a00 */
[----:B------:R1:W-:Y:S02]  /*3d560*/  STL.64 [R1+0x2f8], R238 ;  /* 0x0002f8ee01007387 */ /* 0x0003e40000100a00 */
[----:B-1----:R-:W-:-:S15]  /*3d570*/  HMMA.1688.F32.TF32 R236, R240, R212, R172 ;  /* 0x000000d4f0ec723c */ /* 0x002fde00000810ac */
[----:B------:R-:W-:-:S04]  /*3d580*/  NOP ;  /* 0x0000000000007918 */ /* 0x000fc80000000000 */
[----:B------:R1:W-:Y:S04]  /*3d590*/  STL.64 [R1+0x2e0], R236 ;  /* 0x0002e0ec01007387 */ /* 0x0003e80000100a00 */
[----:B------:R2:W-:Y:S01]  /*3d5a0*/  STL.64 [R1+0x2e8], R238 ;  /* 0x0002e8ee01007387 */ /* 0x0005e20000100a00 */
[----:B-1----:R-:W-:Y:S02]  /*3d5b0*/  IMAD.MOV.U32 R237, RZ, RZ, R38 ;  /* 0x000000ffffed7224 */ /* 0x002fe400078e0026 */
[----:B------:R-:W-:Y:S02]  /*3d5c0*/  IMAD.MOV.U32 R236, RZ, RZ, R39 ;  /* 0x000000ffffec7224 */ /* 0x000fe400078e0027 */
[----:B--2---:R-:W-:Y:S01]  /*3d5d0*/  IMAD.MOV.U32 R239, RZ, RZ, R36 ;  /* 0x000000ffffef7224 */ /* 0x004fe200078e0024 */
[----:B------:R-:W-:-:S02]  /*3d5e0*/  MOV R238, R37 ;  /* 0x0000002500ee7202 */ /* 0x000fc40000000f00 */
[C---:B------:R-:W-:Y:S08]  /*3d5f0*/  HMMA.1688.F32.TF32 R36, R240.reuse, R224, R40 ;  /* 0x000000e0f024723c */ /* 0x040ff00000081028 */
[----:B------:R-:W-:Y:S11]  /*3d600*/  HMMA.1688.F32.TF32 R172, R240, R216, R248 ;  /* 0x000000d8f0ac723c */ /* 0x000ff600000810f8 */
[----:B------:R-:W-:Y:S01]  /*3d610*/  MOV R43, R36 ;  /* 0x00000024002b7202 */ /* 0x000fe20000000f00 */
[----:B------:R-:W-:Y:S01]  /*3d620*/  IMAD.MOV.U32 R42, RZ, RZ, R37 ;  /* 0x000000ffff2a7224 */ /* 0x000fe200078e0025 */
[----:B------:R-:W-:Y:S01]  /*3d630*/  MOV R40, R39 ;  /* 0x0000002700287202 */ /* 0x000fe20000000f00 */
[----:B------:R-:W-:-:S02]  /*3d640*/  IMAD.MOV.U32 R41, RZ, RZ, R38 ;  /* 0x000000ffff297224 */ /* 0x000fc400078e0026 */
[----:B------:R-:W-:Y:S01]  /*3d650*/  HMMA.1688.F32.TF32 R36, R240, R228, R44 ;  /* 0x000000e4f024723c */ /* 0x000fe2000008102c */
[----:B------:R-:W-:Y:S01]  /*3d660*/  MOV R47, R4 ;  /* 0x00000004002f7202 */ /* 0x000fe20000000f00 */
[----:B------:R-:W-:Y:S01]  /*3d670*/  IMAD.MOV.U32 R46, RZ, RZ, R5 ;  /* 0x000000ffff2e7224 */ /* 0x000fe200078e0005 */
[----:B------:R-:W-:Y:S01]  /*3d680*/  MOV R44, R7 ;  /* 0x00000007002c7202 */ /* 0x000fe20000000f00 */
[----:B------:R-:W-:-:S04]  /*3d690*/  IMAD.MOV.U32 R45, RZ, RZ, R6 ;  /* 0x000000ffff2d7224 */ /* 0x000fc800078e0006 */
[----:B------:R-:W-:Y:S01]  /*3d6a0*/  HMMA.1688.F32.TF32 R4, R244, R208, R8 ;  /* 0x000000d0f404723c */ /* 0x000fe20000081008 */
[----:B------:R-:W-:Y:S04]  /*3d6b0*/  STL.64 [R1+0x2d0], R172 ;  /* 0x0002d0ac01007387 */ /* 0x000fe80000100a00 */
[----:B------:R-:W-:Y:S04]  /*3d6c0*/  STL.64 [R1+0x2d8], R174 ;  /* 0x0002d8ae01007387 */ /* 0x000fe80000100a00 */
[----:B------:R1:W-:Y:S04]  /*3d6d0*/  STL [R1+0x2324], R236 ;  /* 0x002324ec01007387 */ /* 0x0003e80000100800 */
[----:B------:R2:W-:Y:S04]  /*3d6e0*/  STL [R1+0x2320], R237 ;  /* 0x002320ed01007387 */ /* 0x0005e80000100800 */
[----:B------:R3:W-:Y:S02]  /*3d6f0*/  STL [R1+0x231c], R238 ;  /* 0x00231cee01007387 */ /* 0x0007e40000100800 */
[----:B-1----:R-:W-:-:S02]  /*3d700*/  IMAD.MOV.U32 R236, RZ, RZ, R4 ;  /* 0x000000ffffec7224 */ /* 0x002fc400078e0004 */
[----:B------:R1:W-:Y:S01]  /*3d710*/  STL [R1+0x2318], R239 ;  /* 0x002318ef01007387 */ /* 0x0003e20000100800 */
[----:B--2---:R-:W-:Y:S02]  /*3d720*/  IMAD.MOV.U32 R237, RZ, RZ, R5 ;  /* 0x000000ffffed7224 */ /* 0x004fe400078e0005 */
[----:B------:R-:W-:Y:S01]  /*3d730*/  IMAD.MOV.U32 R252, RZ, RZ, R39 ;  /* 0x000000fffffc7224 */ /* 0x000fe200078e0027 */
[----:B------:R-:W-:Y:S01]  /*3d740*/  HMMA.1688.F32.TF32 R248, R244, R224, R72 ;  /* 0x000000e0f4f8723c */ /* 0x000fe20000081048 */
[----:B---3--:R-:W-:Y:S01]  /*3d750*/  MOV R238, R6 ;  /* 0x0000000600ee7202 */ /* 0x008fe20000000f00 */
[----:B------:R-:W-:Y:S01]  /*3d760*/  LDS R8, [R0+UR12+0xe080] ;  /* 0x00e0800c00087984 */ /* 0x000fe20008000800 */
[----:B-1----:R-:W-:-:S03]  /*3d770*/  IMAD.MOV.U32 R239, RZ, RZ, R7 ;  /* 0x000000ffffef7224 */ /* 0x002fc600078e0007 */
[----:B------:R-:W-:Y:S02]  /*3d780*/  LDS R10, [R0+UR12+0xf080] ;  /* 0x00f0800c000a7984 */ /* 0x000fe40008000800 */
[----:B------:R-:W-:-:S15]  /*3d790*/  HMMA.1688.F32.TF32 R4, R244, R212, R32 ;  /* 0x000000d4f404723c */ /* 0x000fde0000081020 */
[----:B------:R-:W-:-:S04]  /*3d7a0*/  NOP ;  /* 0x0000000000007918 */ /* 0x000fc80000000000 */
[----:B------:R-:W-:Y:S01]  /*3d7b0*/  IMAD.MOV.U32 R204, RZ, RZ, R4 ;  /* 0x000000ffffcc7224 */ /* 0x000fe200078e0004 */
[----:B------:R-:W-:Y:S01]  /*3d7c0*/  MOV R205, R5 ;  /* 0x0000000500cd7202 */ /* 0x000fe20000000f00 */
[----:B------:R-:W-:Y:S02]  /*3d7d0*/  IMAD.MOV.U32 R209, RZ, RZ, R6 ;  /* 0x000000ffffd17224 */ /* 0x000fe400078e0006 */
[----:B------:R-:W-:Y:S02]  /*3d7e0*/  IMAD.MOV.U32 R208, RZ, RZ, R7 ;  /* 0x000000ffffd07224 */ /* 0x000fe400078e0007 */
[----:B------:R-:W-:Y:S01]  /*3d7f0*/  HMMA.1688.F32.TF32 R4, R244, R216, R28 ;  /* 0x000000d8f404723c */ /* 0x000fe2000008101c */
[----:B------:R-:W-:Y:S04]  /*3d800*/  STL.64 [R1+0x2a0], R36 ;  /* 0x0002a02401007387 */ /* 0x000fe80000100a00 */
[----:B------:R-:W-:Y:S04]  /*3d810*/  LDS R28, [R2+UR12+0xe000] ;  /* 0x00e0000c021c7984 */ /* 0x000fe80008000800 */
[----:B------:R-:W-:Y:S04]  /*3d820*/  LDS R30, [R2+UR12+0xf000] ;  /* 0x00f0000c021e7984 */ /* 0x000fe80008000800 */
[----:B------:R-:W-:Y:S04]  /*3d830*/  LDS R29, [R3+UR12+0xe000] ;  /* 0x00e0000c031d7984 */ /* 0x000fe80008000800 */
[----:B------:R-:W-:Y:S02]  /*3d840*/  LDS R31, [R3+UR12+0xf000] ;  /* 0x00f0000c031f7984 */ /* 0x000fe40008000800 */
[----:B------:R-:W-:Y:S01]  /*3d850*/  MOV R35, R4 ;  /* 0x0000000400237202 */ /* 0x000fe20000000f00 */
[----:B------:R-:W-:Y:S01]  /*3d860*/  IMAD.MOV.U32 R34, RZ, RZ, R5 ;  /* 0x000000ffff227224 */ /* 0x000fe200078e0005 */
[----:B------:R-:W-:Y:S01]  /*3d870*/  MOV R32, R7 ;  /* 0x0000000700207202 */ /* 0x000fe20000000f00 */
[----:B------:R-:W-:-:S02]  /*3d880*/  IMAD.MOV.U32 R33, RZ, RZ, R6 ;  /* 0x000000ffff217224 */ /* 0x000fc400078e0006 */
[----:B------:R-:W-:Y:S01]  /*3d890*/  HMMA.1688.F32.TF32 R4, R244, R220, R24 ;  /* 0x000000dcf404723c */ /* 0x000fe20000081018 */
[----:B------:R-:W-:Y:S01]  /*3d8a0*/  LOP3.LUT R221, R0, 0x20, RZ, 0x3c, !PT ;  /* 0x0000002000dd7812 */ /* 0x000fe200078e3cff */
[----:B------:R-:W-:Y:S04]  /*3d8b0*/  LDS R24, [R0+UR12+0xe000] ;  /* 0x00e0000c00187984 */ /* 0x000fe80008000800 */
[----:B------:R-:W-:Y:S04]  /*3d8c0*/  LDS R26, [R0+UR12+0xf000] ;  /* 0x00f0000c001a7984 */ /* 0x000fe80008000800 */
[----:B------:R-:W-:Y:S04]  /*3d8d0*/  LDS R25, [R221+UR12+0xe000] ;  /* 0x00e0000cdd197984 */ /* 0x000fe80008000800 */
[----:B------:R-:W1:Y:S04]  /*3d8e0*/  LDS R27, [R221+UR12+0xf000] ;  /* 0x00f0000cdd1b7984 */ /* 0x000e680008000800 */
[----:B------:R2:W-:Y:S04]  /*3d8f0*/  STL [R1+0x2a8], R38 ;  /* 0x0002a82601007387 */ /* 0x0005e80000100800 */
[----:B------:R-:W-:Y:S04]  /*3d900*/  LDS R9, [R221+UR12+0xe080] ;  /* 0x00e0800cdd097984 */ /* 0x000fe80008000800 */
[----:B------:R-:W3:Y:S01]  /*3d910*/  LDS R11, [R221+UR12+0xf080] ;  /* 0x00f0800cdd0b7984 */ /* 0x000ee20008000800 */
[----:B--2---:R-:W-:Y:S08]  /*3d920*/  HMMA.1688.F32.TF32 R36, R240, R232, R48 ;  /* 0x000000e8f024723c */ /* 0x004ff00000081030 */
[C---:B------:R-:W-:Y:S08]  /*3d930*/  HMMA.1688.F32.TF32 R240, R244.reuse, R228, R76 ;  /* 0x000000e4f4f0723c */ /* 0x040ff0000008104c */
[----:B------:R-:W-:Y:S01]  /*3d940*/  HMMA.1688.F32.TF32 R244, R244, R232, R164 ;  /* 0x000000e8f4f4723c */ /* 0x000fe200000810a4 */
[----:B------:R-:W-:Y:S02]  /*3d950*/  STL.64 [R1+0x2258], R250 ;  /* 0x002258fa01007387 */ /* 0x000fe40000100a00 */
[----:B------:R-:W-:Y:S01]  /*3d960*/  IMAD.MOV.U32 R51, RZ, RZ, R36 ;  /* 0x000000ffff337224 */ /* 0x000fe200078e0024 */
[----:B------:R-:W-:Y:S01]  /*3d970*/  MOV R50, R37 ;  /* 0x0000002500327202 */ /* 0x000fe20000000f00 */
[----:B------:R-:W-:-:S02]  /*3d980*/  IMAD.MOV.U32 R49, RZ, RZ, R38 ;  /* 0x000000ffff317224 */ /* 0x000fc400078e0026 */
[----:B------:R-:W-:Y:S01]  /*3d990*/  IMAD.MOV.U32 R48, RZ, RZ, R39 ;  /* 0x000000ffff307224 */ /* 0x000fe200078e0027 */
[----:B------:R-:W-:Y:S01]  /*3d9a0*/  MOV R213, R6 ;  /* 0x0000000600d57202 */ /* 0x000fe20000000f00 */
[----:B------:R-:W-:Y:S01]  /*3d9b0*/  IMAD.MOV.U32 R217, RZ, RZ, R4 ;  /* 0x000000ffffd97224 */ /* 0x000fe200078e0004 */
[C---:B-1----:R-:W-:Y:S08]  /*3d9c0*/  HMMA.1688.F32.TF32 R76, R24.reuse, R206, R168 ;  /* 0x000000ce184c723c */ /* 0x042ff000000810a8 */
[----:B------:R-:W-:Y:S01]  /*3d9d0*/  HMMA.1688.F32.TF32 R72, R24, R214, R84 ;  /* 0x000000d61848723c */ /* 0x000fe20000081054 */
[----:B------:R-:W-:Y:S01]  /*3d9e0*/  STL.64 [R1+0x2250], R248 ;  /* 0x002250f801007387 */ /* 0x000fe20000100a00 */
[----:B------:R-:W-:-:S02]  /*3d9f0*/  IMAD.MOV.U32 R216, RZ, RZ, R5 ;  /* 0x000000ffffd87224 */ /* 0x000fc400078e0005 */
[----:B------:R-:W-:Y:S01]  /*3da00*/  IMAD.MOV.U32 R212, RZ, RZ, R7 ;  /* 0x000000ffffd47224 */ /* 0x000fe200078e0007 */
[----:B------:R-:W-:Y:S03]  /*3da10*/  LDS R164, [R0+UR12+0xe100] ;  /* 0x00e1000c00a47984 */ /* 0x000fe60008000800 */
        /* <DEDUP_REMOVED lines=24> */
[----:B--2---:R-:W-:Y:S03]  /*3dba0*/  HMMA.1688.F32.TF32 R36, R24, R234, R104 ;  /* 0x000000ea1824723c */ /* 0x004fe60000081068 */
[----:B------:R-:W2:Y:S04]  /*3dbb0*/  LDS R7, [R3+UR12+0xf080] ;  /* 0x00f0800c03077984 */ /* 0x000ea80008000800 */
[----:B------:R-:W-:Y:S01]  /*3dbc0*/  LDS R166, [R0+UR12+0xf100] ;  /* 0x00f1000c00a67984 */ /* 0x000fe20008000800 */
[C---:B-1----:R-:W-:Y:S03]  /*3dbd0*/  HMMA.1688.F32.TF32 R72, R28.reuse, R206, R108 ;  /* 0x000000ce1c48723c */ /* 0x042fe6000008106c */
[----:B------:R-:W-:Y:S04]  /*3dbe0*/  LDS R165, [R221+UR12+0xe100] ;  /* 0x00e1000cdda57984 */ /* 0x000fe80008000800 */
[----:B------:R-:W1:Y:S01]  /*3dbf0*/  LDS R167, [R221+UR12+0xf100] ;  /* 0x00f1000cdda77984 */ /* 0x000e620008000800 */
        /* <DEDUP_REMOVED lines=10> */
[C---:B--2---:R-:W-:Y:S08]  /*3dca0*/  HMMA.1688.F32.TF32 R72, R28.reuse, R218, R120 ;  /* 0x000000da1c48723c */ /* 0x044ff00000081078 */
        /* <DEDUP_REMOVED lines=11> */
[----:B--2---:R-:W-:Y:S03]  /*3dd60*/  HMMA.1688.F32.TF32 R24, R28, R234, R136 ;  /* 0x000000ea1c18723c */ /* 0x004fe60000081088 */
[----:B------:R-:W-:Y:S04]  /*3dd70*/  LDS R133, [R221+UR12+0xe180] ;  /* 0x00e1800cdd857984 */ /* 0x000fe80008000800 */
[----:B------:R-:W-:Y:S04]  /*3dd80*/  STL.64 [R1+0x7f0], R36 ;  /* 0x0007f02401007387 */ /* 0x000fe80000100a00 */
[----:B------:R2:W-:Y:S01]  /*3dd90*/  STL.64 [R1+0x7f8], R38 ;  /* 0x0007f82601007387 */ /* 0x0005e20000100a00 */
[C---:B---3--:R-:W-:Y:S03]  /*3dda0*/  HMMA.1688.F32.TF32 R28, R8.reuse, R210, R144 ;  /* 0x000000d2081c723c */ /* 0x048fe60000081090 */
[----:B------:R-:W-:Y:S04]  /*3ddb0*/  STL.64 [R1+0x7e0], R72 ;  /* 0x0007e04801007387 */ /* 0x000fe80000100a00 */
[----:B------:R-:W-:Y:S01]  /*3ddc0*/  STL.64 [R1+0x7e8], R74 ;  /* 0x0007e84a01007387 */ /* 0x000fe20000100a00 */
[C---:B--2---:R-:W-:Y:S03]  /*3ddd0*/  HMMA.1688.F32.TF32 R36, R8.reuse, R206, R140 ;  /* 0x000000ce0824723c */ /* 0x044fe6000008108c */
[----:B------:R-:W-:Y:S04]  /*3dde0*/  STL.64 [R1+0x7d0], R24 ;  /* 0x0007d01801007387 */ /* 0x000fe80000100a00 */
[----:B------:R2:W-:Y:S01]  /*3ddf0*/  STL.64 [R1+0x7d8], R26 ;  /* 0x0007d81a01007387 */ /* 0x0005e20000100a00 */
[C---:B------:R-:W-:Y:S03]  /*3de00*/  HMMA.1688.F32.TF32 R200, R8.reuse, R230, R200 ;  /* 0x000000e608c8723c */ /* 0x040fe600000810c8 */
[----:B------:R-:W3:Y:S05]  /*3de10*/  LDS R135, [R221+UR12+0xf180] ;  /* 0x00f1800cdd877984 */ /* 0x000eea0008000800 */
        /* <DEDUP_REMOVED lines=9> */
[C---:B--2---:R-:W-:Y:S08]  /*3deb0*/  HMMA.1688.F32.TF32 R24, R8.reuse, R226, R160 ;  /* 0x000000e20818723c */ /* 0x044ff000000810a0 */
[----:B------:R-:W-:Y:S08]  /*3dec0*/  HMMA.1688.F32.TF32 R196, R8, R234, R196 ;  /* 0x000000ea08c4723c */ /* 0x000ff000000810c4 */
[C---:B------:R-:W-:Y:S01]  /*3ded0*/  HMMA.1688.F32.TF32 R8, R4.reuse, R206, R12 ;  /* 0x000000ce0408723c */ /* 0x040fe2000008100c */
[----:B------:R-:W-:Y:S04]  /*3dee0*/  STL.64 [R1+0x20], R36 ;  /* 0x0000202401007387 */ /* 0x000fe80000100a00 */
[----:B------:R-:W-:Y:S04]  /*3def0*/  STL.64 [R1+0x28], R38 ;  /* 0x0000282601007387 */ /* 0x000fe80000100a00 */
[----:B------:R-:W-:Y:S04]  /*3df00*/  STL.64 [R1+0x10], R28 ;  /* 0x0000101c01007387 */ /* 0x000fe80000100a00 */
[----:B------:R-:W-:Y:S04]  /*3df10*/  STL.64 [R1+0x18], R30 ;  /* 0x0000181e01007387 */ /* 0x000fe80000100a00 */
[----:B------:R-:W-:Y:S01]  /*3df20*/  STL.64 [R1+0x2238], R200 ;  /* 0x002238c801007387 */ /* 0x000fe20000100a00 */
[C---:B------:R-:W-:Y:S03]  /*3df30*/  HMMA.1688.F32.TF32 R16, R4.reuse, R210, R16 ;  /* 0x000000d20410723c */ /* 0x040fe60000081010 */
[----:B------:R-:W-:Y:S04]  /*3df40*/  STL.64 [R1], R24 ;  /* 0x0000001801007387 */ /* 0x000fe80000100a00 */
[----:B------:R-:W-:Y:S01]  /*3df50*/  STL.64 [R1+0x8], R26 ;  /* 0x0000081a01007387 */ /* 0x000fe20000100a00 */
[C---:B------:R-:W-:Y:S03]  /*3df60*/  HMMA.1688.F32.TF32 R12, R4.reuse, R214, R20 ;  /* 0x000000d6040c723c */ /* 0x040fe60000081014 */
[----:B------:R-:W-:Y:S04]  /*3df70*/  STL.64 [R1+0x2230], R202 ;  /* 0x002230ca01007387 */ /* 0x000fe80000100a00 */
[----:B------:R-:W-:Y:S04]  /*3df80*/  STL.64 [R1+0x2248], R196 ;  /* 0x002248c401007387 */ /* 0x000fe80000100a00 */
[----:B------:R-:W-:Y:S04]  /*3df90*/  STL.64 [R1+0x2240], R198 ;  /* 0x002240c601007387 */ /* 0x000fe80000100a00 */
[----:B------:R-:W-:Y:S04]  /*3dfa0*/  STL.64 [R1+0x7c0], R8 ;  /* 0x0007c00801007387 */ /* 0x000fe80000100a00 */
[----:B------:R2:W-:Y:S02]  /*3dfb0*/  STL.64 [R1+0x7c8], R10 ;  /* 0x0007c80a01007387 */ /* 0x0005e40000100a00 */
[C---:B--2---:R-:W-:Y:S02]  /*3dfc0*/  HMMA.1688.F32.TF32 R8, R4.reuse, R218, R52 ;  /* 0x000000da0408723c */ /* 0x044fe40000081034 */
[----:B------:R-:W-:Y:S04]  /*3dfd0*/  STL.64 [R1+0x7b0], R16 ;  /* 0x0007b01001007387 */ /* 0x000fe80000100a00 */
[----:B------:R2:W-:Y:S04]  /*3dfe0*/  STL.64 [R1+0x7b8], R18 ;  /* 0x0007b81201007387 */ /* 0x0005e80000100a00 */
[----:B------:R-:W-:Y:S04]  /*3dff0*/  STL.64 [R1+0x7a0], R12 ;  /* 0x0007a00c01007387 */ /* 0x000fe80000100a00 */
[----:B------:R4:W-:Y:S01]  /*3e000*/  STL.64 [R1+0x7a8], R14 ;  /* 0x0007a80e01007387 */ /* 0x0009e20000100a00 */
[C---:B--2---:R-:W-:Y:S04]  /*3e010*/  HMMA.1688.F32.TF32 R16, R4.reuse, R222, R56 ;  /* 0x000000de0410723c */ /* 0x044fe80000081038 */
[----:B------:R-:W-:Y:S04]  /*3e020*/  STL.64 [R1+0x790], R8 ;  /* 0x0007900801007387 */ /* 0x000fe80000100a00 */
[----:B------:R2:W-:Y:S01]  /*3e030*/  STL.64 [R1+0x798], R10 ;  /* 0x0007980a01007387 */ /* 0x0005e20000100a00 */
[C---:B----4-:R-:W-:Y:S08]  /*3e040*/  HMMA.1688.F32.TF32 R12, R4.reuse, R226, R60 ;  /* 0x000000e2040c723c */ /* 0x050ff0000008103c */
[C---:B--2---:R-:W-:Y:S08]  /*3e050*/  HMMA.1688.F32.TF32 R8, R4.reuse, R230, R64 ;  /* 0x000000e60408723c */ /* 0x044ff00000081040 */
[----:B------:R-:W-:Y:S01]  /*3e060*/  HMMA.1688.F32.TF32 R4, R4, R234, R68 ;  /* 0x000000ea0404723c */ /* 0x000fe20000081044 */
[----:B------:R-:W-:Y:S04]  /*3e070*/  STL.64 [R1+0x780], R16 ;  /* 0x0007801001007387 */ /* 0x000fe80000100a00 */
[----:B------:R-:W-:Y:S01]  /*3e080*/  STL.64 [R1+0x788], R18 ;  /* 0x0007881201007387 */ /* 0x000fe20000100a00 */
[----:B------:R-:W-:-:S03]  /*3e090*/  IMAD.MOV.U32 R36, RZ, RZ, R188 ;  /* 0x000000ffff247224 */ /* 0x000fc600078e00bc */
[----:B------:R-:W-:Y:S04]  /*3e0a0*/  STL.64 [R1+0x770], R12 ;  /* 0x0007700c01007387 */ /* 0x000fe80000100a00 */
[----:B------:R-:W-:Y:S04]  /*3e0b0*/  STL.64 [R1+0x778], R14 ;  /* 0x0007780e01007387 */ /* 0x000fe80000100a00 */
[----:B------:R-:W-:Y:S01]  /*3e0c0*/  STL.64 [R1+0x760], R8 ;  /* 0x0007600801007387 */ /* 0x000fe20000100a00 */
[----:B------:R-:W-:-:S03]  /*3e0d0*/  MOV R37, R189 ;  /* 0x000000bd00257202 */ /* 0x000fc60000000f00 */
[----:B------:R-:W-:Y:S01]  /*3e0e0*/  STL.64 [R1+0x768], R10 ;  /* 0x0007680a01007387 */ /* 0x000fe20000100a00 */
[----:B------:R-:W-:-:S03]  /*3e0f0*/  IMAD.MOV.U32 R38, RZ, RZ, R190 ;  /* 0x000000ffff267224 */ /* 0x000fc600078e00be */
[----:B------:R-:W2:Y:S01]  /*3e100*/  LDL.LU R188, [R1+0x2344] ;  /* 0x0023440001bc7983 */ /* 0x000ea20000300800 */
[----:B------:R-:W-:-:S03]  /*3e110*/  IMAD.MOV.U32 R39, RZ, RZ, R191 ;  /* 0x000000ffff277224 */ /* 0x000fc600078e00bf */
[----:B------:R-:W-:Y:S01]  /*3e120*/  STL.64 [R1+0x750], R4 ;  /* 0x0007500401007387 */ /* 0x000fe20000100a00 */
[----:B------:R-:W-:-:S03]  /*3e130*/  MOV R72, R192 ;  /* 0x000000c000487202 */ /* 0x000fc60000000f00 */
[----:B------:R-:W-:Y:S01]  /*3e140*/  STL.64 [R1+0x758], R6 ;  /* 0x0007580601007387 */ /* 0x000fe20000100a00 */
[----:B------:R-:W-:-:S03]  /*3e150*/  IMAD.MOV.U32 R73, RZ, RZ, R193 ;  /* 0x000000ffff497224 */ /* 0x000fc600078e00c1 */
[----:B------:R-:W2:Y:S01]  /*3e160*/  LDL.LU R189, [R1+0x2340] ;  /* 0x0023400001bd7983 */ /* 0x000ea20000300800 */
[----:B------:R-:W-:-:S03]  /*3e170*/  IMAD.MOV.U32 R74, RZ, RZ, R194 ;  /* 0x000000ffff4a7224 */ /* 0x000fc600078e00c2 */
[----:B------:R-:W2:Y:S01]  /*3e180*/  LDL.LU R190, [R1+0x233c] ;  /* 0x00233c0001be7983 */ /* 0x000ea20000300800 */
[----:B------:R-:W-:-:S03]  /*3e190*/  MOV R75, R195 ;  /* 0x000000c3004b7202 */ /* 0x000fc60000000f00 */
[----:B------:R-:W2:Y:S04]  /*3e1a0*/  LDL.LU R191, [R1+0x2338] ;  /* 0x0023380001bf7983 */ /* 0x000ea80000300800 */
[----:B------:R-:W4:Y:S04]  /*3e1b0*/  LDL.LU R192, [R1+0x2334] ;  /* 0x0023340001c07983 */ /* 0x000f280000300800 */
[----:B------:R-:W4:Y:S04]  /*3e1c0*/  LDL.LU R193, [R1+0x2330] ;  /* 0x0023300001c17983 */ /* 0x000f280000300800 */
[----:B------:R-:W4:Y:S04]  /*3e1d0*/  LDL.LU R194, [R1+0x232c] ;  /* 0x00232c0001c27983 */ /* 0x000f280000300800 */
[----:B------:R-:W4:Y:S04]  /*3e1e0*/  LDL.LU R195, [R1+0x2328] ;  /* 0x0023280001c37983 */ /* 0x000f280000300800 */
[----:B------:R-:W3:Y:S04]  /*3e1f0*/  LDL.LU R172, [R1+0x4d0] ;  /* 0x0004d00001ac7983 */ /* 0x000ee80000300800 */
[----:B------:R-:W3:Y:S04]  /*3e200*/  LDL.LU R173, [R1+0x4d4] ;  /* 0x0004d40001ad7983 */ /* 0x000ee80000300800 */
[----:B------:R-:W3:Y:S04]  /*3e210*/  LDL.LU R174, [R1+0x4d8] ;  /* 0x0004d80001ae7983 */ /* 0x000ee80000300800 */
[----:B------:R-:W3:Y:S01]  /*3e220*/  LDL.LU R175, [R1+0x4dc] ;  /* 0x0004dc0001af7983 */ /* 0x000ee20000300800 */
[C---:B-1----:R-:W-:Y:S03]  /*3e230*/  HMMA.1688.F32.TF32 R184, R164.reuse, R214, R184 ;  /* 0x000000d6a4b8723c */ /* 0x042fe600000810b8 */
[----:B------:R-:W-:Y:S04]  /*3e240*/  LDS R8, [R2+UR12+0xe100] ;  /* 0x00e1000c02087984 */ /* 0x000fe80008000800 */
[----:B------:R-:W-:Y:S01]  /*3e250*/  LDS R10, [R2+UR12+0xf100] ;  /* 0x00f1000c020a7984 */ /* 0x000fe20008000800 */
[C---:B------:R-:W-:Y:S03]  /*3e260*/  HMMA.1688.F32.TF32 R180, R164.reuse, R218, R180 ;  /* 0x000000daa4b4723c */ /* 0x040fe600000810b4 */
[----:B------:R-:W-:Y:S04]  /*3e270*/  LDS R9, [R3+UR12+0xe100] ;  /* 0x00e1000c03097984 */ /* 0x000fe80008000800 */
[----:B------:R-:W1:Y:S01]  /*3e280*/  LDS R11, [R3+UR12+0xf100] ;  /* 0x00f1000c030b7984 */ /* 0x000e620008000800 */
[C---:B------:R-:W-:Y:S03]  /*3e290*/  HMMA.1688.F32.TF32 R176, R164.reuse, R222, R176 ;  /* 0x000000dea4b0723c */ /* 0x040fe600000810b0 */
[----:B------:R-:W-:Y:S04]  /*3e2a0*/  LDS R4, [R2+UR12+0xe180] ;  /* 0x00e1800c02047984 */ /* 0x000fe80008000800 */
[----:B------:R-:W-:Y:S01]  /*3e2b0*/  LDS R6, [R2+UR12+0xf180] ;  /* 0x00f1800c02067984 */ /* 0x000fe20008000800 */
[C---:B------:R-:W-:Y:S03]  /*3e2c0*/  HMMA.1688.F32.TF32 R168, R164.reuse, R230, R72 ;  /* 0x000000e6a4a8723c */ /* 0x040fe60000081048 */
[----:B------:R-:W-:Y:S04]  /*3e2d0*/  LDS R5, [R3+UR12+0xe180] ;  /* 0x00e1800c03057984 */ /* 0x000fe80008000800 */
[----:B------:R-:W1:Y:S04]  /*3e2e0*/  LDS R7, [R3+UR12+0xf180] ;  /* 0x00f1800c03077984 */ /* 0x000e680008000800 */
[----:B------:R-:W-:Y:S04]  /*3e2f0*/  LDS R68, [R0+UR12+0xe280] ;  /* 0x00e2800c00447984 */ /* 0x000fe80008000800 */
[----:B------:R-:W-:Y:S04]  /*3e300*/  LDS R70, [R0+UR12+0xf280] ;  /* 0x00f2800c00467984 */ /* 0x000fe80008000800 */
[----:B------:R-:W-:Y:S04]  /*3e310*/  LDS R69, [R221+UR12+0xe280] ;  /* 0x00e2800cdd457984 */ /* 0x000fe80008000800 */
[----:B------:R-:W-:Y:S01]  /*3e320*/  LDS R71, [R221+UR12+0xf280] ;  /* 0x00f2800cdd477984 */ /* 0x000fe20008000800 */
[C---:B--2---:R-:W-:Y:S08]  /*3e330*/  HMMA.1688.F32.TF32 R188, R164.reuse, R210, R188 ;  /* 0x000000d2a4bc723c */ /* 0x044ff000000810bc */
[C---:B----4-:R-:W-:Y:S08]  /*3e340*/  HMMA.1688.F32.TF32 R192, R164.reuse, R206, R192 ;  /* 0x000000cea4c0723c */ /* 0x050ff000000810c0 */
[C---:B---3--:R-:W-:Y:S11]  /*3e350*/  HMMA.1688.F32.TF32 R172, R164.reuse, R226, R172 ;  /* 0x000000e2a4ac723c */ /* 0x048ff600000810ac */
        /* <DEDUP_REMOVED lines=113> */
[----:B--2---:R-:W-:Y:S08]  /*3ea70*/  HMMA.1688.F32.TF32 R156, R132, R210, R36 ;  /* 0x000000d2849c723c */ /* 0x004ff00000081024 */
[C---:B-1----:R-:W-:Y:S08]  /*3ea80*/  HMMA.1688.F32.TF32 R16, R8.reuse, R214, R28 ;  /* 0x000000d60810723c */ /* 0x042ff0000008101c */
[C---:B---3--:R-:W-:Y:S08]  /*3ea90*/  HMMA.1688.F32.TF32 R12, R8.reuse, R206, R144 ;  /* 0x000000ce080c723c */ /* 0x048ff00000081090 */
        /* <DEDUP_REMOVED lines=8> */
[C---:B----4-:R-:W-:Y:S04]  /*3eb20*/  HMMA.1688.F32.TF32 R20, R8.reuse, R222, R128 ;  /* 0x000000de0814723c */ /* 0x050fe80000081080 */
[----:B------:R-:W-:Y:S04]  /*3eb30*/  STL.64 [R1+0x710], R12 ;  /* 0x0007100c01007387 */ /* 0x000fe80000100a00 */
[----:B------:R2:W-:Y:S01]  /*3eb40*/  STL.64 [R1+0x718], R14 ;  /* 0x0007180e01007387 */ /* 0x0005e20000100a00 */
[----:B-1----:R-:W-:Y:S08]  /*3eb50*/  HMMA.1688.F32.TF32 R16, R8, R226, R124 ;  /* 0x000000e20810723c */ /* 0x002ff0000008107c */
[----:B------:R-:W-:Y:S08]  /*3eb60*/  HMMA.1688.F32.TF32 R160, R132, R206, R112 ;  /* 0x000000ce84a0723c */ /* 0x000ff00000081070 */
[C---:B--2---:R-:W-:Y:S08]  /*3eb70*/  HMMA.1688.F32.TF32 R12, R8.reuse, R230, R120 ;  /* 0x000000e6080c723c */ /* 0x044ff00000081078 */
        /* <DEDUP_REMOVED lines=11> */
[----:B------:R-:W2:Y:S04]  /*3ec30*/  LDL.LU R36, [R1+0xc0] ;  /* 0x0000c00001247983 */ /* 0x000ea80000300800 */
[----:B------:R-:W2:Y:S04]  /*3ec40*/  LDL.LU R37, [R1+0xc4] ;  /* 0x0000c40001257983 */ /* 0x000ea80000300800 */
[----:B------:R-:W2:Y:S04]  /*3ec50*/  LDL.LU R38, [R1+0xc8] ;  /* 0x0000c80001267983 */ /* 0x000ea80000300800 */
[----:B------:R-:W2:Y:S01]  /*3ec60*/  LDL.LU R39, [R1+0xcc] ;  /* 0x0000cc0001277983 */ /* 0x000ea20000300800 */
[C---:B-1----:R-:W-:Y:S08]  /*3ec70*/  HMMA.1688.F32.TF32 R8, R4.reuse, R206, R88 ;  /* 0x000000ce0408723c */ /* 0x042ff00000081058 */
        /* <DEDUP_REMOVED lines=12> */
[C---:B---3--:R-:W-:Y:S08]  /*3ed40*/  HMMA.1688.F32.TF32 R12, R4.reuse, R226, R76 ;  /* 0x000000e2040c723c */ /* 0x048ff0000008104c */
[C---:B-1----:R-:W-:Y:S08]  /*3ed50*/  HMMA.1688.F32.TF32 R8, R4.reuse, R230, R248 ;  /* 0x000000e60408723c */ /* 0x042ff000000810f8 */
[----:B------:R-:W-:Y:S01]  /*3ed60*/  HMMA.1688.F32.TF32 R4, R4, R234, R72 ;  /* 0x000000ea0404723c */ /* 0x000fe20000081048 */
[----:B------:R1:W-:Y:S04]  /*3ed70*/  STL.64 [R1+0x680], R16 ;  /* 0x0006801001007387 */ /* 0x0003e80000100a00 */
[----:B------:R3:W-:Y:S04]  /*3ed80*/  STL.64 [R1+0x688], R18 ;  /* 0x0006881201007387 */ /* 0x0007e80000100a00 */
[----:B------:R4:W-:Y:S04]  /*3ed90*/  STL.64 [R1+0x670], R12 ;  /* 0x0006700c01007387 */ /* 0x0009e80000100a00 */
[----:B------:R1:W-:Y:S04]  /*3eda0*/  STL.64 [R1+0x678], R14 ;  /* 0x0006780e01007387 */ /* 0x0003e80000100a00 */
        /* <DEDUP_REMOVED lines=46> */
[----:B------:R-:W2:Y:S04]  /*3f090*/  LDL.LU R91, [R1+0x3bc] ;  /* 0x0003bc00015b7983 */ /* 0x000ea80000300800 */
[----:B------:R-:W-:Y:S01]  /*3f0a0*/  LDS R8, [R2+UR12+0xe200] ;  /* 0x00e2000c02087984 */ /* 0x000fe20008000800 */
[C---:B------:R-:W-:Y:S03]  /*3f0b0*/  HMMA.1688.F32.TF32 R140, R132.reuse, R226, R100 ;  /* 0x000000e2848c723c */ /* 0x040fe60000081064 */
[----:B------:R-:W-:Y:S04]  /*3f0c0*/  LDS R100, [R0+UR12+0xe200] ;  /* 0x00e2000c00647984 */ /* 0x000fe80008000800 */
[----:B------:R-:W-:Y:S01]  /*3f0d0*/  LDS R102, [R0+UR12+0xf200] ;  /* 0x00f2000c00667984 */ /* 0x000fe20008000800 */
[C---:B------:R-:W-:Y:S03]  /*3f0e0*/  HMMA.1688.F32.TF32 R136, R132.reuse, R230, R96 ;  /* 0x000000e68488723c */ /* 0x040fe60000081060 */
[----:B------:R-:W-:Y:S04]  /*3f0f0*/  LDS R101, [R221+UR12+0xe200] ;  /* 0x00e2000cdd657984 */ /* 0x000fe80008000800 */
[----:B------:R-:W2:Y:S01]  /*3f100*/  LDS R103, [R221+UR12+0xf200] ;  /* 0x00f2000cdd677984 */ /* 0x000ea20008000800 */
        /* <DEDUP_REMOVED lines=67> */
[----:B---3--:R-:W3:Y:S04]  /*3f540*/  LDL.LU R18, [R1+0x418] ;  /* 0x0004180001127983 */ /* 0x008ee80000300800 */
[----:B------:R-:W3:Y:S04]  /*3f550*/  LDL.LU R19, [R1+0x41c] ;  /* 0x00041c0001137983 */ /* 0x000ee80000300800 */
[----:B------:R-:W3:Y:S04]  /*3f560*/  LDL.LU R84, [R1+0x3a0] ;  /* 0x0003a00001547983 */ /* 0x000ee80000300800 */
[----:B------:R-:W3:Y:S04]  /*3f570*/  LDL.LU R85, [R1+0x3a4] ;  /* 0x0003a40001557983 */ /* 0x000ee80000300800 */
[----:B------:R-:W3:Y:S04]  /*3f580*/  LDL.LU R86, [R1+0x3a8] ;  /* 0x0003a80001567983 */ /* 0x000ee80000300800 */
[----:B------:R-:W3:Y:S04]  /*3f590*/  LDL.LU R87, [R1+0x3ac] ;  /* 0x0003ac0001577983 */ /* 0x000ee80000300800 */
[----:B----4-:R-:W4:Y:S04]  /*3f5a0*/  LDL.LU R12, [R1+0x330] ;  /* 0x00033000010c7983 */ /* 0x010f280000300800 */
[----:B------:R-:W4:Y:S04]  /*3f5b0*/  LDL.LU R13, [R1+0x334] ;  /* 0x00033400010d7983 */ /* 0x000f280000300800 */
[----:B------:R-:W4:Y:S04]  /*3f5c0*/  LDL.LU R14, [R1+0x338] ;  /* 0x00033800010e7983 */ /* 0x000f280000300800 */
[----:B------:R-:W4:Y:S04]  /*3f5d0*/  LDL.LU R15, [R1+0x33c] ;  /* 0x00033c00010f7983 */ /* 0x000f280000300800 */
[----:B------:R-:W4:Y:S04]  /*3f5e0*/  LDL.LU R24, [R1+0x220] ;  /* 0x0002200001187983 */ /* 0x000f280000300800 */
[----:B------:R-:W4:Y:S04]  /*3f5f0*/  LDL.LU R25, [R1+0x224] ;  /* 0x0002240001197983 */ /* 0x000f280000300800 */
[----:B------:R-:W4:Y:S04]  /*3f600*/  LDL.LU R26, [R1+0x228] ;  /* 0x00022800011a7983 */ /* 0x000f280000300800 */
[----:B------:R-:W4:Y:S01]  /*3f610*/  LDL.LU R27, [R1+0x22c] ;  /* 0x00022c00011b7983 */ /* 0x000f220000300800 */
[----:B--2---:R-:W-:Y:S03]  /*3f620*/  HMMA.1688.F32.TF32 R128, R100, R206, R36 ;  /* 0x000000ce6480723c */ /* 0x004fe60000081024 */
[----:B------:R-:W2:Y:S04]  /*3f630*/  LDL.LU R36, [R1+0x190] ;  /* 0x0001900001247983 */ /* 0x000ea80000300800 */
[----:B------:R-:W2:Y:S04]  /*3f640*/  LDL.LU R37, [R1+0x194] ;  /* 0x0001940001257983 */ /* 0x000ea80000300800 */
[----:B------:R-:W2:Y:S04]  /*3f650*/  LDL.LU R38, [R1+0x198] ;  /* 0x0001980001267983 */ /* 0x000ea80000300800 */
[----:B------:R-:W2:Y:S04]  /*3f660*/  LDL.LU R39, [R1+0x19c] ;  /* 0x00019c0001277983 */ /* 0x000ea80000300800 */
[----:B------:R-:W-:Y:S04]  /*3f670*/  LDS R10, [R2+UR12+0xf200] ;  /* 0x00f2000c020a7984 */ /* 0x000fe80008000800 */
[----:B------:R-:W-:Y:S04]  /*3f680*/  LDS R9, [R3+UR12+0xe200] ;  /* 0x00e2000c03097984 */ /* 0x000fe80008000800 */
[----:B------:R-:W1:Y:S04]  /*3f690*/  LDS R11, [R3+UR12+0xf200] ;  /* 0x00f2000c030b7984 */ /* 0x000e680008000800 */
[----:B------:R-:W-:Y:S04]  /*3f6a0*/  LDS R4, [R2+UR12+0xe280] ;  /* 0x00e2800c02047984 */ /* 0x000fe80008000800 */
[----:B------:R-:W-:Y:S04]  /*3f6b0*/  LDS R6, [R2+UR12+0xf280] ;  /* 0x00f2800c02067984 */ /* 0x000fe80008000800 */
[----:B------:R-:W-:Y:S04]  /*3f6c0*/  LDS R5, [R3+UR12+0xe280] ;  /* 0x00e2800c03057984 */ /* 0x000fe80008000800 */
[----:B------:R-:W3:Y:S01]  /*3f6d0*/  LDS R7, [R3+UR12+0xf280] ;  /* 0x00f2800c03077984 */ /* 0x000ee20008000800 */
[C---:B-1----:R-:W-:Y:S08]  /*3f6e0*/  HMMA.1688.F32.TF32 R56, R8.reuse, R222, R56 ;  /* 0x000000de0838723c */ /* 0x042ff00000081038 */
[C---:B------:R-:W-:Y:S08]  /*3f6f0*/  HMMA.1688.F32.TF32 R64, R8.reuse, R214, R64 ;  /* 0x000000d60840723c */ /* 0x040ff00000081040 */
[C---:B------:R-:W-:Y:S08]  /*3f700*/  HMMA.1688.F32.TF32 R52, R8.reuse, R226, R52 ;  /* 0x000000e20834723c */ /* 0x040ff00000081034 */
[C---:B------:R-:W-:Y:S08]  /*3f710*/  HMMA.1688.F32.TF32 R160, R8.reuse, R210, R192 ;  /* 0x000000d208a0723c */ /* 0x040ff000000810c0 */
[C---:B------:R-:W-:Y:S08]  /*3f720*/  HMMA.1688.F32.TF32 R164, R8.reuse, R206, R188 ;  /* 0x000000ce08a4723c */ /* 0x040ff000000810bc */
[----:B------:R-:W-:Y:S11]  /*3f730*/  HMMA.1688.F32.TF32 R20, R8, R230, R20 ;  /* 0x000000e60814723c */ /* 0x000ff60000081014 */
[----:B------:R-:W-:Y:S04]  /*3f740*/  STL.64 [R1+0x5c0], R164 ;  /* 0x0005c0a401007387 */ /* 0x000fe80000100a00 */
[----:B------:R-:W-:Y:S04]  /*3f750*/  STL.64 [R1+0x5c8], R166 ;  /* 0x0005c8a601007387 */ /* 0x000fe80000100a00 */
[----:B------:R-:W-:Y:S04]  /*3f760*/  STL.64 [R1+0x5b0], R160 ;  /* 0x0005b0a001007387 */ /* 0x000fe80000100a00 */
[----:B------:R-:W-:Y:S04]  /*3f770*/  STL.64 [R1+0x5b8], R162 ;  /* 0x0005b8a201007387 */ /* 0x000fe80000100a00 */
[----:B------:R-:W-:Y:S04]  /*3f780*/  STL.64 [R1+0x5a0], R64 ;  /* 0x0005a04001007387 */ /* 0x000fe80000100a00 */
[----:B------:R-:W-:Y:S01]  /*3f790*/  STL.64 [R1+0x5a8], R66 ;  /* 0x0005a84201007387 */ /* 0x000fe20000100a00 */
[C---:B------:R-:W-:Y:S08]  /*3f7a0*/  HMMA.1688.F32.TF32 R96, R68.reuse, R206, R96 ;  /* 0x000000ce4460723c */ /* 0x040ff00000081060 */
[C---:B------:R-:W-:Y:S08]  /*3f7b0*/  HMMA.1688.F32.TF32 R92, R68.reuse, R210, R92 ;  /* 0x000000d2445c723c */ /* 0x040ff0000008105c */
[C---:B------:R-:W-:Y:S08]  /*3f7c0*/  HMMA.1688.F32.TF32 R88, R68.reuse, R214, R88 ;  /* 0x000000d64458723c */ /* 0x040ff00000081058 */
[C---:B------:R-:W-:Y:S08]  /*3f7d0*/  HMMA.1688.F32.TF32 R80, R68.reuse, R222, R80 ;  /* 0x000000de4450723c */ /* 0x040ff00000081050 */
[C---:B------:R-:W-:Y:S08]  /*3f7e0*/  HMMA.1688.F32.TF32 R76, R68.reuse, R226, R76 ;  /* 0x000000e2444c723c */ /* 0x040ff0000008104c */
[----:B------:R-:W-:Y:S08]  /*3f7f0*/  HMMA.1688.F32.TF32 R72, R68, R230, R72 ;  /* 0x000000e64448723c */ /* 0x000ff00000081048 */
[C---:B------:R-:W-:Y:S08]  /*3f800*/  HMMA.1688.F32.TF32 R60, R8.reuse, R218, R60 ;  /* 0x000000da083c723c */ /* 0x040ff0000008103c */
[----:B---3--:R-:W-:Y:S11]  /*3f810*/  HMMA.1688.F32.TF32 R8, R8, R234, R16 ;  /* 0x000000ea0808723c */ /* 0x008ff60000081010 */
        /* <DEDUP_REMOVED lines=9> */
[----:B------:R1:W-:Y:S02]  /*3f8b0*/  STL.64 [R1+0x558], R10 ;  /* 0x0005580a01007387 */ /* 0x0003e40000100a00 */
[----:B-1----:R-:W-:Y:S08]  /*3f8c0*/  HMMA.1688.F32.TF32 R8, R4, R206, R196 ;  /* 0x000000ce0408723c */ /* 0x002ff000000810c4 */
[----:B------:R-:W-:Y:S08]  /*3f8d0*/  HMMA.1688.F32.TF32 R84, R68, R218, R84 ;  /* 0x000000da4454723c */ /* 0x000ff00000081054 */
[----:B------:R-:W-:Y:S03]  /*3f8e0*/  HMMA.1688.F32.TF32 R16, R4, R210, R200 ;  /* 0x000000d20410723c */ /* 0x000fe600000810c8 */
[----:B------:R-:W-:Y:S05]  /*3f8f0*/  STL.64 [R1+0x540], R8 ;  /* 0x0005400801007387 */ /* 0x000fea0000100a00 */
[----:B----4-:R-:W-:Y:S01]  /*3f900*/  HMMA.1688.F32.TF32 R68, R68, R234, R12 ;  /* 0x000000ea4444723c */ /* 0x010fe2000008100c */
[----:B------:R1:W-:Y:S07]  /*3f910*/  STL.64 [R1+0x548], R10 ;  /* 0x0005480a01007387 */ /* 0x0003ee0000100a00 */
[C---:B------:R-:W-:Y:S08]  /*3f920*/  HMMA.1688.F32.TF32 R12, R4.reuse, R214, R28 ;  /* 0x000000d6040c723c */ /* 0x040ff0000008101c */
[C---:B-1----:R-:W-:Y:S01]  /*3f930*/  HMMA.1688.F32.TF32 R8, R4.reuse, R218, R24 ;  /* 0x000000da0408723c */ /* 0x042fe20000081018 */
[----:B------:R-:W-:Y:S04]  /*3f940*/  STL.64 [R1+0x530], R16 ;  /* 0x0005301001007387 */ /* 0x000fe80000100a00 */
[----:B------:R1:W-:Y:S06]  /*3f950*/  STL.64 [R1+0x538], R18 ;  /* 0x0005381201007387 */ /* 0x0003ec0000100a00 */
[----:B------:R-:W-:Y:S04]  /*3f960*/  STL.64 [R1+0x520], R12 ;  /* 0x0005200c01007387 */ /* 0x000fe80000100a00 */
[----:B------:R3:W-:Y:S01]  /*3f970*/  STL.64 [R1+0x528], R14 ;  /* 0x0005280e01007387 */ /* 0x0007e20000100a00 */
[C---:B-1----:R-:W-:Y:S03]  /*3f980*/  HMMA.1688.F32.TF32 R16, R4.reuse, R222, R244 ;  /* 0x000000de0410723c */ /* 0x042fe600000810f4 */
[----:B------:R-:W-:Y:S04]  /*3f990*/  STL.64 [R1+0x320], R8 ;  /* 0x0003200801007387 */ /* 0x000fe80000100a00 */
[----:B------:R1:W-:Y:S01]  /*3f9a0*/  STL.64 [R1+0x328], R10 ;  /* 0x0003280a01007387 */ /* 0x0003e20000100a00 */
[C---:B---3--:R-:W-:Y:S08]  /*3f9b0*/  HMMA.1688.F32.TF32 R12, R4.reuse, R226, R240 ;  /* 0x000000e2040c723c */ /* 0x048ff000000810f0 */
[C---:B-1----:R-:W-:Y:S08]  /*3f9c0*/  HMMA.1688.F32.TF32 R8, R4.reuse, R230, R248 ;  /* 0x000000e60408723c */ /* 0x042ff000000810f8 */
[----:B--2---:R-:W-:Y:S01]  /*3f9d0*/  HMMA.1688.F32.TF32 R4, R4, R234, R36 ;  /* 0x000000ea0404723c */ /* 0x004fe20000081024 */
[----:B------:R-:W-:Y:S04]  /*3f9e0*/  STL.64 [R1+0x340], R16 ;  /* 0x0003401001007387 */ /* 0x000fe80000100a00 */
[----:B------:R-:W-:Y:S04]  /*3f9f0*/  STL.64 [R1+0x348], R18 ;  /* 0x0003481201007387 */ /* 0x000fe80000100a00 */
[----:B------:R-:W-:Y:S04]  /*3fa00*/  STL.64 [R1+0x510], R12 ;  /* 0x0005100c01007387 */ /* 0x000fe80000100a00 */
[----:B------:R1:W-:Y:S01]  /*3fa10*/  STL.64 [R1+0x518], R14 ;  /* 0x0005180e01007387 */ /* 0x0003e20000100a00 */
[----:B------:R-:W-:-:S03]  /*3fa20*/  MOV R248, R236 ;  /* 0x000000ec00f87202 */ /* 0x000fc60000000f00 */
[----:B------:R-:W-:Y:S01]  /*3fa30*/  STL.64 [R1+0x420], R8 ;  /* 0x0004200801007387 */ /* 0x000fe20000100a00 */
[----:B------:R-:W-:-:S03]  /*3fa40*/  IMAD.MOV.U32 R249, RZ, RZ, R237 ;  /* 0x000000fffff97224 */ /* 0x000fc600078e00ed */
[----:B------:R-:W-:Y:S01]  /*3fa50*/  STL.64 [R1+0x428], R10 ;  /* 0x0004280a01007387 */ /* 0x000fe20000100a00 */
[----:B------:R-:W-:-:S03]  /*3fa60*/  IMAD.MOV.U32 R250, RZ, RZ, R238 ;  /* 0x000000fffffa7224 */ /* 0x000fc600078e00ee */
[----:B------:R-:W-:Y:S01]  /*3fa70*/  STL.64 [R1+0x410], R4 ;  /* 0x0004100401007387 */ /* 0x000fe20000100a00 */
[----:B------:R-:W-:-:S03]  /*3fa80*/  MOV R251, R239 ;  /* 0x000000ef00fb7202 */ /* 0x000fc60000000f00 */
[----:B------:R-:W-:Y:S04]  /*3fa90*/  STL.64 [R1+0x418], R6 ;  /* 0x0004180601007387 */ /* 0x000fe80000100a00 */
[----:B------:R-:W2:Y:S04]  /*3faa0*/  LDL.LU R236, [R1+0x2324] ;  /* 0x0023240001ec7983 */ /* 0x000ea80000300800 */
[----:B------:R-:W3:Y:S04]  /*3fab0*/  LDL.LU R237, [R1+0x2320] ;  /* 0x0023200001ed7983 */ /* 0x000ee80000300800 */
        /* <DEDUP_REMOVED lines=21> */
[C---:B------:R-:W-:Y:S08]  /*3fc10*/  HMMA.1688.F32.TF32 R112, R100.reuse, R222, R112 ;  /* 0x000000de6470723c */ /* 0x040ff00000081070 */
[C---:B------:R-:W-:Y:S08]  /*3fc20*/  HMMA.1688.F32.TF32 R108, R100.reuse, R226, R108 ;  /* 0x000000e2646c723c */ /* 0x040ff0000008106c */
[C---:B------:R-:W-:Y:S01]  /*3fc30*/  HMMA.1688.F32.TF32 R104, R100.reuse, R230, R104 ;  /* 0x000000e66468723c */ /* 0x040fe20000081068 */
[----:B-1----:R-:W-:Y:S01]  /*3fc40*/  MOV R15, R40 ;  /* 0x00000028000f7202 */ /* 0x002fe20000000f00 */
[----:B------:R-:W-:Y:S01]  /*3fc50*/  IMAD.MOV.U32 R14, RZ, RZ, R41 ;  /* 0x000000ffff0e7224 */ /* 0x000fe200078e0029 */
[----:B------:R-:W-:Y:S01]  /*3fc60*/  MOV R12, R43 ;  /* 0x0000002b000c7202 */ /* 0x000fe20000000f00 */
[----:B------:R-:W-:Y:S01]  /*3fc70*/  IMAD.MOV.U32 R13, RZ, RZ, R42 ;  /* 0x000000ffff0d7224 */ /* 0x000fe200078e002a */
[----:B------:R-:W-:Y:S01]  /*3fc80*/  MOV R241, R46 ;  /* 0x0000002e00f17202 */ /* 0x000fe20000000f00 */
[----:B------:R-:W-:Y:S01]  /*3fc90*/  IMAD.MOV.U32 R243, RZ, RZ, R44 ;  /* 0x000000fffff37224 */ /* 0x000fe200078e002c */
[----:B------:R-:W-:Y:S01]  /*3fca0*/  MOV R246, R49 ;  /* 0x0000003100f67202 */ /* 0x000fe20000000f00 */
[----:B------:R-:W-:Y:S01]  /*3fcb0*/  HMMA.1688.F32.TF32 R100, R100, R234, R184 ;  /* 0x000000ea6464723c */ /* 0x000fe200000810b8 */
        /* <DEDUP_REMOVED lines=22> */
[----:B------:R-:W4:Y:S04]  /*3fe20*/  LDL.LU R41, [R1+0x404] ;  /* 0x0004040001297983 */ /* 0x000f280000300800 */
        /* <DEDUP_REMOVED lines=42> */
[----:B------:R-:W-:Y:S04]  /*400d0*/  LDS R36, [R0+UR12+0xe300] ;  /* 0x00e3000c00247984 */ /* 0x000fe80008000800 */
[----:B------:R-:W-:Y:S04]  /*400e0*/  LDS R38, [R0+UR12+0xf300] ;  /* 0x00f3000c00267984 */ /* 0x000fe80008000800 */
[----:B------:R-:W-:Y:S04]  /*400f0*/  LDS R37, [R221+UR12+0xe300] ;  /* 0x00e3000cdd257984 */ /* 0x000fe80008000800 */
[----:B------:R-:W1:Y:S01]  /*40100*/  LDS R39, [R221+UR12+0xf300] ;  /* 0x00f3000cdd277984 */ /* 0x000e620008000800 */
        /* <DEDUP_REMOVED lines=11> */
[----:B------:R-:W4:Y:S01]  /*401c0*/  LDL.LU R35, [R1+0x30c] ;  /* 0x00030c0001237983 */ /* 0x000f220000300800 */
[C---:B--2---:R-:W-:Y:S03]  /*401d0*/  HMMA.1688.F32.TF32 R188, R8.reuse, R230, R188 ;  /* 0x000000e608bc723c */ /* 0x044fe600000810bc */
[----:B------:R-:W-:Y:S04]  /*401e0*/  LDS R7, [R221+UR12+0xf380] ;  /* 0x00f3800cdd077984 */ /* 0x000fe80008000800 */
[----:B------:R-:W-:Y:S04]  /*401f0*/  LDS R5, [R221+UR12+0xe380] ;  /* 0x00e3800cdd057984 */ /* 0x000fe80008000800 */
[----:B------:R-:W-:Y:S04]  /*40200*/  LDS R4, [R0+UR12+0xe380] ;  /* 0x00e3800c00047984 */ /* 0x000fe80008000800 */
[----:B------:R-:W2:Y:S01]  /*40210*/  LDS R6, [R0+UR12+0xf380] ;  /* 0x00f3800c00067984 */ /* 0x000ea20008000800 */
[C---:B---3--:R-:W-:Y:S08]  /*40220*/  HMMA.1688.F32.TF32 R184, R8.reuse, R226, R184 ;  /* 0x000000e208b8723c */ /* 0x048ff000000810b8 */
[C---:B----4-:R-:W-:Y:S08]  /*40230*/  HMMA.1688.F32.TF32 R176, R8.reuse, R218, R176 ;  /* 0x000000da08b0723c */ /* 0x050ff000000810b0 */
[C---:B------:R-:W-:Y:S08]  /*40240*/  HMMA.1688.F32.TF32 R172, R8.reuse, R214, R172 ;  /* 0x000000d608ac723c */ /* 0x040ff000000810ac */
[----:B------:R-:W-:Y:S08]  /*40250*/  HMMA.1688.F32.TF32 R168, R8, R210, R168 ;  /* 0x000000d208a8723c */ /* 0x000ff000000810a8 */
[C---:B-1----:R-:W-:Y:S08]  /*40260*/  HMMA.1688.F32.TF32 R40, R36.reuse, R230, R40 ;  /* 0x000000e62428723c */ /* 0x042ff00000081028 */
[C---:B------:R-:W-:Y:S08]  /*40270*/  HMMA.1688.F32.TF32 R44, R36.reuse, R226, R44 ;  /* 0x000000e2242c723c */ /* 0x040ff0000008102c */
[C---:B------:R-:W-:Y:S08]  /*40280*/  HMMA.1688.F32.TF32 R52, R36.reuse, R218, R52 ;  /* 0x000000da2434723c */ /* 0x040ff00000081034 */
[C---:B------:R-:W-:Y:S08]  /*40290*/  HMMA.1688.F32.TF32 R56, R36.reuse, R214, R56 ;  /* 0x000000d62438723c */ /* 0x040ff00000081038 */
[C---:B------:R-:W-:Y:S08]  /*402a0*/  HMMA.1688.F32.TF32 R60, R36.reuse, R210, R60 ;  /* 0x000000d2243c723c */ /* 0x040ff0000008103c */
[C---:B------:R-:W-:Y:S08]  /*402b0*/  HMMA.1688.F32.TF32 R64, R36.reuse, R206, R64 ;  /* 0x000000ce2440723c */ /* 0x040ff00000081040 */
[----:B------:R-:W-:Y:S08]  /*402c0*/  HMMA.1688.F32.TF32 R48, R36, R222, R48 ;  /* 0x000000de2430723c */ /* 0x000ff00000081030 */
[----:B------:R-:W-:Y:S08]  /*402d0*/  HMMA.1688.F32.TF32 R164, R8, R206, R164 ;  /* 0x000000ce08a4723c */ /* 0x000ff000000810a4 */
[----:B------:R-:W-:Y:S01]  /*402e0*/  HMMA.1688.F32.TF32 R36, R36, R234, R160 ;  /* 0x000000ea2424723c */ /* 0x000fe200000810a0 */
[----:B------:R-:W5:Y:S04]  /*402f0*/  LDL.LU.64 R162, [R1+0x2310] ;  /* 0x0023100001a27983 */ /* 0x000f680000300a00 */
[----:B------:R-:W5:Y:S03]  /*40300*/  LDL.LU.64 R160, [R1+0x2308] ;  /* 0x0023080001a07983 */ /* 0x000f660000300a00 */
[C---:B------:R-:W-:Y:S03]  /*40310*/  HMMA.1688.F32.TF32 R180, R8.reuse, R222, R180 ;  /* 0x000000de08b4723c */ /* 0x040fe600000810b4 */
[----:B------:R-:W-:Y:S04]  /*40320*/  STL.64 [R1+0x500], R164 ;  /* 0x000500a401007387 */ /* 0x000fe80000100a00 */
[----:B------:R1:W-:Y:S01]  /*40330*/  STL.64 [R1+0x508], R166 ;  /* 0x000508a601007387 */ /* 0x0003e20000100a00 */
[----:B------:R-:W-:Y:S03]  /*40340*/  HMMA.1688.F32.TF32 R8, R8, R234, R192 ;  /* 0x000000ea0808723c */ /* 0x000fe600000810c0 */
[----:B-1----:R-:W5:Y:S04]  /*40350*/  LDL.LU.64 R166, [R1+0x2300] ;  /* 0x0023000001a67983 */ /* 0x002f680000300a00 */
[----:B------:R-:W5:Y:S04]  /*40360*/  LDL.LU.64 R164, [R1+0x22f8] ;  /* 0x0022f80001a47983 */ /* 0x000f680000300a00 */
[----:B------:R-:W-:Y:S04]  /*40370*/  STL.64 [R1+0x4f0], R168 ;  /* 0x0004f0a801007387 */ /* 0x000fe80000100a00 */
[----:B------:R1:W-:Y:S04]  /*40380*/  STL.64 [R1+0x4f8], R170 ;  /* 0x0004f8aa01007387 */ /* 0x0003e80000100a00 */
        /* <DEDUP_REMOVED lines=22> */
[----:B------:R-:W5:Y:S04]  /*404f0*/  LDL.LU.64 R194, [R1+0x2290] ;  /* 0x0022900001c27983 */ /* 0x000f680000300a00 */
[----:B------:R-:W5:Y:S04]  /*40500*/  LDL.LU.64 R192, [R1+0x2288] ;  /* 0x0022880001c07983 */ /* 0x000f680000300a00 */
[----:B------:R1:W-:Y:S04]  /*40510*/  STL.64 [R1+0x490], R8 ;  /* 0x0004900801007387 */ /* 0x0003e80000100a00 */
[----:B------:R3:W-:Y:S04]  /*40520*/  STL.64 [R1+0x498], R10 ;  /* 0x0004980a01007387 */ /* 0x0007e80000100a00 */
[----:B-1----:R-:W4:Y:S04]  /*40530*/  LDL.LU R8, [R1+0x2a0] ;  /* 0x0002a00001087983 */ /* 0x002f280000300800 */
[----:B------:R-:W4:Y:S04]  /*40540*/  LDL.LU R9, [R1+0x2a4] ;  /* 0x0002a40001097983 */ /* 0x000f280000300800 */
[----:B---3--:R-:W4:Y:S01]  /*40550*/  LDL.LU R10, [R1+0x2a8] ;  /* 0x0002a800010a7983 */ /* 0x008f220000300800 */
        /* <DEDUP_REMOVED lines=8> */
[----:B------:R-:W-:Y:S01]  /*405e0*/  IMAD.MOV.U32 R11, RZ, RZ, R252 ;  /* 0x000000ffff0b7224 */ /* 0x000fe200078e00fc */
[C---:B--2---:R-:W-:Y:S02]  /*405f0*/  HMMA.1688.F32.TF32 R32, R4.reuse, R206, R32 ;  /* 0x000000ce0420723c */ /* 0x044fe40000081020 */
[----:B------:R-:W5:Y:S06]  /*40600*/  LDL.LU R252, [R1+0x2280] ;  /* 0x0022800001fc7983 */ /* 0x000f6c0000300800 */
[C---:B------:R-:W-:Y:S08]  /*40610*/  HMMA.1688.F32.TF32 R28, R4.reuse, R210, R28 ;  /* 0x000000d2041c723c */ /* 0x040ff0000008101c */
[----:B------:R-:W-:Y:S08]  /*40620*/  HMMA.1688.F32.TF32 R24, R4, R214, R24 ;  /* 0x000000d60418723c */ /* 0x000ff00000081018 */
[----:B-1----:R-:W-:Y:S01]  /*40630*/  HMMA.1688.F32.TF32 R240, R236, R206, R240 ;  /* 0x000000ceecf0723c */ /* 0x002fe200000810f0 */
[----:B------:R-:W-:Y:S01]  /*40640*/  MOV R206, R209 ;  /* 0x000000d100ce7202 */ /* 0x000fe20000000f00 */
[----:B------:R-:W-:-:S06]  /*40650*/  IMAD.MOV.U32 R207, RZ, RZ, R208 ;  /* 0x000000ffffcf7224 */ /* 0x000fcc00078e00d0 */
[C---:B------:R-:W-:Y:S08]  /*40660*/  HMMA.1688.F32.TF32 R20, R4.reuse, R218, R20 ;  /* 0x000000da0414723c */ /* 0x040ff00000081014 */
[C---:B------:R-:W-:Y:S08]  /*40670*/  HMMA.1688.F32.TF32 R16, R4.reuse, R222, R16 ;  /* 0x000000de0410723c */ /* 0x040ff00000081010 */
[----:B------:R-:W-:Y:S08]  /*40680*/  HMMA.1688.F32.TF32 R12, R4, R226, R12 ;  /* 0x000000e2040c723c */ /* 0x000ff0000008100c */
[----:B------:R-:W-:Y:S01]  /*40690*/  HMMA.1688.F32.TF32 R208, R236, R210, R248 ;  /* 0x000000d2ecd0723c */ /* 0x000fe200000810f8 */
[----:B------:R-:W-:Y:S01]  /*406a0*/  IMAD.MOV.U32 R200, RZ, RZ, R217 ;  /* 0x000000ffffc87224 */ /* 0x000fe200078e00d9 */
[----:B------:R-:W-:Y:S01]  /*406b0*/  MOV R202, R213 ;  /* 0x000000d500ca7202 */ /* 0x000fe20000000f00 */
[----:B------:R-:W-:-:S02]  /*406c0*/  IMAD.MOV.U32 R201, RZ, RZ, R216 ;  /* 0x000000ffffc97224 */ /* 0x000fc400078e00d8 */
[----:B------:R-:W-:Y:S01]  /*406d0*/  IMAD.MOV.U32 R203, RZ, RZ, R212 ;  /* 0x000000ffffcb7224 */ /* 0x000fe200078e00d4 */
[----:B------:R-:W-:Y:S02]  /*406e0*/  UIMAD UR17, UR4, -0x40, UR6 ;  /* 0xffffffc0041178a4 */ /* 0x000fe4000f8e0206 */
[----:B------:R-:W-:Y:S02]  /*406f0*/  UIADD3 UR12, UPT, UPT, UR9, -0x2, URZ ;  /* 0xfffffffe090c7890 */ /* 0x000fe4000fffe0ff */
[----:B------:R-:W-:Y:S01]  /*40700*/  UIADD3 UR11, UPT, UPT, UR11, 0x1, URZ ;  /* 0x000000010b0b7890 */ /* 0x000fe2000fffe0ff */
[----:B------:R-:W-:Y:S01]  /*40710*/  BAR.SYNC.DEFER_BLOCKING 0x0 ;  /* 0x0000000000007b1d */ /* 0x000fe20000010000 */
[C---:B----4-:R-:W-:Y:S08]  /*40720*/  HMMA.1688.F32.TF32 R8, R4.reuse, R230, R8 ;  /* 0x000000e60408723c */ /* 0x050ff00000081008 */
[----:B------:R-:W-:Y:S01]  /*40730*/  HMMA.1688.F32.TF32 R4, R4, R234, R244 ;  /* 0x000000ea0404723c */ /* 0x000fe200000810f4 */
[----:B------:R-:W2:Y:S04]  /*40740*/  LDL.LU.64 R246, [R1+0x2278] ;  /* 0x0022780001f67983 */ /* 0x000ea80000300a00 */
[----:B------:R-:W2:Y:S04]  /*40750*/  LDL.LU.64 R244, [R1+0x2270] ;  /* 0x0022700001f47983 */ /* 0x000ea80000300a00 */
[----:B------:R-:W-:Y:S04]  /*40760*/  STL.64 [R1+0x4b0], R240 ;  /* 0x0004b0f001007387 */ /* 0x000fe80000100a00 */
[----:B------:R1:W-:Y:S04]  /*40770*/  STL.64 [R1+0x4b8], R242 ;  /* 0x0004b8f201007387 */ /* 0x0003e80000100a00 */
[----:B-1----:R-:W3:Y:S04]  /*40780*/  LDL.LU.64 R242, [R1+0x2268] ;  /* 0x0022680001f27983 */ /* 0x002ee80000300a00 */
[----:B------:R-:W3:Y:S04]  /*40790*/  LDL.LU.64 R240, [R1+0x2260] ;  /* 0x0022600001f07983 */ /* 0x000ee80000300a00 */
[----:B------:R-:W4:Y:S04]  /*407a0*/  LDL.LU.64 R250, [R1+0x2258] ;  /* 0x0022580001fa7983 */ /* 0x000f280000300a00 */
[----:B------:R-:W4:Y:S04]  /*407b0*/  LDL.LU.64 R248, [R1+0x2250] ;  /* 0x0022500001f87983 */ /* 0x000f280000300a00 */
[----:B------:R-:W-:Y:S04]  /*407c0*/  STL.64 [R1+0x4c0], R208 ;  /* 0x0004c0d001007387 */ /* 0x000fe80000100a00 */
[----:B------:R1:W-:Y:S01]  /*407d0*/  STL.64 [R1+0x4c8], R210 ;  /* 0x0004c8d201007387 */ /* 0x0003e20000100a00 */
[C---:B------:R-:W-:Y:S08]  /*407e0*/  HMMA.1688.F32.TF32 R200, R236.reuse, R222, R200 ;  /* 0x000000deecc8723c */ /* 0x040ff000000810c8 */
[C---:B-1----:R-:W-:Y:S08]  /*407f0*/  HMMA.1688.F32.TF32 R208, R236.reuse, R214, R204 ;  /* 0x000000d6ecd0723c */ /* 0x042ff000000810cc */
[C---:B------:R-:W-:Y:S11]  /*40800*/  HMMA.1688.F32.TF32 R204, R236.reuse, R218, R196 ;  /* 0x000000daeccc723c */ /* 0x040ff600000810c4 */
[----:B------:R-:W-:Y:S04]  /*40810*/  STL.64 [R1+0x4d0], R208 ;  /* 0x0004d0d001007387 */ /* 0x000fe80000100a00 */
[----:B------:R-:W-:Y:S04]  /*40820*/  STL.64 [R1+0x4d8], R210 ;  /* 0x0004d8d201007387 */ /* 0x000fe80000100a00 */
[----:B------:R1:W-:Y:S04]  /*40830*/  STL.64 [R1+0x290], R204 ;  /* 0x000290cc01007387 */ /* 0x0003e80000100a00 */
[----:B------:R-:W-:Y:S04]  /*40840*/  STL.64 [R1+0x298], R206 ;  /* 0x000298ce01007387 */ /* 0x000fe80000100a00 */
[----:B-1----:R-:W2:Y:S04]  /*40850*/  LDL.LU R205, [R1+0xe6c] ;  /* 0x000e6c0001cd7983 */ /* 0x002ea80000300800 */
[----:B------:R-:W-:Y:S04]  /*40860*/  STL.64 [R1+0x230], R200 ;  /* 0x000230c801007387 */ /* 0x000fe80000100a00 */
[----:B------:R1:W-:Y:S04]  /*40870*/  STL.64 [R1+0x238], R202 ;  /* 0x000238ca01007387 */ /* 0x0003e80000100a00 */
[----:B------:R-:W2:Y:S01]  /*40880*/  LDL.LU R204, [R1+0xe70] ;  /* 0x000e700001cc7983 */ /* 0x000ea20000300800 */
[----:B----4-:R-:W-:-:S15]  /*40890*/  HMMA.1688.F32.TF32 R196, R236, R226, R248 ;  /* 0x000000e2ecc4723c */ /* 0x010fde00000810f8 */
[----:B------:R-:W-:-:S04]  /*408a0*/  NOP ;  /* 0x0000000000007918 */ /* 0x000fc80000000000 */
[----:B------:R-:W-:Y:S04]  /*408b0*/  STL.64 [R1+0x1f0], R196 ;  /* 0x0001f0c401007387 */ /* 0x000fe80000100a00 */
[----:B------:R3:W-:Y:S04]  /*408c0*/  STL.64 [R1+0x1f8], R198 ;  /* 0x0001f8c601007387 */ /* 0x0007e80000100a00 */
[----:B-1----:R-:W4:Y:S04]  /*408d0*/  LDL.LU R202, [R1+0xe78] ;  /* 0x000e780001ca7983 */ /* 0x002f280000300800 */
[----:B------:R-:W4:Y:S01]  /*408e0*/  LDL.LU R3, [R1+0xe80] ;  /* 0x000e800001037983 */ /* 0x000f220000300800 */
[----:B---3--:R-:W-:-:S15]  /*408f0*/  HMMA.1688.F32.TF32 R196, R236, R230, R240 ;  /* 0x000000e6ecc4723c */ /* 0x008fde00000810f0 */
[----:B------:R-:W-:-:S04]  /*40900*/  NOP ;  /* 0x0000000000007918 */ /* 0x000fc80000000000 */
[----:B------:R-:W-:Y:S04]  /*40910*/  STL.64 [R1+0x1c0], R196 ;  /* 0x0001c0c401007387 */ /* 0x000fe80000100a00 */
[----:B------:R1:W-:Y:S04]  /*40920*/  STL.64 [R1+0x1c8], R198 ;  /* 0x0001c8c601007387 */ /* 0x0003e80000100a00 */
[----:B------:R-:W3:Y:S04]  /*40930*/  LDL.LU R206, [R1+0xe74] ;  /* 0x000e740001ce7983 */ /* 0x000ee80000300800 */
[----:B-1----:R-:W3:Y:S01]  /*40940*/  LDL.LU R199, [R1+0xe7c] ;  /* 0x000e7c0001c77983 */ /* 0x002ee20000300800 */
[----:B--2---:R-:W-:-:S15]  /*40950*/  HMMA.1688.F32.TF32 R208, R236, R234, R244 ;  /* 0x000000eaecd0723c */ /* 0x004fde00000810f4 */
[----:B------:R-:W-:-:S04]  /*40960*/  NOP ;  /* 0x0000000000007918 */ /* 0x000fc80000000000 */
[----:B------:R1:W-:Y:S02]  /*40970*/  STL.64 [R1+0x1a0], R208 ;  /* 0x0001a0d001007387 */ /* 0x0003e40000100a00 */
[----:B-1----:R-:W1:Y:S02]  /*40980*/  S2R R209, SR_TID.X ;  /* 0x0000000000d17919 */ /* 0x002e640000002100 */
[----:B------:R-:W-:Y:S04]  /*40990*/  STL.64 [R1+0x1a8], R210 ;  /* 0x0001a8d201007387 */ /* 0x000fe80000100a00 */
[----:B------:R-:W2:Y:S01]  /*409a0*/  LDL.LU R207, [R1+0xe84] ;  /* 0x000e840001cf7983 */ /* 0x000ea20000300800 */
[----:B------:R-:W-:-:S03]  /*409b0*/  UISETP.GT.AND UP1, UPT, UR17, URZ, UPT ;  /* 0x000000ff1100728c */ /* 0x000fc6000bf24270 */
[----:B------:R-:W2:Y:S01]  /*409c0*/  LDL.LU R200, [R1+0xe88] ;  /* 0x000e880001c87983 */ /* 0x000ea20000300800 */
[----:B------:R-:W-:-:S03]  /*409d0*/  UISETP.GE.AND UP0, UPT, UR4, UR12, UPT ;  /* 0x0000000c0400728c */ /* 0x000fc6000bf06270 */
[----:B------:R-:W2:Y:S01]  /*409e0*/  LDL.LU R208, [R1+0xe8c] ;  /* 0x000e8c0001d07983 */ /* 0x000ea20000300800 */
[----:B------:R-:W-:-:S03]  /*409f0*/  USEL UR12, URZ, 0x4, !UP1 ;  /* 0x00000004ff0c7887 */ /* 0x000fc6000c800000 */
[----:B------:R-:W2:Y:S01]  /*40a00*/  LDL.LU R197, [R1+0xe90] ;  /* 0x000e900001c57983 */ /* 0x000ea20000300800 */
[----:B------:R-:W-:Y:S02]  /*40a10*/  UISETP.GT.AND UP1, UPT, UR11, 0x1, UPT ;  /* 0x000000010b00788c */ /* 0x000fe4000bf24270 */
[----:B------:R-:W-:Y:S01]  /*40a20*/  USEL UR12, UR12, URZ, !UP0 ;  /* 0x000000ff0c0c7287 */ /* 0x000fe2000c000000 */
[----:B------:R-:W-:Y:S01]  /*40a30*/  IADD3 R204, P1, PT, R204, UR13, RZ ;  /* 0x0000000dcccc7c10 */ /* 0x000fe2000ff3e0ff */
[----:B------:R-:W-:-:S04]  /*40a40*/  USEL UR11, UR11, URZ, !UP1 ;  /* 0x000000ff0b0b7287 */ /* 0x000fc8000c800000 */
[----:B------:R-:W-:Y:S02]  /*40a50*/  ISETP.NE.U32.AND P0, PT, RZ, UR12, PT ;  /* 0x0000000cff007c0c */ /* 0x000fe4000bf05070 */
[----:B-1----:R-:W-:Y:S02]  /*40a60*/  LOP3.LUT R196, R209, 0x1f, RZ, 0xc0, !PT ;  /* 0x0000001fd1c47812 */ /* 0x002fe400078ec0ff */
[----:B------:R-:W2:Y:S01]  /*40a70*/  LDL.LU R209, [R1+0xe94] ;  /* 0x000e940001d17983 */ /* 0x000ea20000300800 */
[----:B------:R-:W-:-:S03]  /*40a80*/  ULEA UR18, UR11, UR5, 0x10 ;  /* 0x000000050b127291 */ /* 0x000fc6000f8e80ff */
[----:B------:R-:W2:Y:S01]  /*40a90*/  LDL.LU R201, [R1+0xe98] ;  /* 0x000e980001c97983 */ /* 0x000ea20000300800 */
[----:B------:R-:W-:Y:S01]  /*40aa0*/  IMAD.SHL.U32 R219, R196, 0x4, RZ ;  /* 0x00000004c4db7824 */ /* 0x000fe200078e00ff */
[----:B------:R-:W-:Y:S02]  /*40ab0*/  IADD3.X R205, PT, PT, R205, UR7, RZ, P1, !PT ;  /* 0x00000007cdcd7c10 */ /* 0x000fe40008ffe4ff */
[----:B------:R-:W2:Y:S04]  /*40ac0*/  LDL.LU R203, [R1+0xe9c] ;  /* 0x000e9c0001cb7983 */ /* 0x000ea80000300800 */
[----:B------:R-:W2:Y:S01]  /*40ad0*/  LDL.LU R198, [R1+0xea0] ;  /* 0x000ea00001c67983 */ /* 0x000ea20000300800 */
[----:B------:R-:W-:-:S03]  /*40ae0*/  IADD3 R2, PT, PT, R219, UR18, RZ ;  /* 0x00000012db027c10 */ /* 0x000fc6000fffe0ff */
[----:B------:R1:W-:Y:S04]  /*40af0*/  STL [R1+0xe70], R204 ;  /* 0x000e70cc01007387 */ /* 0x0003e80000100800 */
[----:B------:R1:W-:Y:S04]  /*40b00*/  STL [R1+0xe6c], R205 ;  /* 0x000e6ccd01007387 */ /* 0x0003e80000100800 */
[----:B------:R-:W-:Y:S01]  /*40b10*/  @!PT LDS RZ, [RZ] ;  /* 0x00000000fffff984 */ /* 0x000fe20000000800 */
[----:B------:R-:W-:Y:S01]  /*40b20*/  @!PT LDS RZ, [RZ] ;  /* 0x00000000fffff984 */ /* 0x000fe20000000800 */
[----:B------:R-:W-:Y:S01]  /*40b30*/  @!PT LDS RZ, [RZ] ;  /* 0x00000000fffff984 */ /* 0x000fe20000000800 */
[----:B------:R1:W-:Y:S01]  /*40b40*/  LDGSTS.E [R2], desc[UR14][R204.64], P0 ;  /* 0x00000000cc027fae */ /* 0x0003e200081a100e */
[----:B----4-:R-:W-:Y:S02]  /*40b50*/  IADD3 R202, P1, PT, R202, UR13, RZ ;  /* 0x0000000dcaca7c10 */ /* 0x010fe4000ff3e0ff */
[----:B------:R-:W-:-:S03]  /*40b60*/  IADD3 R3, P2, PT, R3, UR13, RZ ;  /* 0x0000000d03037c10 */ /* 0x000fc6000ff5e0ff */
[----:B------:R4:W-:Y:S01]  /*40b70*/  STL [R1+0xe78], R202 ;  /* 0x000e78ca01007387 */ /* 0x0009e20000100800 */
[----:B-1----:R-:W-:Y:S01]  /*40b80*/  IMAD.MOV.U32 R204, RZ, RZ, R202 ;  /* 0x000000ffffcc7224 */ /* 0x002fe200078e00ca */
[----:B---3--:R-:W-:-:S05]  /*40b90*/  IADD3.X R206, PT, PT, R206, UR7, RZ, P1, !PT ;  /* 0x00000007cece7c10 */ /* 0x008fca0008ffe4ff */
[----:B------:R1:W-:Y:S01]  /*40ba0*/  STL [R1+0xe74], R206 ;  /* 0x000e74ce01007387 */ /* 0x0003e20000100800 */
[----:B------:R-:W-:-:S03]  /*40bb0*/  IADD3.X R199, PT, PT, R199, UR7, RZ, P2, !PT ;  /* 0x00000007c7c77c10 */ /* 0x000fc600097fe4ff */
[----:B------:R-:W-:Y:S01]  /*40bc0*/  STL [R1+0xe80], R3 ;  /* 0x000e800301007387 */ /* 0x000fe20000100800 */
[----:B------:R-:W-:-:S03]  /*40bd0*/  IMAD.MOV.U32 R205, RZ, RZ, R206 ;  /* 0x000000ffffcd7224 */ /* 0x000fc600078e00ce */
[----:B----4-:R-:W3:Y:S04]  /*40be0*/  LDL.LU R202, [R1+0xea8] ;  /* 0x000ea80001ca7983 */ /* 0x010ee80000300800 */
[----:B------:R4:W-:Y:S04]  /*40bf0*/  STL [R1+0xe7c], R199 ;  /* 0x000e7cc701007387 */ /* 0x0009e80000100800 */
[----:B-1----:R-:W3:Y:S04]  /*40c00*/  LDL.LU R206, [R1+0xea4] ;  /* 0x000ea40001ce7983 */ /* 0x002ee80000300800 */
[----:B------:R1:W-:Y:S02]  /*40c10*/  LDGSTS.E [R2+0x80], desc[UR14][R204.64], P0 ;  /* 0x00080000cc027fae */ /* 0x0003e400081a100e */
[----:B-1----:R-:W-:Y:S01]  /*40c20*/  MOV R204, R3 ;  /* 0x0000000300cc7202 */ /* 0x002fe20000000f00 */
[----:B------:R-:W-:-:S02]  /*40c30*/  IMAD.MOV.U32 R205, RZ, RZ, R199 ;  /* 0x000000ffffcd7224 */ /* 0x000fc400078e00c7 */
[----:B----4-:R-:W4:Y:S04]  /*40c40*/  LDL.LU R199, [R1+0xf70] ;  /* 0x000f700001c77983 */ /* 0x010f280000300800 */
[----:B------:R-:W4:Y:S04]  /*40c50*/  LDL.LU R3, [R1+0xf78] ;  /* 0x000f780001037983 */ /* 0x000f280000300800 */
[----:B------:R1:W-:Y:S01]  /*40c60*/  LDGSTS.E [R2+0x100], desc[UR14][R204.64], P0 ;  /* 0x00100000cc027fae */ /* 0x0003e200081a100e */
[----:B--2---:R-:W-:-:S04]  /*40c70*/  IADD3 R200, P1, PT, R200, UR13, RZ ;  /* 0x0000000dc8c87c10 */ /* 0x004fc8000ff3e0ff */
[----:B------:R-:W-:Y:S01]  /*40c80*/  IADD3.X R207, PT, PT, R207, UR7, RZ, P1, !PT ;  /* 0x00000007cfcf7c10 */ /* 0x000fe20008ffe4ff */
[----:B------:R-:W-:Y:S01]  /*40c90*/  STL [R1+0xe88], R200 ;  /* 0x000e88c801007387 */ /* 0x000fe20000100800 */
[----:B------:R-:W-:-:S03]  /*40ca0*/  IADD3 R197, P2, PT, R197, UR13, RZ ;  /* 0x0000000dc5c57c10 */ /* 0x000fc6000ff5e0ff */
[----:B------:R2:W-:Y:S01]  /*40cb0*/  STL [R1+0xe84], R207 ;  /* 0x000e84cf01007387 */ /* 0x0005e20000100800 */
[----:B-1----:R-:W-:Y:S02]  /*40cc0*/  MOV R205, R207 ;  /* 0x000000cf00cd7202 */ /* 0x002fe40000000f00 */
[----:B------:R-:W-:Y:S01]  /*40cd0*/  IADD3.X R208, PT, PT, R208, UR7, RZ, P2, !PT ;  /* 0x00000007d0d07c10 */ /* 0x000fe200097fe4ff */
[----:B------:R-:W-:Y:S01]  /*40ce0*/  STL [R1+0xe90], R197 ;  /* 0x000e90c501007387 */ /* 0x000fe20000100800 */
[----:B------:R-:W-:-:S03]  /*40cf0*/  IMAD.MOV.U32 R204, RZ, RZ, R200 ;  /* 0x000000ffffcc7224 */ /* 0x000fc600078e00c8 */
[----:B--2---:R-:W2:Y:S04]  /*40d00*/  LDL.LU R207, [R1+0xf6c] ;  /* 0x000f6c0001cf7983 */ /* 0x004ea80000300800 */
[----:B------:R1:W-:Y:S01]  /*40d10*/  STL [R1+0xe8c], R208 ;  /* 0x000e8cd001007387 */ /* 0x0003e20000100800 */
[----:B------:R-:W-:-:S03]  /*40d20*/  IADD3 R201, P1, PT, R201, UR13, RZ ;  /* 0x0000000dc9c97c10 */ /* 0x000fc6000ff3e0ff */
[----:B------:R-:W2:Y:S01]  /*40d30*/  LDL.LU R200, [R1+0xf74] ;  /* 0x000f740001c87983 */ /* 0x000ea20000300800 */
[----:B------:R-:W-:-:S03]  /*40d40*/  IADD3.X R209, PT, PT, R209, UR7, RZ, P1, !PT ;  /* 0x00000007d1d17c10 */ /* 0x000fc60008ffe4ff */
[----:B------:R1:W-:Y:S01]  /*40d50*/  LDGSTS.E [R2+0x180], desc[UR14][R204.64], P0 ;  /* 0x00180000cc027fae */ /* 0x0003e200081a100e */
[----:B------:R-:W-:Y:S01]  /*40d60*/  IADD3 R198, P2, PT, R198, UR13, RZ ;  /* 0x0000000dc6c67c10 */ /* 0x000fe2000ff5e0ff */
[----:B-1----:R-:W-:Y:S02]  /*40d70*/  IMAD.MOV.U32 R204, RZ, RZ, R197 ;  /* 0x000000ffffcc7224 */ /* 0x002fe400078e00c5 */
[----:B------:R-:W-:Y:S02]  /*40d80*/  IMAD.MOV.U32 R205, RZ, RZ, R208 ;  /* 0x000000ffffcd7224 */ /* 0x000fe400078e00d0 */
[----:B------:R-:W2:Y:S04]  /*40d90*/  LDL.LU R208, [R1+0xf80] ;  /* 0x000f800001d07983 */ /* 0x000ea80000300800 */
[----:B------:R-:W2:Y:S04]  /*40da0*/  LDL.LU R197, [R1+0xf88] ;  /* 0x000f880001c57983 */ /* 0x000ea80000300800 */
[----:B------:R-:W-:Y:S04]  /*40db0*/  STL [R1+0xe98], R201 ;  /* 0x000e98c901007387 */ /* 0x000fe80000100800 */
[----:B------:R1:W-:Y:S04]  /*40dc0*/  LDGSTS.E [R2+0x200], desc[UR14][R204.64], P0 ;  /* 0x00200000cc027fae */ /* 0x0003e800081a100e */
[----:B------:R1:W-:Y:S01]  /*40dd0*/  STL [R1+0xe94], R209 ;  /* 0x000e94d101007387 */ /* 0x0003e20000100800 */
[----:B------:R-:W-:-:S03]  /*40de0*/  IADD3.X R203, PT, PT, R203, UR7, RZ, P2, !PT ;  /* 0x00000007cbcb7c10 */ /* 0x000fc600097fe4ff */
[----:B------:R-:W-:Y:S01]  /*40df0*/  STL [R1+0xea0], R198 ;  /* 0x000ea0c601007387 */ /* 0x000fe20000100800 */
[----:B-1----:R-:W-:Y:S01]  /*40e00*/  IMAD.MOV.U32 R205, RZ, RZ, R209 ;  /* 0x000000ffffcd7224 */ /* 0x002fe200078e00d1 */
[----:B------:R-:W-:Y:S02]  /*40e10*/  MOV R204, R201 ;  /* 0x000000c900cc7202 */ /* 0x000fe40000000f00 */
[----:B------:R-:W2:Y:S04]  /*40e20*/  LDL.LU R209, [R1+0xf7c] ;  /* 0x000f7c0001d17983 */ /* 0x000ea80000300800 */
[----:B------:R1:W-:Y:S04]  /*40e30*/  LDGSTS.E [R2+0x280], desc[UR14][R204.64], P0 ;  /* 0x00280000cc027fae */ /* 0x0003e800081a100e */
[----:B------:R1:W-:Y:S04]  /*40e40*/  STL [R1+0xe9c], R203 ;  /* 0x000e9ccb01007387 */ /* 0x0003e80000100800 */
[----:B------:R-:W2:Y:S01]  /*40e50*/  LDL.LU R201, [R1+0xf84] ;  /* 0x000f840001c97983 */ /* 0x000ea20000300800 */
[----:B-1----:R-:W-:Y:S01]  /*40e60*/  IMAD.MOV.U32 R204, RZ, RZ, R198 ;  /* 0x000000ffffcc7224 */ /* 0x002fe200078e00c6 */
[----:B------:R-:W-:-:S02]  /*40e70*/  MOV R205, R203 ;  /* 0x000000cb00cd7202 */ /* 0x000fc40000000f00 */
[----:B------:R-:W2:Y:S04]  /*40e80*/  LDL.LU R203, [R1+0xf90] ;  /* 0x000f900001cb7983 */ /* 0x000ea80000300800 */
[----:B------:R-:W2:Y:S04]  /*40e90*/  LDL.LU R198, [R1+0xf98] ;  /* 0x000f980001c67983 */ /* 0x000ea80000300800 */
[----:B------:R1:W-:Y:S01]  /*40ea0*/  LDGSTS.E [R2+0x300], desc[UR14][R204.64], P0 ;  /* 0x00300000cc027fae */ /* 0x0003e200081a100e */
[----:B---3--:R-:W-:-:S04]  /*40eb0*/  IADD3 R202, P1, PT, R202, UR13, RZ ;  /* 0x0000000dcaca7c10 */ /* 0x008fc8000ff3e0ff */
[----:B------:R-:W-:Y:S01]  /*40ec0*/  IADD3.X R206, PT, PT, R206, UR7, RZ, P1, !PT ;  /* 0x00000007cece7c10 */ /* 0x000fe20008ffe4ff */
[----:B------:R-:W-:Y:S04]  /*40ed0*/  STL [R1+0xea8], R202 ;  /* 0x000ea8ca01007387 */ /* 0x000fe80000100800 */
[----:B------:R3:W-:Y:S01]  /*40ee0*/  STL [R1+0xea4], R206 ;  /* 0x000ea4ce01007387 */ /* 0x0007e20000100800 */
[----:B-1----:R-:W-:Y:S02]  /*40ef0*/  IMAD.MOV.U32 R205, RZ, RZ, R206 ;  /* 0x000000ffffcd7224 */ /* 0x002fe400078e00ce */
[----:B------:R-:W-:Y:S01]  /*40f00*/  IMAD.MOV.U32 R204, RZ, RZ, R202 ;  /* 0x000000ffffcc7224 */ /* 0x000fe200078e00ca */
[----:B------:R-:W-:Y:S01]  /*40f10*/  UISETP.GT.AND UP1, UPT, UR17, 0x4, UPT ;  /* 0x000000041100788c */ /* 0x000fe2000bf24270 */
[----:B---3--:R-:W3:Y:S04]  /*40f20*/  LDL.LU R206, [R1+0xf8c] ;  /* 0x000f8c0001ce7983 */ /* 0x008ee80000300800 */
[----:B------:R-:W3:Y:S01]  /*40f30*/  LDL.LU R202, [R1+0xf94] ;  /* 0x000f940001ca7983 */ /* 0x000ee20000300800 */
[----:B------:R-:W-:Y:S01]  /*40f40*/  USEL UR12, URZ, 0x4, !UP1 ;  /* 0x00000004ff0c7887 */ /* 0x000fe2000c800000 */
[----:B----4-:R-:W-:-:S02]  /*40f50*/  IADD3 R199, P1, PT, R199, UR13, RZ ;  /* 0x0000000dc7c77c10 */ /* 0x010fc4000ff3e0ff */
[----:B------:R-:W-:Y:S01]  /*40f60*/  IADD3 R3, P2, PT, R3, UR13, RZ ;  /* 0x0000000d03037c10 */ /* 0x000fe2000ff5e0ff */
[----:B------:R-:W-:Y:S01]  /*40f70*/  USEL UR12, UR12, URZ, !UP0 ;  /* 0x000000ff0c0c7287 */ /* 0x000fe2000c000000 */
[----:B------:R1:W-:Y:S04]  /*40f80*/  LDGSTS.E [R2+0x380], desc[UR14][R204.64], P0 ;  /* 0x00380000cc027fae */ /* 0x0003e800081a100e */
[----:B------:R4:W-:Y:S01]  /*40f90*/  STL [R1+0xf70], R199 ;  /* 0x000f70c701007387 */ /* 0x0009e20000100800 */
[----:B------:R-:W-:Y:S02]  /*40fa0*/  ISETP.NE.U32.AND P0, PT, RZ, UR12, PT ;  /* 0x0000000cff007c0c */ /* 0x000fe4000bf05070 */
[----:B-1----:R-:W-:Y:S02]  /*40fb0*/  MOV R204, R199 ;  /* 0x000000c700cc7202 */ /* 0x002fe40000000f00 */
[----:B--2---:R-:W-:-:S05]  /*40fc0*/  IADD3.X R207, PT, PT, R207, UR7, RZ, P1, !PT ;  /* 0x00000007cfcf7c10 */ /* 0x004fca0008ffe4ff */
[----:B------:R1:W-:Y:S01]  /*40fd0*/  STL [R1+0xf6c], R207 ;  /* 0x000f6ccf01007387 */ /* 0x0003e20000100800 */
[----:B------:R-:W-:-:S03]  /*40fe0*/  IADD3.X R200, PT, PT, R200, UR7, RZ, P2, !PT ;  /* 0x00000007c8c87c10 */ /* 0x000fc600097fe4ff */
[----:B------:R2:W-:Y:S01]  /*40ff0*/  STL [R1+0xf78], R3 ;  /* 0x000f780301007387 */ /* 0x0005e20000100800 */
[----:B------:R-:W-:-:S03]  /*41000*/  IMAD.MOV.U32 R205, RZ, RZ, R207 ;  /* 0x000000ffffcd7224 */ /* 0x000fc600078e00cf */
[----:B----4-:R-:W4:Y:S04]  /*41010*/  LDL.LU R199, [R1+0xfa0] ;  /* 0x000fa00001c77983 */ /* 0x010f280000300800 */
[----:B------:R2:W-:Y:S04]  /*41020*/  STL [R1+0xf74], R200 ;  /* 0x000f74c801007387 */ /* 0x0005e80000100800 */
[----:B-1----:R-:W4:Y:S04]  /*41030*/  LDL.LU R207, [R1+0xf9c] ;  /* 0x000f9c0001cf7983 */ /* 0x002f280000300800 */
[----:B------:R1:W-:Y:S01]  /*41040*/  LDGSTS.E [R2+0x1000], desc[UR14][R204.64], P0 ;  /* 0x01000000cc027fae */ /* 0x0003e200081a100e */
[----:B------:R-:W-:-:S02]  /*41050*/  IADD3 R208, P1, PT, R208, UR13, RZ ;  /* 0x0000000dd0d07c10 */ /* 0x000fc4000ff3e0ff */
[----:B------:R-:W-:Y:S01]  /*41060*/  IADD3 R197, P2, PT, R197, UR13, RZ ;  /* 0x0000000dc5c57c10 */ /* 0x000fe2000ff5e0ff */
[----:B-1----:R-:W-:Y:S01]  /*41070*/  IMAD.MOV.U32 R204, RZ, RZ, R3 ;  /* 0x000000ffffcc7224 */ /* 0x002fe200078e0003 */
[----:B------:R-:W-:Y:S01]  /*41080*/  MOV R205, R200 ;  /* 0x000000c800cd7202 */ /* 0x000fe20000000f00 */
[----:B--2---:R-:W2:Y:S04]  /*41090*/  LDL.LU R3, [R1+0xfa8] ;  /* 0x000fa80001037983 */ /* 0x004ea80000300800 */
[----:B------:R-:W2:Y:S04]  /*410a0*/  LDL.LU R200, [R1+0x1070] ;  /* 0x0010700001c87983 */ /* 0x000ea80000300800 */
[----:B------:R-:W-:Y:S04]  /*410b0*/  STL [R1+0xf80], R208 ;  /* 0x000f80d001007387 */ /* 0x000fe80000100800 */
[----:B------:R1:W-:Y:S01]  /*410c0*/  LDGSTS.E [R2+0x1080], desc[UR14][R204.64], P0 ;  /* 0x01080000cc027fae */ /* 0x0003e200081a100e */
[----:B------:R-:W-:-:S05]  /*410d0*/  IADD3.X R209, PT, PT, R209, UR7, RZ, P1, !PT ;  /* 0x00000007d1d17c10 */ /* 0x000fca0008ffe4ff */
[----:B------:R1:W-:Y:S02]  /*410e0*/  STL [R1+0xf7c], R209 ;  /* 0x000f7cd101007387 */ /* 0x0003e40000100800 */
[----:B-1----:R-:W-:Y:S02]  /*410f0*/  IMAD.MOV.U32 R205, RZ, RZ, R209 ;  /* 0x000000ffffcd7224 */ /* 0x002fe400078e00d1 */
[----:B------:R-:W-:Y:S01]  /*41100*/  STL [R1+0xf88], R197 ;  /* 0x000f88c501007387 */ /* 0x000fe20000100800 */
[----:B------:R-:W-:Y:S01]  /*41110*/  IMAD.MOV.U32 R204, RZ, RZ, R208 ;  /* 0x000000ffffcc7224 */ /* 0x000fe200078e00d0 */
[----:B------:R-:W-:Y:S02]  /*41120*/  IADD3.X R201, PT, PT, R201, UR7, RZ, P2, !PT ;  /* 0x00000007c9c97c10 */ /* 0x000fe400097fe4ff */
[----:B------:R-:W2:Y:S01]  /*41130*/  LDL.LU R209, [R1+0xfa4] ;  /* 0x000fa40001d17983 */ /* 0x000ea20000300800 */
[----:B------:R-:W-:-:S03]  /*41140*/  IADD3 R203, P1, PT, R203, UR13, RZ ;  /* 0x0000000dcbcb7c10 */ /* 0x000fc6000ff3e0ff */
[----:B------:R1:W-:Y:S04]  /*41150*/  STL [R1+0xf84], R201 ;  /* 0x000f84c901007387 */ /* 0x0003e80000100800 */
[----:B------:R1:W-:Y:S01]  /*41160*/  LDGSTS.E [R2+0x1100], desc[UR14][R204.64], P0 ;  /* 0x01100000cc027fae */ /* 0x0003e200081a100e */
[----:B------:R-:W-:-:S03]  /*41170*/  IADD3 R198, P2, PT, R198, UR13, RZ ;  /* 0x0000000dc6c67c10 */ /* 0x000fc6000ff5e0ff */
[----:B------:R-:W2:Y:S01]  /*41180*/  LDL.LU R208, [R1+0x106c] ;  /* 0x00106c0001d07983 */ /* 0x000ea20000300800 */
[----:B-1----:R-:W-:Y:S01]  /*41190*/  MOV R204, R197 ;  /* 0x000000c500cc7202 */ /* 0x002fe20000000f00 */
[----:B------:R-:W-:Y:S02]  /*411a0*/  IMAD.MOV.U32 R205, RZ, RZ, R201 ;  /* 0x000000ffffcd7224 */ /* 0x000fe400078e00c9 */
[----:B------:R-:W2:Y:S04]  /*411b0*/  LDL.LU R201, [R1+0x1078] ;  /* 0x0010780001c97983 */ /* 0x000ea80000300800 */
[----:B------:R-:W2:Y:S04]  /*411c0*/  LDL.LU R197, [R1+0x1080] ;  /* 0x0010800001c57983 */ /* 0x000ea80000300800 */
[----:B------:R-:W-:Y:S04]  /*411d0*/  STL [R1+0xf90], R203 ;  /* 0x000f90cb01007387 */ /* 0x000fe80000100800 */
[----:B------:R1:W-:Y:S02]  /*411e0*/  LDGSTS.E [R2+0x1180], desc[UR14][R204.64], P0 ;  /* 0x01180000cc027fae */ /* 0x0003e400081a100e */
[----:B-1----:R-:W-:Y:S01]  /*411f0*/  IMAD.MOV.U32 R204, RZ, RZ, R203 ;  /* 0x000000ffffcc7224 */ /* 0x002fe200078e00cb */
[----:B---3--:R-:W-:-:S02]  /*41200*/  IADD3.X R206, PT, PT, R206, UR7, RZ, P1, !PT ;  /* 0x00000007cece7c10 */ /* 0x008fc40008ffe4ff */
[----:B------:R-:W-:-:S03]  /*41210*/  IADD3.X R202, PT, PT, R202, UR7, RZ, P2, !PT ;  /* 0x00000007caca7c10 */ /* 0x000fc600097fe4ff */
[----:B------:R1:W-:Y:S01]  /*41220*/  STL [R1+0xf8c], R206 ;  /* 0x000f8cce01007387 */ /* 0x0003e20000100800 */
[----:B------:R-:W-:-:S03]  /*41230*/  MOV R205, R206 ;  /* 0x000000ce00cd7202 */ /* 0x000fc60000000f00 */
[----:B------:R-:W-:Y:S04]  /*41240*/  STL [R1+0xf98], R198 ;  /* 0x000f98c601007387 */ /* 0x000fe80000100800 */
[----:B------:R3:W-:Y:S04]  /*41250*/  LDGSTS.E [R2+0x1200], desc[UR14][R204.64], P0 ;  /* 0x01200000cc027fae */ /* 0x0007e800081a100e */
[----:B-1----:R-:W2:Y:S04]  /*41260*/  LDL.LU R206, [R1+0x1074] ;  /* 0x0010740001ce7983 */ /* 0x002ea80000300800 */
[----:B------:R1:W-:Y:S04]  /*41270*/  STL [R1+0xf94], R202 ;  /* 0x000f94ca01007387 */ /* 0x0003e80000100800 */
[----:B------:R-:W2:Y:S01]  /*41280*/  LDL.LU R203, [R1+0x107c] ;  /* 0x00107c0001cb7983 */ /* 0x000ea20000300800 */
[----:B---3--:R-:W-:-:S02]  /*41290*/  IMAD.MOV.U32 R204, RZ, RZ, R198 ;  /* 0x000000ffffcc7224 */ /* 0x008fc400078e00c6 */
[----:B------:R-:W-:Y:S02]  /*412a0*/  IMAD.MOV.U32 R205, RZ, RZ, R202 ;  /* 0x000000ffffcd7224 */ /* 0x000fe400078e00ca */
[----:B-1----:R-:W3:Y:S01]  /*412b0*/  LDL.LU R202, [R1+0x1088] ;  /* 0x0010880001ca7983 */ /* 0x002ee20000300800 */
[----:B------:R-:W-:-:S03]  /*412c0*/  UISETP.GT.AND UP1, UPT, UR17, 0x8, UPT ;  /* 0x000000081100788c */ /* 0x000fc6000bf24270 */
[----:B------:R-:W3:Y:S04]  /*412d0*/  LDL.LU R198, [R1+0x1090] ;  /* 0x0010900001c67983 */ /* 0x000ee80000300800 */
[----:B------:R1:W-:Y:S01]  /*412e0*/  LDGSTS.E [R2+0x1280], desc[UR14][R204.64], P0 ;  /* 0x01280000cc027fae */ /* 0x0003e200081a100e */
[----:B----4-:R-:W-:-:S04]  /*412f0*/  IADD3 R199, P1, PT, R199, UR13, RZ ;  /* 0x0000000dc7c77c10 */ /* 0x010fc8000ff3e0ff */
[----:B------:R-:W-:Y:S01]  /*41300*/  IADD3.X R207, PT, PT, R207, UR7, RZ, P1, !PT ;  /* 0x00000007cfcf7c10 */ /* 0x000fe20008ffe4ff */
[----:B------:R-:W-:Y:S04]  /*41310*/  STL [R1+0xfa0], R199 ;  /* 0x000fa0c701007387 */ /* 0x000fe80000100800 */
[----:B------:R4:W-:Y:S01]  /*41320*/  STL [R1+0xf9c], R207 ;  /* 0x000f9ccf01007387 */ /* 0x0009e20000100800 */
[----:B-1----:R-:W-:Y:S01]  /*41330*/  IMAD.MOV.U32 R205, RZ, RZ, R207 ;  /* 0x000000ffffcd7224 */ /* 0x002fe200078e00cf */
[----:B------:R-:W-:Y:S01]  /*41340*/  USEL UR12, URZ, 0x4, !UP1 ;  /* 0x00000004ff0c7887 */ /* 0x000fe2000c800000 */
[----:B------:R-:W-:Y:S01]  /*41350*/  MOV R204, R199 ;  /* 0x000000c700cc7202 */ /* 0x000fe20000000f00 */
[----:B----4-:R-:W4:Y:S01]  /*41360*/  LDL.LU R207, [R1+0x1084] ;  /* 0x0010840001cf7983 */ /* 0x010f220000300800 */
[----:B--2---:R-:W-:-:S03]  /*41370*/  IADD3 R3, P2, PT, R3, UR13, RZ ;  /* 0x0000000d03037c10 */ /* 0x004fc6000ff5e0ff */
[----:B------:R-:W2:Y:S01]  /*41380*/  LDL.LU R199, [R1+0x108c] ;  /* 0x00108c0001c77983 */ /* 0x000ea20000300800 */
[----:B------:R-:W-:Y:S01]  /*41390*/  USEL UR12, UR12, URZ, !UP0 ;  /* 0x000000ff0c0c7287 */ /* 0x000fe2000c000000 */
[----:B------:R-:W-:Y:S02]  /*413a0*/  IADD3 R200, P3, PT, R200, UR13, RZ ;  /* 0x0000000dc8c87c10 */ /* 0x000fe4000ff7e0ff */
[----:B------:R1:W-:Y:S03]  /*413b0*/  LDGSTS.E [R2+0x1300], desc[UR14][R204.64], P0 ;  /* 0x01300000cc027fae */ /* 0x0003e600081a100e */
[----:B------:R-:W-:Y:S01]  /*413c0*/  ISETP.NE.U32.AND P1, PT, RZ, UR12, PT ;  /* 0x0000000cff007c0c */ /* 0x000fe2000bf25070 */
[----:B------:R1:W-:Y:S02]  /*413d0*/  STL [R1+0xfa8], R3 ;  /* 0x000fa80301007387 */ /* 0x0003e40000100800 */
[----:B-1----:R-:W-:Y:S01]  /*413e0*/  IMAD.MOV.U32 R204, RZ, RZ, R3 ;  /* 0x000000ffffcc7224 */ /* 0x002fe200078e0003 */
[----:B------:R-:W-:-:S04]  /*413f0*/  IADD3.X R209, PT, PT, R209, UR7, RZ, P2, !PT ;  /* 0x00000007d1d17c10 */ /* 0x000fc800097fe4ff */
[----:B------:R-:W-:Y:S01]  /*41400*/  MOV R205, R209 ;  /* 0x000000d100cd7202 */ /* 0x000fe20000000f00 */
[----:B------:R-:W-:Y:S04]  /*41410*/  STL [R1+0xfa4], R209 ;  /* 0x000fa4d101007387 */ /* 0x000fe80000100800 */
[----:B------:R1:W-:Y:S01]  /*41420*/  STL [R1+0x1070], R200 ;  /* 0x001070c801007387 */ /* 0x0003e20000100800 */
[----:B------:R-:W-:-:S03]  /*41430*/  IADD3.X R208, PT, PT, R208, UR7, RZ, P3, !PT ;  /* 0x00000007d0d07c10 */ /* 0x000fc60009ffe4ff */
[----:B------:R1:W-:Y:S04]  /*41440*/  LDGSTS.E [R2+0x1380], desc[UR14][R204.64], P0 ;  /* 0x01380000cc027fae */ /* 0x0003e800081a100e */
[----:B------:R-:W2:Y:S04]  /*41450*/  LDL.LU R210, [R1+0x1098] ;  /* 0x0010980001d27983 */ /* 0x000ea80000300800 */
[----:B------:R-:W-:Y:S01]  /*41460*/  STL [R1+0x106c], R208 ;  /* 0x00106cd001007387 */ /* 0x000fe20000100800 */
[----:B------:R-:W-:-:S03]  /*41470*/  IADD3 R201, P0, PT, R201, UR13, RZ ;  /* 0x0000000dc9c97c10 */ /* 0x000fc6000ff1e0ff */
[----:B------:R-:W2:Y:S01]  /*41480*/  LDL.LU R3, [R1+0x10a0] ;  /* 0x0010a00001037983 */ /* 0x000ea20000300800 */
[----:B-1----:R-:W-:Y:S01]  /*41490*/  IMAD.MOV.U32 R204, RZ, RZ, R200 ;  /* 0x000000ffffcc7224 */ /* 0x002fe200078e00c8 */
[----:B------:R-:W-:Y:S01]  /*414a0*/  IADD3 R197, P2, PT, R197, UR13, RZ ;  /* 0x0000000dc5c57c10 */ /* 0x000fe2000ff5e0ff */
[----:B------:R-:W-:Y:S01]  /*414b0*/  IMAD.MOV.U32 R205, RZ, RZ, R208 ;  /* 0x000000ffffcd7224 */ /* 0x000fe200078e00d0 */
[----:B------:R-:W2:Y:S04]  /*414c0*/  LDL.LU R211, [R1+0x1094] ;  /* 0x0010940001d37983 */ /* 0x000ea80000300800 */
[----:B------:R-:W2:Y:S04]  /*414d0*/  LDL.LU R200, [R1+0x109c] ;  /* 0x00109c0001c87983 */ /* 0x000ea80000300800 */
[----:B------:R1:W-:Y:S04]  /*414e0*/  STL [R1+0x1078], R201 ;  /* 0x001078c901007387 */ /* 0x0003e80000100800 */
[----:B------:R1:W-:Y:S02]  /*414f0*/  LDGSTS.E [R2+0x2000], desc[UR14][R204.64], P1 ;  /* 0x02000000cc027fae */ /* 0x0003e400089a100e */
[----:B-1----:R-:W-:-:S02]  /*41500*/  MOV R204, R201 ;  /* 0x000000c900cc7202 */ /* 0x002fc40000000f00 */
[----:B------:R-:W-:-:S05]  /*41510*/  IADD3.X R206, PT, PT, R206, UR7, RZ, P0, !PT ;  /* 0x00000007cece7c10 */ /* 0x000fca00087fe4ff */
[----:B------:R1:W-:Y:S01]  /*41520*/  STL [R1+0x1074], R206 ;  /* 0x001074ce01007387 */ /* 0x0003e20000100800 */
[----:B------:R-:W-:-:S03]  /*41530*/  IADD3.X R203, PT, PT, R203, UR7, RZ, P2, !PT ;  /* 0x00000007cbcb7c10 */ /* 0x000fc600097fe4ff */
[----:B------:R1:W-:Y:S01]  /*41540*/  STL [R1+0x1080], R197 ;  /* 0x001080c501007387 */ /* 0x0003e20000100800 */
[----:B------:R-:W-:-:S03]  /*41550*/  IMAD.MOV.U32 R205, RZ, RZ, R206 ;  /* 0x000000ffffcd7224 */ /* 0x000fc600078e00ce */
[----:B------:R-:W2:Y:S04]  /*41560*/  LDL.LU R201, [R1+0x10a8] ;  /* 0x0010a80001c97983 */ /* 0x000ea80000300800 */
[----:B------:R3:W-:Y:S04]  /*41570*/  STL [R1+0x107c], R203 ;  /* 0x00107ccb01007387 */ /* 0x0007e80000100800 */
[----:B-1----:R-:W2:Y:S01]  /*41580*/  LDL.LU R206, [R1+0x10a4] ;  /* 0x0010a40001ce7983 */ /* 0x002ea20000300800 */
[----:B---3--:R-:W-:Y:S02]  /*41590*/  IADD3 R202, P0, PT, R202, UR13, RZ ;  /* 0x0000000dcaca7c10 */ /* 0x008fe4000ff1e0ff */
[----:B------:R-:W-:Y:S01]  /*415a0*/  IADD3 R198, P2, PT, R198, UR13, RZ ;  /* 0x0000000dc6c67c10 */ /* 0x000fe2000ff5e0ff */
[----:B------:R1:W-:Y:S02]  /*415b0*/  LDGSTS.E [R2+0x2080], desc[UR14][R204.64], P1 ;  /* 0x02080000cc027fae */ /* 0x0003e400089a100e */
[----:B-1----:R-:W-:Y:S01]  /*415c0*/  IMAD.MOV.U32 R204, RZ, RZ, R197 ;  /* 0x000000ffffcc7224 */ /* 0x002fe200078e00c5 */
[----:B------:R-:W-:Y:S01]  /*415d0*/  MOV R205, R203 ;  /* 0x000000cb00cd7202 */ /* 0x000fe20000000f00 */
[----:B------:R-:W3:Y:S04]  /*415e0*/  LDL.LU R197, [R1+0x1170] ;  /* 0x0011700001c57983 */ /* 0x000ee80000300800 */
[----:B------:R-:W3:Y:S04]  /*415f0*/  LDL.LU R203, [R1+0x1178] ;  /* 0x0011780001cb7983 */ /* 0x000ee80000300800 */
[----:B------:R-:W-:Y:S04]  /*41600*/  STL [R1+0x1088], R202 ;  /* 0x001088ca01007387 */ /* 0x000fe80000100800 */
[----:B------:R1:W-:Y:S01]  /*41610*/  LDGSTS.E [R2+0x2100], desc[UR14][R204.64], P1 ;  /* 0x02100000cc027fae */ /* 0x0003e200089a100e */
[----:B----4-:R-:W-:-:S02]  /*41620*/  IADD3.X R207, PT, PT, R207, UR7, RZ, P0, !PT ;  /* 0x00000007cfcf7c10 */ /* 0x010fc400087fe4ff */
[----:B--2---:R-:W-:-:S03]  /*41630*/  IADD3.X R199, PT, PT, R199, UR7, RZ, P2, !PT ;  /* 0x00000007c7c77c10 */ /* 0x004fc600097fe4ff */
[----:B------:R2:W-:Y:S04]  /*41640*/  STL [R1+0x1084], R207 ;  /* 0x001084cf01007387 */ /* 0x0005e80000100800 */
[----:B------:R-:W-:Y:S01]  /*41650*/  STL [R1+0x1090], R198 ;  /* 0x001090c601007387 */ /* 0x000fe20000100800 */
[----:B-1----:R-:W-:Y:S02]  /*41660*/  IMAD.MOV.U32 R204, RZ, RZ, R202 ;  /* 0x000000ffffcc7224 */ /* 0x002fe400078e00ca */
[----:B------:R-:W-:Y:S01]  /*41670*/  IMAD.MOV.U32 R205, RZ, RZ, R207 ;  /* 0x000000ffffcd7224 */ /* 0x000fe200078e00cf */
[----:B------:R-:W4:Y:S04]  /*41680*/  LDL.LU R209, [R1+0x116c] ;  /* 0x00116c0001d17983 */ /* 0x000f280000300800 */
[----:B------:R1:W-:Y:S04]  /*41690*/  STL [R1+0x108c], R199 ;  /* 0x00108cc701007387 */ /* 0x0003e80000100800 */
[----:B------:R-:W4:Y:S04]  /*416a0*/  LDL.LU R208, [R1+0x1174] ;  /* 0x0011740001d07983 */ /* 0x000f280000300800 */
[----:B------:R1:W-:Y:S04]  /*416b0*/  LDGSTS.E [R2+0x2180], desc[UR14][R204.64], P1 ;  /* 0x02180000cc027fae */ /* 0x0003e800089a100e */
[----:B--2---:R-:W2:Y:S01]  /*416c0*/  LDL.LU R207, [R1+0x117c] ;  /* 0x00117c0001cf7983 */ /* 0x004ea20000300800 */
[----:B-1----:R-:W-:-:S03]  /*416d0*/  IMAD.MOV.U32 R205, RZ, RZ, R199 ;  /* 0x000000ffffcd7224 */ /* 0x002fc600078e00c7 */
[----:B------:R-:W2:Y:S01]  /*416e0*/  LDL.LU R199, [R1+0x1180] ;  /* 0x0011800001c77983 */ /* 0x000ea20000300800 */
[----:B------:R-:W-:-:S03]  /*416f0*/  MOV R204, R198 ;  /* 0x000000c600cc7202 */ /* 0x000fc60000000f00 */
[----:B------:R-:W2:Y:S04]  /*41700*/  LDL.LU R202, [R1+0x1184] ;  /* 0x0011840001ca7983 */ /* 0x000ea80000300800 */
[----:B------:R-:W2:Y:S01]  /*41710*/  LDL.LU R198, [R1+0x1188] ;  /* 0x0011880001c67983 */ /* 0x000ea20000300800 */
[----:B------:R-:W-:-:S03]  /*41720*/  IADD3 R210, P0, PT, R210, UR13, RZ ;  /* 0x0000000dd2d27c10 */ /* 0x000fc6000ff1e0ff */
[----:B------:R1:W-:Y:S01]  /*41730*/  LDGSTS.E [R2+0x2200], desc[UR14][R204.64], P1 ;  /* 0x02200000cc027fae */ /* 0x0003e200089a100e */
[----:B------:R-:W-:Y:S02]  /*41740*/  IADD3 R3, P2, PT, R3, UR13, RZ ;  /* 0x0000000d03037c10 */ /* 0x000fe4000ff5e0ff */
[----:B------:R-:W-:Y:S01]  /*41750*/  IADD3.X R211, PT, PT, R211, UR7, RZ, P0, !PT ;  /* 0x00000007d3d37c10 */ /* 0x000fe200087fe4ff */
[----:B-1----:R-:W-:-:S03]  /*41760*/  IMAD.MOV.U32 R204, RZ, RZ, R210 ;  /* 0x000000ffffcc7224 */ /* 0x002fc600078e00d2 */
[----:B------:R-:W-:Y:S02]  /*41770*/  MOV R205, R211 ;  /* 0x000000d300cd7202 */ /* 0x000fe40000000f00 */
[----:B------:R-:W-:Y:S01]  /*41780*/  IADD3.X R200, PT, PT, R200, UR7, RZ, P2, !PT ;  /* 0x00000007c8c87c10 */ /* 0x000fe200097fe4ff */
[----:B------:R-:W-:Y:S04]  /*41790*/  STL [R1+0x1098], R210 ;  /* 0x001098d201007387 */ /* 0x000fe80000100800 */
[----:B------:R1:W-:Y:S04]  /*417a0*/  LDGSTS.E [R2+0x2280], desc[UR14][R204.64], P1 ;  /* 0x02280000cc027fae */ /* 0x0003e800089a100e */
[----:B------:R-:W-:Y:S04]  /*417b0*/  STL [R1+0x1094], R211 ;  /* 0x001094d301007387 */ /* 0x000fe80000100800 */
[----:B------:R-:W-:Y:S01]  /*417c0*/  STL [R1+0x10a0], R3 ;  /* 0x0010a00301007387 */ /* 0x000fe20000100800 */
[----:B-1----:R-:W-:-:S02]  /*417d0*/  IMAD.MOV.U32 R204, RZ, RZ, R3 ;  /* 0x000000ffffcc7224 */ /* 0x002fc400078e0003 */
[----:B------:R-:W-:Y:S01]  /*417e0*/  IMAD.MOV.U32 R205, RZ, RZ, R200 ;  /* 0x000000ffffcd7224 */ /* 0x000fe200078e00c8 */
[----:B------:R1:W-:Y:S04]  /*417f0*/  STL [R1+0x109c], R200 ;  /* 0x00109cc801007387 */ /* 0x0003e80000100800 */
[----:B------:R1:W-:Y:S04]  /*41800*/  LDGSTS.E [R2+0x2300], desc[UR14][R204.64], P1 ;  /* 0x02300000cc027fae */ /* 0x0003e800089a100e */
[----:B-1----:R-:W2:Y:S04]  /*41810*/  LDL.LU R200, [R1+0x1190] ;  /* 0x0011900001c87983 */ /* 0x002ea80000300800 */
[----:B------:R-:W2:Y:S01]  /*41820*/  LDL.LU R3, [R1+0x1198] ;  /* 0x0011980001037983 */ /* 0x000ea20000300800 */
[----:B------:R-:W-:-:S04]  /*41830*/  IADD3 R201, P0, PT, R201, UR13, RZ ;  /* 0x0000000dc9c97c10 */ /* 0x000fc8000ff1e0ff */
[----:B------:R-:W-:Y:S01]  /*41840*/  IADD3.X R206, PT, PT, R206, UR7, RZ, P0, !PT ;  /* 0x00000007cece7c10 */ /* 0x000fe200087fe4ff */
[----:B------:R-:W-:Y:S04]  /*41850*/  STL [R1+0x10a8], R201 ;  /* 0x0010a8c901007387 */ /* 0x000fe80000100800 */
[----:B------:R1:W-:Y:S01]  /*41860*/  STL [R1+0x10a4], R206 ;  /* 0x0010a4ce01007387 */ /* 0x0003e20000100800 */
[----:B------:R-:W-:Y:S01]  /*41870*/  IMAD.MOV.U32 R205, RZ, RZ, R206 ;  /* 0x000000ffffcd7224 */ /* 0x000fe200078e00ce */
[----:B------:R-:W-:Y:S01]  /*41880*/  MOV R204, R201 ;  /* 0x000000c900cc7202 */ /* 0x000fe20000000f00 */
[----:B------:R-:W-:Y:S01]  /*41890*/  UISETP.GT.AND UP1, UPT, UR17, 0xc, UPT ;  /* 0x0000000c1100788c */ /* 0x000fe2000bf24270 */
[----:B-1----:R-:W2:Y:S04]  /*418a0*/  LDL.LU R206, [R1+0x118c] ;  /* 0x00118c0001ce7983 */ /* 0x002ea80000300800 */
[----:B------:R-:W2:Y:S01]  /*418b0*/  LDL.LU R201, [R1+0x1194] ;  /* 0x0011940001c97983 */ /* 0x000ea20000300800 */
[----:B------:R-:W-:-:S03]  /*418c0*/  USEL UR12, URZ, 0x4, !UP1 ;  /* 0x00000004ff0c7887 */ /* 0x000fc6000c800000 */
[----:B------:R1:W-:Y:S01]  /*418d0*/  LDGSTS.E [R2+0x2380], desc[UR14][R204.64], P1 ;  /* 0x02380000cc027fae */ /* 0x0003e200089a100e */
[----:B------:R-:W-:Y:S01]  /*418e0*/  USEL UR12, UR12, URZ, !UP0 ;  /* 0x000000ff0c0c7287 */ /* 0x000fe2000c000000 */
[----:B---3--:R-:W-:-:S05]  /*418f0*/  IADD3 R197, P1, PT, R197, UR13, RZ ;  /* 0x0000000dc5c57c10 */ /* 0x008fca000ff3e0ff */
[----:B------:R-:W-:Y:S02]  /*41900*/  ISETP.NE.U32.AND P0, PT, RZ, UR12, PT ;  /* 0x0000000cff007c0c */ /* 0x000fe4000bf05070 */
[----:B------:R-:W-:Y:S01]  /*41910*/  IADD3 R203, P2, PT, R203, UR13, RZ ;  /* 0x0000000dcbcb7c10 */ /* 0x000fe2000ff5e0ff */
[----:B------:R3:W-:Y:S01]  /*41920*/  STL [R1+0x1170], R197 ;  /* 0x001170c501007387 */ /* 0x0007e20000100800 */
[----:B-1----:R-:W-:Y:S01]  /*41930*/  IMAD.MOV.U32 R204, RZ, RZ, R197 ;  /* 0x000000ffffcc7224 */ /* 0x002fe200078e00c5 */
[----:B----4-:R-:W-:-:S04]  /*41940*/  IADD3.X R209, PT, PT, R209, UR7, RZ, P1, !PT ;  /* 0x00000007d1d17c10 */ /* 0x010fc80008ffe4ff */
[----:B------:R-:W-:Y:S01]  /*41950*/  MOV R205, R209 ;  /* 0x000000d100cd7202 */ /* 0x000fe20000000f00 */
[----:B------:R-:W-:Y:S01]  /*41960*/  STL [R1+0x116c], R209 ;  /* 0x00116cd101007387 */ /* 0x000fe20000100800 */
[----:B------:R-:W-:-:S03]  /*41970*/  IADD3.X R208, PT, PT, R208, UR7, RZ, P2, !PT ;  /* 0x00000007d0d07c10 */ /* 0x000fc600097fe4ff */
[----:B------:R1:W-:Y:S04]  /*41980*/  STL [R1+0x1178], R203 ;  /* 0x001178cb01007387 */ /* 0x0003e80000100800 */
[----:B---3--:R-:W3:Y:S04]  /*41990*/  LDL.LU R197, [R1+0x11a0] ;  /* 0x0011a00001c57983 */ /* 0x008ee80000300800 */
[----:B------:R4:W-:Y:S04]  /*419a0*/  LDGSTS.E [R2+0x3000], desc[UR14][R204.64], P0 ;  /* 0x03000000cc027fae */ /* 0x0009e800081a100e */
[----:B------:R-:W-:Y:S01]  /*419b0*/  STL [R1+0x1174], R208 ;  /* 0x001174d001007387 */ /* 0x000fe20000100800 */
[----:B--2---:R-:W-:Y:S01]  /*419c0*/  IADD3 R199, P1, PT, R199, UR13, RZ ;  /* 0x0000000dc7c77c10 */ /* 0x004fe2000ff3e0ff */
[----:B----4-:R-:W-:-:S03]  /*419d0*/  IMAD.MOV.U32 R204, RZ, RZ, R203 ;  /* 0x000000ffffcc7224 */ /* 0x010fc600078e00cb */
[----:B------:R-:W-:Y:S01]  /*419e0*/  IADD3.X R207, PT, PT, R207, UR7, RZ, P1, !PT ;  /* 0x00000007cfcf7c10 */ /* 0x000fe20008ffe4ff */
[----:B-1----:R-:W2:Y:S01]  /*419f0*/  LDL.LU R203, [R1+0x119c] ;  /* 0x00119c0001cb7983 */ /* 0x002ea20000300800 */
[----:B------:R-:W-:Y:S01]  /*41a00*/  IMAD.MOV.U32 R205, RZ, RZ, R208 ;  /* 0x000000ffffcd7224 */ /* 0x000fe200078e00d0 */
[----:B------:R-:W-:Y:S02]  /*41a10*/  IADD3 R198, P2, PT, R198, UR13, RZ ;  /* 0x0000000dc6c67c10 */ /* 0x000fe4000ff5e0ff */
[----:B------:R1:W-:Y:S02]  /*41a20*/  STL [R1+0x1180], R199 ;  /* 0x001180c701007387 */ /* 0x0003e40000100800 */
[----:B------:R-:W-:Y:S02]  /*41a30*/  IADD3.X R202, PT, PT, R202, UR7, RZ, P2, !PT ;  /* 0x00000007caca7c10 */ /* 0x000fe400097fe4ff */
[----:B------:R4:W-:Y:S04]  /*41a40*/  LDGSTS.E [R2+0x3080], desc[UR14][R204.64], P0 ;  /* 0x03080000cc027fae */ /* 0x0009e800081a100e */
[----:B------:R-:W-:Y:S04]  /*41a50*/  STL [R1+0x117c], R207 ;  /* 0x00117ccf01007387 */ /* 0x000fe80000100800 */
[----:B------:R-:W-:Y:S01]  /*41a60*/  STL [R1+0x1188], R198 ;  /* 0x001188c601007387 */ /* 0x000fe20000100800 */
[----:B----4-:R-:W-:-:S03]  /*41a70*/  MOV R204, R199 ;  /* 0x000000c700cc7202 */ /* 0x010fc60000000f00 */
[----:B-1----:R-:W4:Y:S04]  /*41a80*/  LDL.LU R199, [R1+0x11a8] ;  /* 0x0011a80001c77983 */ /* 0x002f280000300800 */
[----:B------:R1:W-:Y:S01]  /*41a90*/  STL [R1+0x1184], R202 ;  /* 0x001184ca01007387 */ /* 0x0003e20000100800 */
[----:B------:R-:W-:-:S03]  /*41aa0*/  IMAD.MOV.U32 R205, RZ, RZ, R207 ;  /* 0x000000ffffcd7224 */ /* 0x000fc600078e00cf */
[----:B------:R-:W4:Y:S04]  /*41ab0*/  LDL.LU R210, [R1+0x1270] ;  /* 0x0012700001d27983 */ /* 0x000f280000300800 */
[----:B------:R-:W4:Y:S04]  /*41ac0*/  LDL.LU R209, [R1+0x11a4] ;  /* 0x0011a40001d17983 */ /* 0x000f280000300800 */
[----:B------:R1:W-:Y:S04]  /*41ad0*/  LDGSTS.E [R2+0x3100], desc[UR14][R204.64], P0 ;  /* 0x03100000cc027fae */ /* 0x0003e800081a100e */
[----:B------:R-:W4:Y:S01]  /*41ae0*/  LDL.LU R211, [R1+0x126c] ;  /* 0x00126c0001d37983 */ /* 0x000f220000300800 */
[----:B-1----:R-:W-:Y:S01]  /*41af0*/  IMAD.MOV.U32 R204, RZ, RZ, R198 ;  /* 0x000000ffffcc7224 */ /* 0x002fe200078e00c6 */
[----:B------:R-:W-:-:S02]  /*41b00*/  MOV R205, R202 ;  /* 0x000000ca00cd7202 */ /* 0x000fc40000000f00 */
[----:B------:R-:W4:Y:S01]  /*41b10*/  LDL.LU R202, [R1+0x1278] ;  /* 0x0012780001ca7983 */ /* 0x000f220000300800 */
[----:B------:R-:W-:-:S03]  /*41b20*/  IADD3 R200, P1, PT, R200, UR13, RZ ;  /* 0x0000000dc8c87c10 */ /* 0x000fc6000ff3e0ff */
[----:B------:R-:W4:Y:S01]  /*41b30*/  LDL.LU R198, [R1+0x1280] ;  /* 0x0012800001c67983 */ /* 0x000f220000300800 */
[----:B------:R-:W-:-:S03]  /*41b40*/  IADD3 R3, P2, PT, R3, UR13, RZ ;  /* 0x0000000d03037c10 */ /* 0x000fc6000ff5e0ff */
[----:B------:R-:W-:Y:S04]  /*41b50*/  STL [R1+0x1190], R200 ;  /* 0x001190c801007387 */ /* 0x000fe80000100800 */
[----:B------:R1:W-:Y:S02]  /*41b60*/  LDGSTS.E [R2+0x3180], desc[UR14][R204.64], P0 ;  /* 0x03180000cc027fae */ /* 0x0003e400081a100e */
[----:B-1----:R-:W-:Y:S01]  /*41b70*/  IMAD.MOV.U32 R204, RZ, RZ, R200 ;  /* 0x000000ffffcc7224 */ /* 0x002fe200078e00c8 */
[----:B------:R-:W-:Y:S02]  /*41b80*/  IADD3.X R206, PT, PT, R206, UR7, RZ, P1, !PT ;  /* 0x00000007cece7c10 */ /* 0x000fe40008ffe4ff */
[----:B------:R-:W-:-:S03]  /*41b90*/  IADD3.X R201, PT, PT, R201, UR7, RZ, P2, !PT ;  /* 0x00000007c9c97c10 */ /* 0x000fc600097fe4ff */
[----:B------:R1:W-:Y:S01]  /*41ba0*/  STL [R1+0x118c], R206 ;  /* 0x00118cce01007387 */ /* 0x0003e20000100800 */
[----:B------:R-:W-:-:S03]  /*41bb0*/  IMAD.MOV.U32 R205, RZ, RZ, R206 ;  /* 0x000000ffffcd7224 */ /* 0x000fc600078e00ce */
[----:B------:R-:W-:Y:S04]  /*41bc0*/  STL [R1+0x1198], R3 ;  /* 0x0011980301007387 */ /* 0x000fe80000100800 */
[----:B------:R1:W-:Y:S04]  /*41bd0*/  LDGSTS.E [R2+0x3200], desc[UR14][R204.64], P0 ;  /* 0x03200000cc027fae */ /* 0x0003e800081a100e */
[----:B-1----:R-:W4:Y:S04]  /*41be0*/  LDL.LU R206, [R1+0x1274] ;  /* 0x0012740001ce7983 */ /* 0x002f280000300800 */
[----:B------:R1:W-:Y:S04]  /*41bf0*/  STL [R1+0x1194], R201 ;  /* 0x001194c901007387 */ /* 0x0003e80000100800 */
[----:B------:R-:W4:Y:S01]  /*41c00*/  LDL.LU R200, [R1+0x127c] ;  /* 0x00127c0001c87983 */ /* 0x000f220000300800 */
[----:B------:R-:W-:Y:S01]  /*41c10*/  IMAD.MOV.U32 R205, RZ, RZ, R201 ;  /* 0x000000ffffcd7224 */ /* 0x000fe200078e00c9 */
[----:B------:R-:W-:Y:S01]  /*41c20*/  MOV R204, R3 ;  /* 0x0000000300cc7202 */ /* 0x000fe20000000f00 */
[----:B------:R-:W-:Y:S01]  /*41c30*/  UISETP.GT.AND UP1, UPT, UR17, 0x10, UPT ;  /* 0x000000101100788c */ /* 0x000fe2000bf24270 */
[----:B-1----:R-:W4:Y:S04]  /*41c40*/  LDL.LU R201, [R1+0x1288] ;  /* 0x0012880001c97983 */ /* 0x002f280000300800 */
[----:B------:R-:W4:Y:S01]  /*41c50*/  LDL.LU R3, [R1+0x1290] ;  /* 0x0012900001037983 */ /* 0x000f220000300800 */
[----:B---3--:R-:W-:-:S03]  /*41c60*/  IADD3 R197, P1, PT, R197, UR13, RZ ;  /* 0x0000000dc5c57c10 */ /* 0x008fc6000ff3e0ff */
[----:B------:R1:W-:Y:S04]  /*41c70*/  LDGSTS.E [R2+0x3280], desc[UR14][R204.64], P0 ;  /* 0x03280000cc027fae */ /* 0x0003e800081a100e */
[----:B------:R-:W-:Y:S01]  /*41c80*/  STL [R1+0x11a0], R197 ;  /* 0x0011a0c501007387 */ /* 0x000fe20000100800 */
[----:B------:R-:W-:Y:S01]  /*41c90*/  USEL UR12, URZ, 0x4, !UP1 ;  /* 0x00000004ff0c7887 */ /* 0x000fe2000c800000 */
[----:B--2---:R-:W-:-:S05]  /*41ca0*/  IADD3.X R203, PT, PT, R203, UR7, RZ, P1, !PT ;  /* 0x00000007cbcb7c10 */ /* 0x004fca0008ffe4ff */
[----:B------:R2:W-:Y:S04]  /*41cb0*/  STL [R1+0x119c], R203 ;  /* 0x00119ccb01007387 */ /* 0x0005e80000100800 */
[----:B------:R-:W3:Y:S01]  /*41cc0*/  LDL.LU R207, [R1+0x1284] ;  /* 0x0012840001cf7983 */ /* 0x000ee20000300800 */
[----:B-1----:R-:W-:Y:S01]  /*41cd0*/  IMAD.MOV.U32 R204, RZ, RZ, R197 ;  /* 0x000000ffffcc7224 */ /* 0x002fe200078e00c5 */
[----:B------:R-:W-:Y:S01]  /*41ce0*/  MOV R205, R203 ;  /* 0x000000cb00cd7202 */ /* 0x000fe20000000f00 */
[----:B------:R-:W-:Y:S01]  /*41cf0*/  USEL UR12, UR12, URZ, !UP0 ;  /* 0x000000ff0c0c7287 */ /* 0x000fe2000c000000 */
[----:B------:R-:W3:Y:S04]  /*41d00*/  LDL.LU R208, [R1+0x128c] ;  /* 0x00128c0001d07983 */ /* 0x000ee80000300800 */
[----:B------:R1:W-:Y:S01]  /*41d10*/  LDGSTS.E [R2+0x3300], desc[UR14][R204.64], P0 ;  /* 0x03300000cc027fae */ /* 0x0003e200081a100e */
[----:B----4-:R-:W-:-:S03]  /*41d20*/  IADD3 R199, P2, PT, R199, UR13, RZ ;  /* 0x0000000dc7c77c10 */ /* 0x010fc6000ff5e0ff */
[----:B--2---:R-:W2:Y:S01]  /*41d30*/  LDL.LU R203, [R1+0x1298] ;  /* 0x0012980001cb7983 */ /* 0x004ea20000300800 */
[----:B------:R-:W-:-:S03]  /*41d40*/  ISETP.NE.U32.AND P1, PT, RZ, UR12, PT ;  /* 0x0000000cff007c0c */ /* 0x000fc6000bf25070 */
[----:B------:R-:W4:Y:S01]  /*41d50*/  LDL.LU R197, [R1+0x12a0] ;  /* 0x0012a00001c57983 */ /* 0x000f220000300800 */
[----:B-1----:R-:W-:Y:S01]  /*41d60*/  IMAD.MOV.U32 R204, RZ, RZ, R199 ;  /* 0x000000ffffcc7224 */ /* 0x002fe200078e00c7 */
[----:B------:R-:W-:Y:S02]  /*41d70*/  IADD3 R210, P3, PT, R210, UR13, RZ ;  /* 0x0000000dd2d27c10 */ /* 0x000fe4000ff7e0ff */
[----:B------:R-:W-:Y:S01]  /*41d80*/  IADD3.X R209, PT, PT, R209, UR7, RZ, P2, !PT ;  /* 0x00000007d1d17c10 */ /* 0x000fe200097fe4ff */
[----:B------:R-:W-:Y:S04]  /*41d90*/  STL [R1+0x11a8], R199 ;  /* 0x0011a8c701007387 */ /* 0x000fe80000100800 */
[----:B------:R-:W-:Y:S01]  /*41da0*/  IMAD.MOV.U32 R205, RZ, RZ, R209 ;  /* 0x000000ffffcd7224 */ /* 0x000fe200078e00d1 */
[----:B------:R1:W-:Y:S01]  /*41db0*/  STL [R1+0x11a4], R209 ;  /* 0x0011a4d101007387 */ /* 0x0003e20000100800 */
[----:B------:R-:W-:-:S03]  /*41dc0*/  IADD3.X R211, PT, PT, R211, UR7, RZ, P3, !PT ;  /* 0x00000007d3d37c10 */ /* 0x000fc60009ffe4ff */
[----:B------:R-:W-:Y:S04]  /*41dd0*/  STL [R1+0x1270], R210 ;  /* 0x001270d201007387 */ /* 0x000fe80000100800 */
[----:B------:R1:W-:Y:S04]  /*41de0*/  LDGSTS.E [R2+0x3380], desc[UR14][R204.64], P0 ;  /* 0x03380000cc027fae */ /* 0x0003e800081a100e */
[----:B-1----:R-:W4:Y:S01]  /*41df0*/  LDL.LU R209, [R1+0x1294] ;  /* 0x0012940001d17983 */ /* 0x002f220000300800 */
[----:B------:R-:W-:-:S03]  /*41e00*/  IADD3 R202, P0, PT, R202, UR13, RZ ;  /* 0x0000000dcaca7c10 */ /* 0x000fc6000ff1e0ff */
[----:B------:R-:W-:Y:S01]  /*41e10*/  STL [R1+0x126c], R211 ;  /* 0x00126cd301007387 */ /* 0x000fe20000100800 */
[----:B------:R-:W-:Y:S02]  /*41e20*/  IADD3 R198, P2, PT, R198, UR13, RZ ;  /* 0x0000000dc6c67c10 */ /* 0x000fe4000ff5e0ff */
[----:B------:R-:W-:Y:S01]  /*41e30*/  MOV R204, R210 ;  /* 0x000000d200cc7202 */ /* 0x000fe20000000f00 */
[----:B------:R-:W-:Y:S01]  /*41e40*/  IMAD.MOV.U32 R205, RZ, RZ, R211 ;  /* 0x000000ffffcd7224 */ /* 0x000fe200078e00d3 */
[----:B------:R-:W4:Y:S04]  /*41e50*/  LDL.LU R199, [R1+0x129c] ;  /* 0x00129c0001c77983 */ /* 0x000f280000300800 */
[----:B------:R1:W-:Y:S04]  /*41e60*/  STL [R1+0x1278], R202 ;  /* 0x001278ca01007387 */ /* 0x0003e80000100800 */
[----:B------:R1:W-:Y:S02]  /*41e70*/  LDGSTS.E [R2+0x4000], desc[UR14][R204.64], P1 ;  /* 0x04000000cc027fae */ /* 0x0003e400089a100e */
[----:B-1----:R-:W-:Y:S01]  /*41e80*/  IMAD.MOV.U32 R204, RZ, RZ, R202 ;  /* 0x000000ffffcc7224 */ /* 0x002fe200078e00ca */
[----:B------:R-:W-:-:S05]  /*41e90*/  IADD3.X R206, PT, PT, R206, UR7, RZ, P0, !PT ;  /* 0x00000007cece7c10 */ /* 0x000fca00087fe4ff */
[----:B------:R1:W-:Y:S01]  /*41ea0*/  STL [R1+0x1274], R206 ;  /* 0x001274ce01007387 */ /* 0x0003e20000100800 */
[----:B------:R-:W-:-:S03]  /*41eb0*/  IADD3.X R200, PT, PT, R200, UR7, RZ, P2, !PT ;  /* 0x00000007c8c87c10 */ /* 0x000fc600097fe4ff */
[----:B------:R-:W-:Y:S01]  /*41ec0*/  STL [R1+0x1280], R198 ;  /* 0x001280c601007387 */ /* 0x000fe20000100800 */
[----:B------:R-:W-:-:S03]  /*41ed0*/  MOV R205, R206 ;  /* 0x000000ce00cd7202 */ /* 0x000fc60000000f00 */
[----:B------:R-:W4:Y:S04]  /*41ee0*/  LDL.LU R202, [R1+0x12a8] ;  /* 0x0012a80001ca7983 */ /* 0x000f280000300800 */
[----:B------:R1:W-:Y:S04]  /*41ef0*/  STL [R1+0x127c], R200 ;  /* 0x00127cc801007387 */ /* 0x0003e80000100800 */
[----:B-1----:R-:W4:Y:S01]  /*41f00*/  LDL.LU R206, [R1+0x12a4] ;  /* 0x0012a40001ce7983 */ /* 0x002f220000300800 */
[----:B------:R-:W-:-:S03]  /*41f10*/  IADD3 R201, P0, PT, R201, UR13, RZ ;  /* 0x0000000dc9c97c10 */ /* 0x000fc6000ff1e0ff */
[----:B------:R1:W-:Y:S01]  /*41f20*/  LDGSTS.E [R2+0x4080], desc[UR14][R204.64], P1 ;  /* 0x04080000cc027fae */ /* 0x0003e200089a100e */
[----:B------:R-:W-:Y:S01]  /*41f30*/  IADD3 R3, P2, PT, R3, UR13, RZ ;  /* 0x0000000d03037c10 */ /* 0x000fe2000ff5e0ff */
[----:B-1----:R-:W-:Y:S02]  /*41f40*/  IMAD.MOV.U32 R204, RZ, RZ, R198 ;  /* 0x000000ffffcc7224 */ /* 0x002fe400078e00c6 */
[----:B------:R-:W-:Y:S02]  /*41f50*/  IMAD.MOV.U32 R205, RZ, RZ, R200 ;  /* 0x000000ffffcd7224 */ /* 0x000fe400078e00c8 */
[----:B------:R-:W4:Y:S04]  /*41f60*/  LDL.LU R200, [R1+0x1370] ;  /* 0x0013700001c87983 */ /* 0x000f280000300800 */
[----:B------:R-:W4:Y:S04]  /*41f70*/  LDL.LU R198, [R1+0x1378] ;  /* 0x0013780001c67983 */ /* 0x000f280000300800 */
[----:B------:R-:W-:Y:S04]  /*41f80*/  STL [R1+0x1288], R201 ;  /* 0x001288c901007387 */ /* 0x000fe80000100800 */
[----:B------:R1:W-:Y:S01]  /*41f90*/  LDGSTS.E [R2+0x4100], desc[UR14][R204.64], P1 ;  /* 0x04100000cc027fae */ /* 0x0003e200089a100e */
[----:B---3--:R-:W-:-:S02]  /*41fa0*/  IADD3.X R207, PT, PT, R207, UR7, RZ, P0, !PT ;  /* 0x00000007cfcf7c10 */ /* 0x008fc400087fe4ff */
[----:B------:R-:W-:-:S03]  /*41fb0*/  IADD3.X R208, PT, PT, R208, UR7, RZ, P2, !PT ;  /* 0x00000007d0d07c10 */ /* 0x000fc600097fe4ff */
[----:B------:R3:W-:Y:S04]  /*41fc0*/  STL [R1+0x1284], R207 ;  /* 0x001284cf01007387 */ /* 0x0007e80000100800 */
[----:B------:R-:W-:Y:S01]  /*41fd0*/  STL [R1+0x1290], R3 ;  /* 0x0012900301007387 */ /* 0x000fe20000100800 */
[----:B-1----:R-:W-:Y:S01]  /*41fe0*/  IMAD.MOV.U32 R205, RZ, RZ, R207 ;  /* 0x000000ffffcd7224 */ /* 0x002fe200078e00cf */
[----:B------:R-:W-:Y:S02]  /*41ff0*/  MOV R204, R201 ;  /* 0x000000c900cc7202 */ /* 0x000fe40000000f00 */
[----:B---3--:R-:W3:Y:S01]  /*42000*/  LDL.LU R207, [R1+0x136c] ;  /* 0x00136c0001cf7983 */ /* 0x008ee20000300800 */
[----:B--2---:R-:W-:-:S03]  /*42010*/  IADD3 R203, P0, PT, R203, UR13, RZ ;  /* 0x0000000dcbcb7c10 */ /* 0x004fc6000ff1e0ff */
[----:B------:R1:W-:Y:S04]  /*42020*/  STL [R1+0x128c], R208 ;  /* 0x00128cd001007387 */ /* 0x0003e80000100800 */
[----:B------:R-:W2:Y:S01]  /*42030*/  LDL.LU R201, [R1+0x1374] ;  /* 0x0013740001c97983 */ /* 0x000ea20000300800 */
[----:B----4-:R-:W-:-:S03]  /*42040*/  IADD3 R197, P2, PT, R197, UR13, RZ ;  /* 0x0000000dc5c57c10 */ /* 0x010fc6000ff5e0ff */
[----:B------:R4:W-:Y:S02]  /*42050*/  LDGSTS.E [R2+0x4180], desc[UR14][R204.64], P1 ;  /* 0x04180000cc027fae */ /* 0x0009e400089a100e */
[----:B----4-:R-:W-:Y:S01]  /*42060*/  IMAD.MOV.U32 R204, RZ, RZ, R3 ;  /* 0x000000ffffcc7224 */ /* 0x010fe200078e0003 */
[----:B------:R-:W-:Y:S02]  /*42070*/  MOV R205, R208 ;  /* 0x000000d000cd7202 */ /* 0x000fe40000000f00 */
[----:B-1----:R-:W4:Y:S01]  /*42080*/  LDL.LU R208, [R1+0x1380] ;  /* 0x0013800001d07983 */ /* 0x002f220000300800 */
[----:B------:R-:W-:-:S03]  /*42090*/  IADD3.X R209, PT, PT, R209, UR7, RZ, P0, !PT ;  /* 0x00000007d1d17c10 */ /* 0x000fc600087fe4ff */
[----:B------:R-:W4:Y:S04]  /*420a0*/  LDL.LU R3, [R1+0x1388] ;  /* 0x0013880001037983 */ /* 0x000f280000300800 */
[----:B------:R-:W-:Y:S04]  /*420b0*/  STL [R1+0x1298], R203 ;  /* 0x001298cb01007387 */ /* 0x000fe80000100800 */
[----:B------:R1:W-:Y:S04]  /*420c0*/  LDGSTS.E [R2+0x4200], desc[UR14][R204.64], P1 ;  /* 0x04200000cc027fae */ /* 0x0003e800089a100e */
[----:B------:R1:W-:Y:S01]  /*420d0*/  STL [R1+0x1294], R209 ;  /* 0x001294d101007387 */ /* 0x0003e20000100800 */
[----:B------:R-:W-:-:S03]  /*420e0*/  IADD3.X R199, PT, PT, R199, UR7, RZ, P2, !PT ;  /* 0x00000007c7c77c10 */ /* 0x000fc600097fe4ff */
[----:B------:R-:W-:Y:S01]  /*420f0*/  STL [R1+0x12a0], R197 ;  /* 0x0012a0c501007387 */ /* 0x000fe20000100800 */
[----:B-1----:R-:W-:-:S03]  /*42100*/  IMAD.MOV.U32 R205, RZ, RZ, R209 ;  /* 0x000000ffffcd7224 */ /* 0x002fc600078e00d1 */
[----:B------:R-:W4:Y:S01]  /*42110*/  LDL.LU R209, [R1+0x137c] ;  /* 0x00137c0001d17983 */ /* 0x000f220000300800 */
[----:B------:R-:W-:-:S03]  /*42120*/  IMAD.MOV.U32 R204, RZ, RZ, R203 ;  /* 0x000000ffffcc7224 */ /* 0x000fc600078e00cb */
[----:B------:R1:W-:Y:S04]  /*42130*/  STL [R1+0x129c], R199 ;  /* 0x00129cc701007387 */ /* 0x0003e80000100800 */
[----:B------:R1:W-:Y:S04]  /*42140*/  LDGSTS.E [R2+0x4280], desc[UR14][R204.64], P1 ;  /* 0x04280000cc027fae */ /* 0x0003e800089a100e */
[----:B------:R-:W4:Y:S01]  /*42150*/  LDL.LU R203, [R1+0x1384] ;  /* 0x0013840001cb7983 */ /* 0x000f220000300800 */
[----:B-1----:R-:W-:Y:S01]  /*42160*/  MOV R204, R197 ;  /* 0x000000c500cc7202 */ /* 0x002fe20000000f00 */
[----:B------:R-:W-:-:S02]  /*42170*/  IMAD.MOV.U32 R205, RZ, RZ, R199 ;  /* 0x000000ffffcd7224 */ /* 0x000fc400078e00c7 */
[----:B------:R-:W4:Y:S04]  /*42180*/  LDL.LU R199, [R1+0x1390] ;  /* 0x0013900001c77983 */ /* 0x000f280000300800 */
[----:B------:R-:W4:Y:S04]  /*42190*/  LDL.LU R197, [R1+0x1398] ;  /* 0x0013980001c57983 */ /* 0x000f280000300800 */
[----:B------:R1:W-:Y:S01]  /*421a0*/  LDGSTS.E [R2+0x4300], desc[UR14][R204.64], P1 ;  /* 0x04300000cc027fae */ /* 0x0003e200089a100e */
[----:B------:R-:W-:-:S04]  /*421b0*/  IADD3 R202, P0, PT, R202, UR13, RZ ;  /* 0x0000000dcaca7c10 */ /* 0x000fc8000ff1e0ff */
[----:B------:R-:W-:Y:S01]  /*421c0*/  IADD3.X R206, PT, PT, R206, UR7, RZ, P0, !PT ;  /* 0x00000007cece7c10 */ /* 0x000fe200087fe4ff */
[----:B------:R-:W-:Y:S03]  /*421d0*/  STL [R1+0x12a8], R202 ;  /* 0x0012a8ca01007387 */ /* 0x000fe60000100800 */
[----:B-1----:R-:W-:Y:S01]  /*421e0*/  MOV R205, R206 ;  /* 0x000000ce00cd7202 */ /* 0x002fe20000000f00 */
[----:B------:R1:W-:Y:S01]  /*421f0*/  STL [R1+0x12a4], R206 ;  /* 0x0012a4ce01007387 */ /* 0x0003e20000100800 */
[----:B------:R-:W-:Y:S01]  /*42200*/  IMAD.MOV.U32 R204, RZ, RZ, R202 ;  /* 0x000000ffffcc7224 */ /* 0x000fe200078e00ca */
[----:B------:R-:W-:Y:S02]  /*42210*/  UISETP.GT.AND UP1, UPT, UR17, 0x14, UPT ;  /* 0x000000141100788c */ /* 0x000fe4000bf24270 */
[----:B-1----:R-:W4:Y:S04]  /*42220*/  LDL.LU R206, [R1+0x138c] ;  /* 0x00138c0001ce7983 */ /* 0x002f280000300800 */
[----:B------:R-:W4:Y:S01]  /*42230*/  LDL.LU R202, [R1+0x1394] ;  /* 0x0013940001ca7983 */ /* 0x000f220000300800 */
[----:B------:R-:W-:-:S03]  /*42240*/  USEL UR12, URZ, 0x4, !UP1 ;  /* 0x00000004ff0c7887 */ /* 0x000fc6000c800000 */
[----:B------:R1:W-:Y:S01]  /*42250*/  LDGSTS.E [R2+0x4380], desc[UR14][R204.64], P1 ;  /* 0x04380000cc027fae */ /* 0x0003e200089a100e */
[----:B------:R-:W-:Y:S01]  /*42260*/  USEL UR12, UR12, URZ, !UP0 ;  /* 0x000000ff0c0c7287 */ /* 0x000fe2000c000000 */
[----:B------:R-:W-:Y:S02]  /*42270*/  IADD3 R200, P1, PT, R200, UR13, RZ ;  /* 0x0000000dc8c87c10 */ /* 0x000fe4000ff3e0ff */
[----:B------:R-:W-:-:S03]  /*42280*/  IADD3 R198, P2, PT, R198, UR13, RZ ;  /* 0x0000000dc6c67c10 */ /* 0x000fc6000ff5e0ff */
[----:B------:R-:W-:Y:S01]  /*42290*/  ISETP.NE.U32.AND P0, PT, RZ, UR12, PT ;  /* 0x0000000cff007c0c */ /* 0x000fe2000bf05070 */
[----:B------:R2:W-:Y:S01]  /*422a0*/  STL [R1+0x1370], R200 ;  /* 0x001370c801007387 */ /* 0x0005e20000100800 */
[----:B-1----:R-:W-:Y:S01]  /*422b0*/  IMAD.MOV.U32 R204, RZ, RZ, R200 ;  /* 0x000000ffffcc7224 */ /* 0x002fe200078e00c8 */
[----:B---3--:R-:W-:-:S05]  /*422c0*/  IADD3.X R207, PT, PT, R207, UR7, RZ, P1, !PT ;  /* 0x00000007cfcf7c10 */ /* 0x008fca0008ffe4ff */
[----:B------:R1:W-:Y:S01]  /*422d0*/  STL [R1+0x136c], R207 ;  /* 0x00136ccf01007387 */ /* 0x0003e20000100800 */
[----:B--2---:R-:W-:-:S03]  /*422e0*/  IADD3.X R201, PT, PT, R201, UR7, RZ, P2, !PT ;  /* 0x00000007c9c97c10 */ /* 0x004fc600097fe4ff */
[----:B------:R2:W-:Y:S01]  /*422f0*/  STL [R1+0x1378], R198 ;  /* 0x001378c601007387 */ /* 0x0005e20000100800 */
[----:B------:R-:W-:-:S03]  /*42300*/  IMAD.MOV.U32 R205, RZ, RZ, R207 ;  /* 0x000000ffffcd7224 */ /* 0x000fc600078e00cf */
[----:B------:R-:W3:Y:S04]  /*42310*/  LDL.LU R200, [R1+0x13a0] ;  /* 0x0013a00001c87983 */ /* 0x000ee80000300800 */
[----:B------:R2:W-:Y:S04]  /*42320*/  STL [R1+0x1374], R201 ;  /* 0x001374c901007387 */ /* 0x0005e80000100800 */
[----:B-1----:R-:W3:Y:S04]  /*42330*/  LDL.LU R207, [R1+0x139c] ;  /* 0x00139c0001cf7983 */ /* 0x002ee80000300800 */
[----:B------:R1:W-:Y:S01]  /*42340*/  LDGSTS.E [R2+0x5000], desc[UR14][R204.64], P0 ;  /* 0x05000000cc027fae */ /* 0x0003e200081a100e */
[----:B----4-:R-:W-:-:S02]  /*42350*/  IADD3 R208, P1, PT, R208, UR13, RZ ;  /* 0x0000000dd0d07c10 */ /* 0x010fc4000ff3e0ff */
[----:B------:R-:W-:Y:S02]  /*42360*/  IADD3 R3, P2, PT, R3, UR13, RZ ;  /* 0x0000000d03037c10 */ /* 0x000fe4000ff5e0ff */
[----:B-1----:R-:W-:Y:S01]  /*42370*/  MOV R204, R198 ;  /* 0x000000c600cc7202 */ /* 0x002fe20000000f00 */
[----:B------:R-:W-:Y:S01]  /*42380*/  IMAD.MOV.U32 R205, RZ, RZ, R201 ;  /* 0x000000ffffcd7224 */ /* 0x000fe200078e00c9 */
[----:B--2---:R-:W2:Y:S04]  /*42390*/  LDL.LU R198, [R1+0x13a8] ;  /* 0x0013a80001c67983 */ /* 0x004ea80000300800 */
[----:B------:R-:W4:Y:S04]  /*423a0*/  LDL.LU R201, [R1+0x1470] ;  /* 0x0014700001c97983 */ /* 0x000f280000300800 */
[----:B------:R-:W-:Y:S04]  /*423b0*/  STL [R1+0x1380], R208 ;  /* 0x001380d001007387 */ /* 0x000fe80000100800 */
[----:B------:R1:W-:Y:S01]  /*423c0*/  LDGSTS.E [R2+0x5080], desc[UR14][R204.64], P0 ;  /* 0x05080000cc027fae */ /* 0x0003e200081a100e */
[----:B------:R-:W-:-:S05]  /*423d0*/  IADD3.X R209, PT, PT, R209, UR7, RZ, P1, !PT ;  /* 0x00000007d1d17c10 */ /* 0x000fca0008ffe4ff */
[----:B------:R1:W-:Y:S04]  /*423e0*/  STL [R1+0x137c], R209 ;  /* 0x00137cd101007387 */ /* 0x0003e80000100800 */
[----:B------:R-:W-:Y:S01]  /*423f0*/  STL [R1+0x1388], R3 ;  /* 0x0013880301007387 */ /* 0x000fe20000100800 */
[----:B-1----:R-:W-:Y:S01]  /*42400*/  MOV R205, R209 ;  /* 0x000000d100cd7202 */ /* 0x002fe20000000f00 */
[----:B------:R-:W-:Y:S01]  /*42410*/  IMAD.MOV.U32 R204, RZ, RZ, R208 ;  /* 0x000000ffffcc7224 */ /* 0x000fe200078e00d0 */
[----:B------:R-:W-:Y:S01]  /*42420*/  IADD3.X R203, PT, PT, R203, UR7, RZ, P2, !PT ;  /* 0x00000007cbcb7c10 */ /* 0x000fe200097fe4ff */
[----:B------:R-:W4:Y:S04]  /*42430*/  LDL.LU R209, [R1+0x13a4] ;  /* 0x0013a40001d17983 */ /* 0x000f280000300800 */
[----:B------:R1:W-:Y:S01]  /*42440*/  STL [R1+0x1384], R203 ;  /* 0x001384cb01007387 */ /* 0x0003e20000100800 */
[----:B------:R-:W-:-:S03]  /*42450*/  IADD3 R199, P1, PT, R199, UR13, RZ ;  /* 0x0000000dc7c77c10 */ /* 0x000fc6000ff3e0ff */
[----:B------:R-:W4:Y:S04]  /*42460*/  LDL.LU R208, [R1+0x146c] ;  /* 0x00146c0001d07983 */ /* 0x000f280000300800 */
[----:B------:R1:W-:Y:S01]  /*42470*/  LDGSTS.E [R2+0x5100], desc[UR14][R204.64], P0 ;  /* 0x05100000cc027fae */ /* 0x0003e200081a100e */
[----:B------:R-:W-:Y:S01]  /*42480*/  IADD3 R197, P2, PT, R197, UR13, RZ ;  /* 0x0000000dc5c57c10 */ /* 0x000fe2000ff5e0ff */
[----:B-1----:R-:W-:Y:S02]  /*42490*/  IMAD.MOV.U32 R204, RZ, RZ, R3 ;  /* 0x000000ffffcc7224 */ /* 0x002fe400078e0003 */
[----:B------:R-:W-:Y:S02]  /*424a0*/  IMAD.MOV.U32 R205, RZ, RZ, R203 ;  /* 0x000000ffffcd7224 */ /* 0x000fe400078e00cb */
[----:B------:R-:W4:Y:S04]  /*424b0*/  LDL.LU R203, [R1+0x1478] ;  /* 0x0014780001cb7983 */ /* 0x000f280000300800 */
[----:B------:R-:W4:Y:S04]  /*424c0*/  LDL.LU R3, [R1+0x1480] ;  /* 0x0014800001037983 */ /* 0x000f280000300800 */
[----:B------:R-:W-:Y:S04]  /*424d0*/  STL [R1+0x1390], R199 ;  /* 0x001390c701007387 */ /* 0x000fe80000100800 */
[----:B------:R1:W-:Y:S02]  /*424e0*/  LDGSTS.E [R2+0x5180], desc[UR14][R204.64], P0 ;  /* 0x05180000cc027fae */ /* 0x0003e400081a100e */
[----:B-1----:R-:W-:-:S02]  /*424f0*/  MOV R204, R199 ;  /* 0x000000c700cc7202 */ /* 0x002fc40000000f00 */
        /* <DEDUP_REMOVED lines=13> */
[----:B------:R-:W4:Y:S04]  /*425d0*/  LDL.LU R197, [R1+0x1490] ;  /* 0x0014900001c57983 */ /* 0x000f280000300800 */
[----:B------:R1:W-:Y:S01]  /*425e0*/  LDGSTS.E [R2+0x5280], desc[UR14][R204.64], P0 ;  /* 0x05280000cc027fae */ /* 0x0003e200081a100e */
[----:B---3--:R-:W-:-:S04]  /*425f0*/  IADD3 R200, P1, PT, R200, UR13, RZ ;  /* 0x0000000dc8c87c10 */ /* 0x008fc8000ff3e0ff */
[----:B------:R-:W-:Y:S01]  /*42600*/  IADD3.X R207, PT, PT, R207, UR7, RZ, P1, !PT ;  /* 0x00000007cfcf7c10 */ /* 0x000fe20008ffe4ff */
[----:B------:R-:W-:Y:S04]  /*42610*/  STL [R1+0x13a0], R200 ;  /* 0x0013a0c801007387 */ /* 0x000fe80000100800 */
[----:B------:R3:W-:Y:S01]  /*42620*/  STL [R1+0x139c], R207 ;  /* 0x00139ccf01007387 */ /* 0x0007e20000100800 */
[----:B-1----:R-:W-:Y:S01]  /*42630*/  IMAD.MOV.U32 R205, RZ, RZ, R207 ;  /* 0x000000ffffcd7224 */ /* 0x002fe200078e00cf */
[----:B------:R-:W-:Y:S01]  /*42640*/  USEL UR12, URZ, 0x4, !UP1 ;  /* 0x00000004ff0c7887 */ /* 0x000fe2000c800000 */
[----:B------:R-:W-:Y:S01]  /*42650*/  IMAD.MOV.U32 R204, RZ, RZ, R200 ;  /* 0x000000ffffcc7224 */ /* 0x000fe200078e00c8 */
[----:B---3--:R-:W3:Y:S01]  /*42660*/  LDL.LU R207, [R1+0x1484] ;  /* 0x0014840001cf7983 */ /* 0x008ee20000300800 */
[----:B--2---:R-:W-:Y:S01]  /*42670*/  IADD3 R198, P2, PT, R198, UR13, RZ ;  /* 0x0000000dc6c67c10 */ /* 0x004fe2000ff5e0ff */
[----:B------:R-:W-:-:S02]  /*42680*/  USEL UR12, UR12, URZ, !UP0 ;  /* 0x000000ff0c0c7287 */ /* 0x000fc4000c000000 */
[----:B------:R-:W2:Y:S01]  /*42690*/  LDL.LU R200, [R1+0x148c] ;  /* 0x00148c0001c87983 */ /* 0x000ea20000300800 */
[----:B----4-:R-:W-:-:S03]  /*426a0*/  IADD3 R201, P3, PT, R201, UR13, RZ ;  /* 0x0000000dc9c97c10 */ /* 0x010fc6000ff7e0ff */
[----:B------:R1:W-:Y:S01]  /*426b0*/  LDGSTS.E [R2+0x5300], desc[UR14][R204.64], P0 ;  /* 0x05300000cc027fae */ /* 0x0003e200081a100e */
[----:B------:R-:W-:-:S03]  /*426c0*/  ISETP.NE.U32.AND P1, PT, RZ, UR12, PT ;  /* 0x0000000cff007c0c */ /* 0x000fc6000bf25070 */
[----:B------:R4:W-:Y:S01]  /*426d0*/  STL [R1+0x13a8], R198 ;  /* 0x0013a8c601007387 */ /* 0x0009e20000100800 */
[----:B-1----:R-:W-:Y:S02]  /*426e0*/  MOV R204, R198 ;  /* 0x000000c600cc7202 */ /* 0x002fe40000000f00 */
[----:B------:R-:W-:-:S05]  /*426f0*/  IADD3.X R209, PT, PT, R209, UR7, RZ, P2, !PT ;  /* 0x00000007d1d17c10 */ /* 0x000fca00097fe4ff */
[----:B------:R-:W-:Y:S01]  /*42700*/  IMAD.MOV.U32 R205, RZ, RZ, R209 ;  /* 0x000000ffffcd7224 */ /* 0x000fe200078e00d1 */
[----:B------:R-:W-:Y:S01]  /*42710*/  STL [R1+0x13a4], R209 ;  /* 0x0013a4d101007387 */ /* 0x000fe20000100800 */
[----:B------:R-:W-:-:S03]  /*42720*/  IADD3.X R208, PT, PT, R208, UR7, RZ, P3, !PT ;  /* 0x00000007d0d07c10 */ /* 0x000fc60009ffe4ff */
[----:B------:R1:W-:Y:S04]  /*42730*/  STL [R1+0x1470], R201 ;  /* 0x001470c901007387 */ /* 0x0003e80000100800 */
[----:B------:R-:W2:Y:S04]  /*42740*/  LDL.LU R210, [R1+0x1498] ;  /* 0x0014980001d27983 */ /* 0x000ea80000300800 */
[----:B------:R1:W-:Y:S04]  /*42750*/  LDGSTS.E [R2+0x5380], desc[UR14][R204.64], P0 ;  /* 0x05380000cc027fae */ /* 0x0003e800081a100e */
[----:B------:R-:W-:Y:S04]  /*42760*/  STL [R1+0x146c], R208 ;  /* 0x00146cd001007387 */ /* 0x000fe80000100800 */
[----:B----4-:R-:W4:Y:S01]  /*42770*/  LDL.LU R198, [R1+0x14a0] ;  /* 0x0014a00001c67983 */ /* 0x010f220000300800 */
[----:B------:R-:W-:-:S03]  /*42780*/  IADD3 R203, P0, PT, R203, UR13, RZ ;  /* 0x0000000dcbcb7c10 */ /* 0x000fc6000ff1e0ff */
[----:B------:R-:W4:Y:S01]  /*42790*/  LDL.LU R211, [R1+0x1494] ;  /* 0x0014940001d37983 */ /* 0x000f220000300800 */
[----:B-1----:R-:W-:Y:S01]  /*427a0*/  IMAD.MOV.U32 R204, RZ, RZ, R201 ;  /* 0x000000ffffcc7224 */ /* 0x002fe200078e00c9 */
[----:B------:R-:W-:Y:S02]  /*427b0*/  MOV R205, R208 ;  /* 0x000000d000cd7202 */ /* 0x000fe40000000f00 */
[----:B------:R-:W-:Y:S01]  /*427c0*/  IADD3 R3, P2, PT, R3, UR13, RZ ;  /* 0x0000000d03037c10 */ /* 0x000fe2000ff5e0ff */
[----:B------:R-:W4:Y:S04]  /*427d0*/  LDL.LU R201, [R1+0x149c] ;  /* 0x00149c0001c97983 */ /* 0x000f280000300800 */
[----:B------:R1:W-:Y:S04]  /*427e0*/  STL [R1+0x1478], R203 ;  /* 0x001478cb01007387 */ /* 0x0003e80000100800 */
[----:B------:R1:W-:Y:S02]  /*427f0*/  LDGSTS.E [R2+0x6000], desc[UR14][R204.64], P1 ;  /* 0x06000000cc027fae */ /* 0x0003e400089a100e */
[----:B-1----:R-:W-:Y:S01]  /*42800*/  IMAD.MOV.U32 R204, RZ, RZ, R203 ;  /* 0x000000ffffcc7224 */ /* 0x002fe200078e00cb */
[----:B------:R-:W-:-:S05]  /*42810*/  IADD3.X R206, PT, PT, R206, UR7, RZ, P0, !PT ;  /* 0x00000007cece7c10 */ /* 0x000fca00087fe4ff */
[----:B------:R1:W-:Y:S01]  /*42820*/  STL [R1+0x1474], R206 ;  /* 0x001474ce01007387 */ /* 0x0003e20000100800 */
[----:B------:R-:W-:-:S03]  /*42830*/  IADD3.X R199, PT, PT, R199, UR7, RZ, P2, !PT ;  /* 0x00000007c7c77c10 */ /* 0x000fc600097fe4ff */
[----:B------:R1:W-:Y:S01]  /*42840*/  STL [R1+0x1480], R3 ;  /* 0x0014800301007387 */ /* 0x0003e20000100800 */
[----:B------:R-:W-:-:S03]  /*42850*/  IMAD.MOV.U32 R205, RZ, RZ, R206 ;  /* 0x000000ffffcd7224 */ /* 0x000fc600078e00ce */
[----:B------:R-:W4:Y:S04]  /*42860*/  LDL.LU R203, [R1+0x14a8] ;  /* 0x0014a80001cb7983 */ /* 0x000f280000300800 */
[----:B------:R1:W-:Y:S04]  /*42870*/  STL [R1+0x147c], R199 ;  /* 0x00147cc701007387 */ /* 0x0003e80000100800 */
[----:B-1----:R-:W4:Y:S01]  /*42880*/  LDL.LU R206, [R1+0x14a4] ;  /* 0x0014a40001ce7983 */ /* 0x002f220000300800 */
[----:B------:R-:W-:Y:S02]  /*42890*/  IADD3 R202, P0, PT, R202, UR13, RZ ;  /* 0x0000000dcaca7c10 */ /* 0x000fe4000ff1e0ff */
[----:B------:R-:W-:Y:S01]  /*428a0*/  IADD3 R197, P2, PT, R197, UR13, RZ ;  /* 0x0000000dc5c57c10 */ /* 0x000fe2000ff5e0ff */
[----:B------:R1:W-:Y:S02]  /*428b0*/  LDGSTS.E [R2+0x6080], desc[UR14][R204.64], P1 ;  /* 0x06080000cc027fae */ /* 0x0003e400089a100e */
[----:B-1----:R-:W-:Y:S01]  /*428c0*/  MOV R204, R3 ;  /* 0x0000000300cc7202 */ /* 0x002fe20000000f00 */
[----:B------:R-:W-:Y:S01]  /*428d0*/  IMAD.MOV.U32 R205, RZ, RZ, R199 ;  /* 0x000000ffffcd7224 */ /* 0x000fe200078e00c7 */
[----:B------:R-:W4:Y:S04]  /*428e0*/  LDL.LU R3, [R1+0x1570] ;  /* 0x0015700001037983 */ /* 0x000f280000300800 */
[----:B------:R-:W4:Y:S04]  /*428f0*/  LDL.LU R199, [R1+0x1578] ;  /* 0x0015780001c77983 */ /* 0x000f280000300800 */
[----:B------:R-:W-:Y:S04]  /*42900*/  STL [R1+0x1488], R202 ;  /* 0x001488ca01007387 */ /* 0x000fe80000100800 */
[----:B------:R1:W-:Y:S01]  /*42910*/  LDGSTS.E [R2+0x6100], desc[UR14][R204.64], P1 ;  /* 0x06100000cc027fae */ /* 0x0003e200089a100e */
[----:B---3--:R-:W-:-:S05]  /*42920*/  IADD3.X R207, PT, PT, R207, UR7, RZ, P0, !PT ;  /* 0x00000007cfcf7c10 */ /* 0x008fca00087fe4ff */
[----:B------:R3:W-:Y:S01]  /*42930*/  STL [R1+0x1484], R207 ;  /* 0x001484cf01007387 */ /* 0x0007e20000100800 */
[----:B--2---:R-:W-:-:S03]  /*42940*/  IADD3.X R200, PT, PT, R200, UR7, RZ, P2, !PT ;  /* 0x00000007c8c87c10 */ /* 0x004fc600097fe4ff */
[----:B------:R-:W-:Y:S01]  /*42950*/  STL [R1+0x1490], R197 ;  /* 0x001490c501007387 */ /* 0x000fe20000100800 */
[----:B-1----:R-:W-:-:S03]  /*42960*/  IMAD.MOV.U32 R204, RZ, RZ, R202 ;  /* 0x000000ffffcc7224 */ /* 0x002fc600078e00ca */
[----:B------:R-:W2:Y:S01]  /*42970*/  LDL.LU R209, [R1+0x156c] ;  /* 0x00156c0001d17983 */ /* 0x000ea20000300800 */
[----:B------:R-:W-:-:S03]  /*42980*/  MOV R205, R207 ;  /* 0x000000cf00cd7202 */ /* 0x000fc60000000f00 */
[----:B------:R1:W-:Y:S04]  /*42990*/  STL [R1+0x148c], R200 ;  /* 0x00148cc801007387 */ /* 0x0003e80000100800 */
[----:B------:R-:W2:Y:S04]  /*429a0*/  LDL.LU R208, [R1+0x1574] ;  /* 0x0015740001d07983 */ /* 0x000ea80000300800 */
[----:B------:R1:W-:Y:S04]  /*429b0*/  LDGSTS.E [R2+0x6180], desc[UR14][R204.64], P1 ;  /* 0x06180000cc027fae */ /* 0x0003e800089a100e */
[----:B---3--:R-:W3:Y:S01]  /*429c0*/  LDL.LU R207, [R1+0x157c] ;  /* 0x00157c0001cf7983 */ /* 0x008ee20000300800 */
[----:B-1----:R-:W-:-:S03]  /*429d0*/  IMAD.MOV.U32 R205, RZ, RZ, R200 ;  /* 0x000000ffffcd7224 */ /* 0x002fc600078e00c8 */
[----:B------:R-:W3:Y:S01]  /*429e0*/  LDL.LU R200, [R1+0x1580] ;  /* 0x0015800001c87983 */ /* 0x000ee20000300800 */
[----:B------:R-:W-:-:S03]  /*429f0*/  IMAD.MOV.U32 R204, RZ, RZ, R197 ;  /* 0x000000ffffcc7224 */ /* 0x000fc600078e00c5 */
[----:B------:R-:W3:Y:S01]  /*42a00*/  LDL.LU R202, [R1+0x1584] ;  /* 0x0015840001ca7983 */ /* 0x000ee20000300800 */
[----:B------:R-:W-:-:S03]  /*42a10*/  IADD3 R210, P0, PT, R210, UR13, RZ ;  /* 0x0000000dd2d27c10 */ /* 0x000fc6000ff1e0ff */
[----:B------:R-:W3:Y:S04]  /*42a20*/  LDL.LU R197, [R1+0x1588] ;  /* 0x0015880001c57983 */ /* 0x000ee80000300800 */
[----:B------:R1:W-:Y:S01]  /*42a30*/  LDGSTS.E [R2+0x6200], desc[UR14][R204.64], P1 ;  /* 0x06200000cc027fae */ /* 0x0003e200089a100e */
[----:B----4-:R-:W-:Y:S02]  /*42a40*/  IADD3 R198, P2, PT, R198, UR13, RZ ;  /* 0x0000000dc6c67c10 */ /* 0x010fe4000ff5e0ff */
[----:B------:R-:W-:Y:S02]  /*42a50*/  IADD3.X R211, PT, PT, R211, UR7, RZ, P0, !PT ;  /* 0x00000007d3d37c10 */ /* 0x000fe400087fe4ff */
[----:B-1----:R-:W-:-:S03]  /*42a60*/  MOV R204, R210 ;  /* 0x000000d200cc7202 */ /* 0x002fc60000000f00 */
[----:B------:R-:W-:Y:S01]  /*42a70*/  IMAD.MOV.U32 R205, RZ, RZ, R211 ;  /* 0x000000ffffcd7224 */ /* 0x000fe200078e00d3 */
[----:B------:R-:W-:Y:S01]  /*42a80*/  IADD3.X R201, PT, PT, R201, UR7, RZ, P2, !PT ;  /* 0x00000007c9c97c10 */ /* 0x000fe200097fe4ff */
[----:B------:R-:W-:Y:S04]  /*42a90*/  STL [R1+0x1498], R210 ;  /* 0x001498d201007387 */ /* 0x000fe80000100800 */
[----:B------:R1:W-:Y:S04]  /*42aa0*/  LDGSTS.E [R2+0x6280], desc[UR14][R204.64], P1 ;  /* 0x06280000cc027fae */ /* 0x0003e800089a100e */
[----:B------:R-:W-:Y:S04]  /*42ab0*/  STL [R1+0x1494], R211 ;  /* 0x001494d301007387 */ /* 0x000fe80000100800 */
[----:B------:R-:W-:Y:S01]  /*42ac0*/  STL [R1+0x14a0], R198 ;  /* 0x0014a0c601007387 */ /* 0x000fe20000100800 */
[----:B-1----:R-:W-:Y:S01]  /*42ad0*/  IMAD.MOV.U32 R204, RZ, RZ, R198 ;  /* 0x000000ffffcc7224 */ /* 0x002fe200078e00c6 */
[----:B------:R-:W-:-:S02]  /*42ae0*/  MOV R205, R201 ;  /* 0x000000c900cd7202 */ /* 0x000fc40000000f00 */
[----:B------:R1:W-:Y:S04]  /*42af0*/  STL [R1+0x149c], R201 ;  /* 0x00149cc901007387 */ /* 0x0003e80000100800 */
[----:B------:R4:W-:Y:S04]  /*42b00*/  LDGSTS.E [R2+0x6300], desc[UR14][R204.64], P1 ;  /* 0x06300000cc027fae */ /* 0x0009e800089a100e */
[----:B-1----:R-:W3:Y:S04]  /*42b10*/  LDL.LU R201, [R1+0x1590] ;  /* 0x0015900001c97983 */ /* 0x002ee80000300800 */
[----:B------:R-:W3:Y:S01]  /*42b20*/  LDL.LU R198, [R1+0x1598] ;  /* 0x0015980001c67983 */ /* 0x000ee20000300800 */
[----:B------:R-:W-:-:S04]  /*42b30*/  IADD3 R203, P0, PT, R203, UR13, RZ ;  /* 0x0000000dcbcb7c10 */ /* 0x000fc8000ff1e0ff */
[----:B------:R-:W-:Y:S01]  /*42b40*/  IADD3.X R206, PT, PT, R206, UR7, RZ, P0, !PT ;  /* 0x00000007cece7c10 */ /* 0x000fe200087fe4ff */
[----:B------:R-:W-:Y:S04]  /*42b50*/  STL [R1+0x14a8], R203 ;  /* 0x0014a8cb01007387 */ /* 0x000fe80000100800 */
[----:B------:R1:W-:Y:S01]  /*42b60*/  STL [R1+0x14a4], R206 ;  /* 0x0014a4ce01007387 */ /* 0x0003e20000100800 */
[----:B----4-:R-:W-:Y:S02]  /*42b70*/  IMAD.MOV.U32 R205, RZ, RZ, R206 ;  /* 0x000000ffffcd7224 */ /* 0x010fe400078e00ce */
[----:B------:R-:W-:Y:S01]  /*42b80*/  IMAD.MOV.U32 R204, RZ, RZ, R203 ;  /* 0x000000ffffcc7224 */ /* 0x000fe200078e00cb */
[----:B------:R-:W-:Y:S01]  /*42b90*/  UISETP.GT.AND UP1, UPT, UR17, 0x1c, UPT ;  /* 0x0000001c1100788c */ /* 0x000fe2000bf24270 */
[----:B-1----:R-:W4:Y:S04]  /*42ba0*/  LDL.LU R206, [R1+0x158c] ;  /* 0x00158c0001ce7983 */ /* 0x002f280000300800 */
[----:B------:R-:W4:Y:S01]  /*42bb0*/  LDL.LU R203, [R1+0x1594] ;  /* 0x0015940001cb7983 */ /* 0x000f220000300800 */
[----:B------:R-:W-:-:S03]  /*42bc0*/  USEL UR12, URZ, 0x4, !UP1 ;  /* 0x00000004ff0c7887 */ /* 0x000fc6000c800000 */
[----:B------:R1:W-:Y:S01]  /*42bd0*/  LDGSTS.E [R2+0x6380], desc[UR14][R204.64], P1 ;  /* 0x06380000cc027fae */ /* 0x0003e200089a100e */
[----:B------:R-:W-:Y:S01]  /*42be0*/  USEL UR12, UR12, URZ, !UP0 ;  /* 0x000000ff0c0c7287 */ /* 0x000fe2000c000000 */
[----:B------:R-:W-:-:S05]  /*42bf0*/  IADD3 R3, P1, PT, R3, UR13, RZ ;  /* 0x0000000d03037c10 */ /* 0x000fca000ff3e0ff */
[----:B------:R-:W-:Y:S02]  /*42c00*/  ISETP.NE.U32.AND P0, PT, RZ, UR12, PT ;  /* 0x0000000cff007c0c */ /* 0x000fe4000bf05070 */
[----:B------:R-:W-:Y:S01]  /*42c10*/  IADD3 R199, P2, PT, R199, UR13, RZ ;  /* 0x0000000dc7c77c10 */ /* 0x000fe2000ff5e0ff */
[----:B------:R2:W-:Y:S01]  /*42c20*/  STL [R1+0x1570], R3 ;  /* 0x0015700301007387 */ /* 0x0005e20000100800 */
[----:B-1----:R-:W-:Y:S02]  /*42c30*/  MOV R204, R3 ;  /* 0x0000000300cc7202 */ /* 0x002fe40000000f00 */
[----:B--2---:R-:W-:-:S05]  /*42c40*/  IADD3.X R209, PT, PT, R209, UR7, RZ, P1, !PT ;  /* 0x00000007d1d17c10 */ /* 0x004fca0008ffe4ff */
[----:B------:R-:W-:Y:S01]  /*42c50*/  IMAD.MOV.U32 R205, RZ, RZ, R209 ;  /* 0x000000ffffcd7224 */ /* 0x000fe200078e00d1 */
[----:B------:R-:W-:Y:S01]  /*42c60*/  STL [R1+0x156c], R209 ;  /* 0x00156cd101007387 */ /* 0x000fe20000100800 */
[----:B------:R-:W-:-:S03]  /*42c70*/  IADD3.X R208, PT, PT, R208, UR7, RZ, P2, !PT ;  /* 0x00000007d0d07c10 */ /* 0x000fc600097fe4ff */
[----:B------:R1:W-:Y:S04]  /*42c80*/  STL [R1+0x1578], R199 ;  /* 0x001578c701007387 */ /* 0x0003e80000100800 */
[----:B------:R-:W2:Y:S04]  /*42c90*/  LDL.LU R3, [R1+0x15a0] ;  /* 0x0015a00001037983 */ /* 0x000ea80000300800 */
[----:B------:R1:W-:Y:S04]  /*42ca0*/  LDGSTS.E [R2+0x7000], desc[UR14][R204.64], P0 ;  /* 0x07000000cc027fae */ /* 0x0003e800081a100e */
[----:B------:R-:W-:Y:S01]  /*42cb0*/  STL [R1+0x1574], R208 ;  /* 0x001574d001007387 */ /* 0x000fe20000100800 */
[----:B---3--:R-:W-:Y:S01]  /*42cc0*/  IADD3 R200, P1, PT, R200, UR13, RZ ;  /* 0x0000000dc8c87c10 */ /* 0x008fe2000ff3e0ff */
[----:B-1----:R-:W-:Y:S01]  /*42cd0*/  IMAD.MOV.U32 R204, RZ, RZ, R199 ;  /* 0x000000ffffcc7224 */ /* 0x002fe200078e00c7 */
[----:B------:R-:W-:Y:S01]  /*42ce0*/  MOV R205, R208 ;  /* 0x000000d000cd7202 */ /* 0x000fe20000000f00 */
[----:B------:R-:W3:Y:S01]  /*42cf0*/  LDL.LU R199, [R1+0x159c] ;  /* 0x00159c0001c77983 */ /* 0x000ee20000300800 */
[----:B------:R-:W-:-:S02]  /*42d00*/  IADD3.X R207, PT, PT, R207, UR7, RZ, P1, !PT ;  /* 0x00000007cfcf7c10 */ /* 0x000fc40008ffe4ff */
[----:B------:R-:W-:Y:S01]  /*42d10*/  IADD3 R197, P2, PT, R197, UR13, RZ ;  /* 0x0000000dc5c57c10 */ /* 0x000fe2000ff5e0ff */
[----:B------:R1:W-:Y:S03]  /*42d20*/  STL [R1+0x1580], R200 ;  /* 0x001580c801007387 */ /* 0x0003e60000100800 */
[----:B------:R-:W-:Y:S01]  /*42d30*/  IADD3.X R202, PT, PT, R202, UR7, RZ, P2, !PT ;  /* 0x00000007caca7c10 */ /* 0x000fe200097fe4ff */
[----:B------:R1:W-:Y:S04]  /*42d40*/  LDGSTS.E [R2+0x7080], desc[UR14][R204.64], P0 ;  /* 0x07080000cc027fae */ /* 0x0003e800081a100e */
[----:B------:R-:W-:Y:S04]  /*42d50*/  STL [R1+0x157c], R207 ;  /* 0x00157ccf01007387 */ /* 0x000fe80000100800 */
[----:B------:R-:W-:Y:S01]  /*42d60*/  STL [R1+0x1588], R197 ;  /* 0x001588c501007387 */ /* 0x000fe20000100800 */
[----:B-1----:R-:W-:-:S03]  /*42d70*/  IMAD.MOV.U32 R204, RZ, RZ, R200 ;  /* 0x000000ffffcc7224 */ /* 0x002fc600078e00c8 */
[----:B------:R-:W3:Y:S01]  /*42d80*/  LDL.LU R200, [R1+0x15a8] ;  /* 0x0015a80001c87983 */ /* 0x000ee20000300800 */
[----:B------:R-:W-:-:S03]  /*42d90*/  IMAD.MOV.U32 R205, RZ, RZ, R207 ;  /* 0x000000ffffcd7224 */ /* 0x000fc600078e00cf */
[----:B------:R1:W-:Y:S04]  /*42da0*/  STL [R1+0x1584], R202 ;  /* 0x001584ca01007387 */ /* 0x0003e80000100800 */
[----:B------:R-:W3:Y:S04]  /*42db0*/  LDL.LU R210, [R1+0x1670] ;  /* 0x0016700001d27983 */ /* 0x000ee80000300800 */
[----:B------:R-:W3:Y:S04]  /*42dc0*/  LDL.LU R209, [R1+0x15a4] ;  /* 0x0015a40001d17983 */ /* 0x000ee80000300800 */
[----:B------:R1:W-:Y:S04]  /*42dd0*/  LDGSTS.E [R2+0x7100], desc[UR14][R204.64], P0 ;  /* 0x07100000cc027fae */ /* 0x0003e800081a100e */
[----:B------:R-:W3:Y:S01]  /*42de0*/  LDL.LU R211, [R1+0x166c] ;  /* 0x00166c0001d37983 */ /* 0x000ee20000300800 */
[----:B------:R-:W-:Y:S01]  /*42df0*/  IADD3 R201, P1, PT, R201, UR13, RZ ;  /* 0x0000000dc9c97c10 */ /* 0x000fe2000ff3e0ff */
[----:B-1----:R-:W-:Y:S01]  /*42e00*/  IMAD.MOV.U32 R205, RZ, RZ, R202 ;  /* 0x000000ffffcd7224 */ /* 0x002fe200078e00ca */
[----:B------:R-:W-:Y:S01]  /*42e10*/  MOV R204, R197 ;  /* 0x000000c500cc7202 */ /* 0x000fe20000000f00 */
[----:B------:R-:W3:Y:S01]  /*42e20*/  LDL.LU R202, [R1+0x1678] ;  /* 0x0016780001ca7983 */ /* 0x000ee20000300800 */
[----:B------:R-:W-:-:S03]  /*42e30*/  IADD3 R198, P2, PT, R198, UR13, RZ ;  /* 0x0000000dc6c67c10 */ /* 0x000fc6000ff5e0ff */
[----:B------:R-:W3:Y:S04]  /*42e40*/  LDL.LU R197, [R1+0x1680] ;  /* 0x0016800001c57983 */ /* 0x000ee80000300800 */
[----:B------:R-:W-:Y:S04]  /*42e50*/  STL [R1+0x1590], R201 ;  /* 0x001590c901007387 */ /* 0x000fe80000100800 */
[----:B------:R1:W-:Y:S02]  /*42e60*/  LDGSTS.E [R2+0x7180], desc[UR14][R204.64], P0 ;  /* 0x07180000cc027fae */ /* 0x0003e400081a100e */
[----:B-1----:R-:W-:Y:S01]  /*42e70*/  IMAD.MOV.U32 R204, RZ, RZ, R201 ;  /* 0x000000ffffcc7224 */ /* 0x002fe200078e00c9 */
[----:B----4-:R-:W-:-:S02]  /*42e80*/  IADD3.X R206, PT, PT, R206, UR7, RZ, P1, !PT ;  /* 0x00000007cece7c10 */ /* 0x010fc40008ffe4ff */
[----:B------:R-:W-:-:S03]  /*42e90*/  IADD3.X R203, PT, PT, R203, UR7, RZ, P2, !PT ;  /* 0x00000007cbcb7c10 */ /* 0x000fc600097fe4ff */
[----:B------:R1:W-:Y:S01]  /*42ea0*/  STL [R1+0x158c], R206 ;  /* 0x00158cce01007387 */ /* 0x0003e20000100800 */
[----:B------:R-:W-:-:S03]  /*42eb0*/  MOV R205, R206 ;  /* 0x000000ce00cd7202 */ /* 0x000fc60000000f00 */
[----:B------:R-:W-:Y:S04]  /*42ec0*/  STL [R1+0x1598], R198 ;  /* 0x001598c601007387 */ /* 0x000fe80000100800 */
[----:B------:R4:W-:Y:S04]  /*42ed0*/  LDGSTS.E [R2+0x7200], desc[UR14][R204.64], P0 ;  /* 0x07200000cc027fae */ /* 0x0009e800081a100e */
[----:B-1----:R-:W3:Y:S04]  /*42ee0*/  LDL.LU R206, [R1+0x1674] ;  /* 0x0016740001ce7983 */ /* 0x002ee80000300800 */
[----:B------:R1:W-:Y:S04]  /*42ef0*/  STL [R1+0x1594], R203 ;  /* 0x001594cb01007387 */ /* 0x0003e80000100800 */
[----:B------:R-:W3:Y:S01]  /*42f00*/  LDL.LU R201, [R1+0x167c] ;  /* 0x00167c0001c97983 */ /* 0x000ee20000300800 */
[----:B----4-:R-:W-:-:S02]  /*42f10*/  IMAD.MOV.U32 R205, RZ, RZ, R203 ;  /* 0x000000ffffcd7224 */ /* 0x010fc400078e00cb */
[----:B------:R-:W-:Y:S01]  /*42f20*/  IMAD.MOV.U32 R204, RZ, RZ, R198 ;  /* 0x000000ffffcc7224 */ /* 0x000fe200078e00c6 */
[----:B------:R-:W-:Y:S01]  /*42f30*/  UISETP.GT.AND UP1, UPT, UR17, 0x20, UPT ;  /* 0x000000201100788c */ /* 0x000fe2000bf24270 */
[----:B-1----:R-:W4:Y:S04]  /*42f40*/  LDL.LU R203, [R1+0x1688] ;  /* 0x0016880001cb7983 */ /* 0x002f280000300800 */
[----:B------:R-:W4:Y:S01]  /*42f50*/  LDL.LU R198, [R1+0x1690] ;  /* 0x0016900001c67983 */ /* 0x000f220000300800 */
[----:B--2---:R-:W-:Y:S01]  /*42f60*/  IADD3 R3, P1, PT, R3, UR13, RZ ;  /* 0x0000000d03037c10 */ /* 0x004fe2000ff3e0ff */
[----:B------:R-:W-:Y:S02]  /*42f70*/  USEL UR12, URZ, 0x4, !UP1 ;  /* 0x00000004ff0c7887 */ /* 0x000fe4000c800000 */
[----:B------:R1:W-:Y:S04]  /*42f80*/  LDGSTS.E [R2+0x7280], desc[UR14][R204.64], P0 ;  /* 0x07280000cc027fae */ /* 0x0003e800081a100e */
[----:B------:R-:W-:Y:S01]  /*42f90*/  STL [R1+0x15a0], R3 ;  /* 0x0015a00301007387 */ /* 0x000fe20000100800 */
[----:B---3--:R-:W-:-:S05]  /*42fa0*/  IADD3.X R199, PT, PT, R199, UR7, RZ, P1, !PT ;  /* 0x00000007c7c77c10 */ /* 0x008fca0008ffe4ff */
[----:B------:R2:W-:Y:S04]  /*42fb0*/  STL [R1+0x159c], R199 ;  /* 0x00159cc701007387 */ /* 0x0005e80000100800 */
[----:B------:R-:W3:Y:S01]  /*42fc0*/  LDL.LU R207, [R1+0x1684] ;  /* 0x0016840001cf7983 */ /* 0x000ee20000300800 */
[----:B-1----:R-:W-:Y:S01]  /*42fd0*/  MOV R204, R3 ;  /* 0x0000000300cc7202 */ /* 0x002fe20000000f00 */
[----:B------:R-:W-:Y:S01]  /*42fe0*/  IMAD.MOV.U32 R205, RZ, RZ, R199 ;  /* 0x000000ffffcd7224 */ /* 0x000fe200078e00c7 */
[----:B------:R-:W-:Y:S01]  /*42ff0*/  USEL UR12, UR12, URZ, !UP0 ;  /* 0x000000ff0c0c7287 */ /* 0x000fe2000c000000 */
[----:B------:R-:W3:Y:S04]  /*43000*/  LDL.LU R208, [R1+0x168c] ;  /* 0x00168c0001d07983 */ /* 0x000ee80000300800 */
[----:B------:R1:W-:Y:S01]  /*43010*/  LDGSTS.E [R2+0x7300], desc[UR14][R204.64], P0 ;  /* 0x07300000cc027fae */ /* 0x0003e200081a100e */
[----:B------:R-:W-:-:S03]  /*43020*/  IADD3 R200, P2, PT, R200, UR13, RZ ;  /* 0x0000000dc8c87c10 */ /* 0x000fc6000ff5e0ff */
[----:B--2---:R-:W2:Y:S01]  /*43030*/  LDL.LU R199, [R1+0x1698] ;  /* 0x0016980001c77983 */ /* 0x004ea20000300800 */
[----:B------:R-:W-:-:S03]  /*43040*/  ISETP.NE.U32.AND P1, PT, RZ, UR12, PT ;  /* 0x0000000cff007c0c */ /* 0x000fc6000bf25070 */
[----:B------:R-:W2:Y:S01]  /*43050*/  LDL.LU R3, [R1+0x16a0] ;  /* 0x0016a00001037983 */ /* 0x000ea20000300800 */
[----:B-1----:R-:W-:Y:S01]  /*43060*/  IMAD.MOV.U32 R204, RZ, RZ, R200 ;  /* 0x000000ffffcc7224 */ /* 0x002fe200078e00c8 */
[----:B------:R-:W-:Y:S02]  /*43070*/  IADD3 R210, P3, PT, R210, UR13, RZ ;  /* 0x0000000dd2d27c10 */ /* 0x000fe4000ff7e0ff */
[----:B------:R-:W-:Y:S01]  /*43080*/  IADD3.X R209, PT, PT, R209, UR7, RZ, P2, !PT ;  /* 0x00000007d1d17c10 */ /* 0x000fe200097fe4ff */
[----:B------:R-:W-:Y:S03]  /*43090*/  STL [R1+0x15a8], R200 ;  /* 0x0015a8c801007387 */ /* 0x000fe60000100800 */
[----:B------:R-:W-:Y:S01]  /*430a0*/  MOV R205, R209 ;  /* 0x000000d100cd7202 */ /* 0x000fe20000000f00 */
[----:B------:R1:W-:Y:S01]  /*430b0*/  STL [R1+0x15a4], R209 ;  /* 0x0015a4d101007387 */ /* 0x0003e20000100800 */
[----:B------:R-:W-:-:S03]  /*430c0*/  IADD3.X R211, PT, PT, R211, UR7, RZ, P3, !PT ;  /* 0x00000007d3d37c10 */ /* 0x000fc60009ffe4ff */
[----:B------:R-:W-:Y:S04]  /*430d0*/  STL [R1+0x1670], R210 ;  /* 0x001670d201007387 */ /* 0x000fe80000100800 */
[----:B------:R1:W-:Y:S04]  /*430e0*/  LDGSTS.E [R2+0x7380], desc[UR14][R204.64], P0 ;  /* 0x07380000cc027fae */ /* 0x0003e800081a100e */
[----:B-1----:R-:W2:Y:S01]  /*430f0*/  LDL.LU R209, [R1+0x1694] ;  /* 0x0016940001d17983 */ /* 0x002ea20000300800 */
[----:B------:R-:W-:-:S03]  /*43100*/  IADD3 R202, P0, PT, R202, UR13, RZ ;  /* 0x0000000dcaca7c10 */ /* 0x000fc6000ff1e0ff */
[----:B------:R-:W-:Y:S01]  /*43110*/  STL [R1+0x166c], R211 ;  /* 0x00166cd301007387 */ /* 0x000fe20000100800 */
[----:B------:R-:W-:Y:S01]  /*43120*/  IMAD.MOV.U32 R204, RZ, RZ, R210 ;  /* 0x000000ffffcc7224 */ /* 0x000fe200078e00d2 */
[----:B------:R-:W-:Y:S01]  /*43130*/  IADD3 R197, P2, PT, R197, UR13, RZ ;  /* 0x0000000dc5c57c10 */ /* 0x000fe2000ff5e0ff */
[----:B------:R-:W-:Y:S01]  /*43140*/  IMAD.MOV.U32 R205, RZ, RZ, R211 ;  /* 0x000000ffffcd7224 */ /* 0x000fe200078e00d3 */
[----:B------:R-:W2:Y:S04]  /*43150*/  LDL.LU R200, [R1+0x169c] ;  /* 0x00169c0001c87983 */ /* 0x000ea80000300800 */
[----:B------:R1:W-:Y:S04]  /*43160*/  STL [R1+0x1678], R202 ;  /* 0x001678ca01007387 */ /* 0x0003e80000100800 */
[----:B------:R1:W-:Y:S02]  /*43170*/  LDGSTS.E [R2+0x8000], desc[UR14][R204.64], P1 ;  /* 0x08000000cc027fae */ /* 0x0003e400089a100e */
[----:B-1----:R-:W-:-:S02]  /*43180*/  MOV R204, R202 ;  /* 0x000000ca00cc7202 */ /* 0x002fc40000000f00 */
[----:B------:R-:W-:-:S05]  /*43190*/  IADD3.X R206, PT, PT, R206, UR7, RZ, P0, !PT ;  /* 0x00000007cece7c10 */ /* 0x000fca00087fe4ff */
[----:B------:R1:W-:Y:S01]  /*431a0*/  STL [R1+0x1674], R206 ;  /* 0x001674ce01007387 */ /* 0x0003e20000100800 */
[----:B------:R-:W-:-:S03]  /*431b0*/  IADD3.X R201, PT, PT, R201, UR7, RZ, P2, !PT ;  /* 0x00000007c9c97c10 */ /* 0x000fc600097fe4ff */
[----:B------:R-:W-:Y:S01]  /*431c0*/  STL [R1+0x1680], R197 ;  /* 0x001680c501007387 */ /* 0x000fe20000100800 */
[----:B------:R-:W-:-:S03]  /*431d0*/  IMAD.MOV.U32 R205, RZ, RZ, R206 ;  /* 0x000000ffffcd7224 */ /* 0x000fc600078e00ce */
[----:B------:R-:W2:Y:S04]  /*431e0*/  LDL.LU R202, [R1+0x16a8] ;  /* 0x0016a80001ca7983 */ /* 0x000ea80000300800 */
[----:B------:R4:W-:Y:S04]  /*431f0*/  STL [R1+0x167c], R201 ;  /* 0x00167cc901007387 */ /* 0x0009e80000100800 */
[----:B-1----:R-:W2:Y:S01]  /*43200*/  LDL.LU R206, [R1+0x16a4] ;  /* 0x0016a40001ce7983 */ /* 0x002ea20000300800 */
[----:B----4-:R-:W-:-:S03]  /*43210*/  IADD3 R203, P0, PT, R203, UR13, RZ ;  /* 0x0000000dcbcb7c10 */ /* 0x010fc6000ff1e0ff */
[----:B------:R1:W-:Y:S01]  /*43220*/  LDGSTS.E [R2+0x8080], desc[UR14][R204.64], P1 ;  /* 0x08080000cc027fae */ /* 0x0003e200089a100e */
[----:B------:R-:W-:Y:S01]  /*43230*/  IADD3 R198, P2, PT, R198, UR13, RZ ;  /* 0x0000000dc6c67c10 */ /* 0x000fe2000ff5e0ff */
[----:B-1----:R-:W-:Y:S01]  /*43240*/  IMAD.MOV.U32 R204, RZ, RZ, R197 ;  /* 0x000000ffffcc7224 */ /* 0x002fe200078e00c5 */
[----:B------:R-:W-:Y:S02]  /*43250*/  MOV R205, R201 ;  /* 0x000000c900cd7202 */ /* 0x000fe40000000f00 */
        /* <DEDUP_REMOVED lines=8> */
[----:B-1----:R-:W-:Y:S02]  /*432e0*/  IMAD.MOV.U32 R205, RZ, RZ, R207 ;  /* 0x000000ffffcd7224 */ /* 0x002fe400078e00cf */
[----:B------:R-:W-:Y:S01]  /*432f0*/  IMAD.MOV.U32 R204, RZ, RZ, R203 ;  /* 0x000000ffffcc7224 */ /* 0x000fe200078e00cb */
[----:B---3--:R-:W3:Y:S01]  /*43300*/  LDL.LU R207, [R1+0x176c] ;  /* 0x00176c0001cf7983 */ /* 0x008ee20000300800 */
[----:B--2---:R-:W-:-:S03]  /*43310*/  IADD3 R199, P0, PT, R199, UR13, RZ ;  /* 0x0000000dc7c77c10 */ /* 0x004fc6000ff1e0ff */
[----:B------:R1:W-:Y:S04]  /*43320*/  STL [R1+0x168c], R208 ;  /* 0x00168cd001007387 */ /* 0x0003e80000100800 */
[----:B------:R-:W2:Y:S01]  /*43330*/  LDL.LU R203, [R1+0x1774] ;  /* 0x0017740001cb7983 */ /* 0x000ea20000300800 */
[----:B------:R-:W-:-:S03]  /*43340*/  IADD3 R3, P2, PT, R3, UR13, RZ ;  /* 0x0000000d03037c10 */ /* 0x000fc6000ff5e0ff */
[----:B------:R1:W-:Y:S02]  /*43350*/  LDGSTS.E [R2+0x8180], desc[UR14][R204.64], P1 ;  /* 0x08180000cc027fae */ /* 0x0003e400089a100e */
[----:B-1----:R-:W-:Y:S01]  /*43360*/  MOV R204, R198 ;  /* 0x000000c600cc7202 */ /* 0x002fe20000000f00 */
[----:B------:R-:W-:Y:S01]  /*43370*/  IMAD.MOV.U32 R205, RZ, RZ, R208 ;  /* 0x000000ffffcd7224 */ /* 0x000fe200078e00d0 */
[----:B------:R-:W-:Y:S01]  /*43380*/  IADD3.X R209, PT, PT, R209, UR7, RZ, P0, !PT ;  /* 0x00000007d1d17c10 */ /* 0x000fe200087fe4ff */
[----:B------:R-:W2:Y:S04]  /*43390*/  LDL.LU R208, [R1+0x1780] ;  /* 0x0017800001d07983 */ /* 0x000ea80000300800 */
[----:B------:R-:W2:Y:S04]  /*433a0*/  LDL.LU R198, [R1+0x1788] ;  /* 0x0017880001c67983 */ /* 0x000ea80000300800 */
[----:B------:R-:W-:Y:S04]  /*433b0*/  STL [R1+0x1698], R199 ;  /* 0x001698c701007387 */ /* 0x000fe80000100800 */
[----:B------:R1:W-:Y:S04]  /*433c0*/  LDGSTS.E [R2+0x8200], desc[UR14][R204.64], P1 ;  /* 0x08200000cc027fae */ /* 0x0003e800089a100e */
[----:B------:R1:W-:Y:S01]  /*433d0*/  STL [R1+0x1694], R209 ;  /* 0x001694d101007387 */ /* 0x0003e20000100800 */
[----:B------:R-:W-:-:S03]  /*433e0*/  IADD3.X R200, PT, PT, R200, UR7, RZ, P2, !PT ;  /* 0x00000007c8c87c10 */ /* 0x000fc600097fe4ff */
[----:B------:R-:W-:Y:S01]  /*433f0*/  STL [R1+0x16a0], R3 ;  /* 0x0016a00301007387 */ /* 0x000fe20000100800 */
[----:B-1----:R-:W-:-:S03]  /*43400*/  MOV R205, R209 ;  /* 0x000000d100cd7202 */ /* 0x002fc60000000f00 */
[----:B------:R-:W2:Y:S01]  /*43410*/  LDL.LU R209, [R1+0x177c] ;  /* 0x00177c0001d17983 */ /* 0x000ea20000300800 */
[----:B------:R-:W-:-:S03]  /*43420*/  IMAD.MOV.U32 R204, RZ, RZ, R199 ;  /* 0x000000ffffcc7224 */ /* 0x000fc600078e00c7 */
[----:B------:R1:W-:Y:S04]  /*43430*/  STL [R1+0x169c], R200 ;  /* 0x00169cc801007387 */ /* 0x0003e80000100800 */
[----:B------:R1:W-:Y:S04]  /*43440*/  LDGSTS.E [R2+0x8280], desc[UR14][R204.64], P1 ;  /* 0x08280000cc027fae */ /* 0x0003e800089a100e */
[----:B------:R-:W2:Y:S01]  /*43450*/  LDL.LU R199, [R1+0x1784] ;  /* 0x0017840001c77983 */ /* 0x000ea20000300800 */
[----:B-1----:R-:W-:Y:S02]  /*43460*/  IMAD.MOV.U32 R204, RZ, RZ, R3 ;  /* 0x000000ffffcc7224 */ /* 0x002fe400078e0003 */
[----:B------:R-:W-:-:S02]  /*43470*/  IMAD.MOV.U32 R205, RZ, RZ, R200 ;  /* 0x000000ffffcd7224 */ /* 0x000fc400078e00c8 */
[----:B------:R-:W2:Y:S04]  /*43480*/  LDL.LU R200, [R1+0x1790] ;  /* 0x0017900001c87983 */ /* 0x000ea80000300800 */
[----:B------:R-:W2:Y:S04]  /*43490*/  LDL.LU R3, [R1+0x1798] ;  /* 0x0017980001037983 */ /* 0x000ea80000300800 */
[----:B------:R1:W-:Y:S01]  /*434a0*/  LDGSTS.E [R2+0x8300], desc[UR14][R204.64], P1 ;  /* 0x08300000cc027fae */ /* 0x0003e200089a100e */
[----:B------:R-:W-:-:S04]  /*434b0*/  IADD3 R202, P0, PT, R202, UR13, RZ ;  /* 0x0000000dcaca7c10 */ /* 0x000fc8000ff1e0ff */
[----:B------:R-:W-:Y:S01]  /*434c0*/  IADD3.X R206, PT, PT, R206, UR7, RZ, P0, !PT ;  /* 0x00000007cece7c10 */ /* 0x000fe200087fe4ff */
[----:B------:R-:W-:Y:S04]  /*434d0*/  STL [R1+0x16a8], R202 ;  /* 0x0016a8ca01007387 */ /* 0x000fe80000100800 */
[----:B------:R1:W-:Y:S02]  /*434e0*/  STL [R1+0x16a4], R206 ;  /* 0x0016a4ce01007387 */ /* 0x0003e40000100800 */
[----:B-1----:R-:W-:Y:S01]  /*434f0*/  IMAD.MOV.U32 R205, RZ, RZ, R206 ;  /* 0x000000ffffcd7224 */ /* 0x002fe200078e00ce */
[----:B------:R-:W-:Y:S01]  /*43500*/  MOV R204, R202 ;  /* 0x000000ca00cc7202 */ /* 0x000fe20000000f00 */
[----:B------:R-:W-:Y:S01]  /*43510*/  UISETP.GT.AND UP1, UPT, UR17, 0x24, UPT ;  /* 0x000000241100788c */ /* 0x000fe2000bf24270 */
[----:B------:R-:W2:Y:S04]  /*43520*/  LDL.LU R206, [R1+0x178c] ;  /* 0x00178c0001ce7983 */ /* 0x000ea80000300800 */
[----:B------:R-:W2:Y:S01]  /*43530*/  LDL.LU R202, [R1+0x1794] ;  /* 0x0017940001ca7983 */ /* 0x000ea20000300800 */
[----:B------:R-:W-:-:S03]  /*43540*/  USEL UR12, URZ, 0x4, !UP1 ;  /* 0x00000004ff0c7887 */ /* 0x000fc6000c800000 */
[----:B------:R1:W-:Y:S01]  /*43550*/  LDGSTS.E [R2+0x8380], desc[UR14][R204.64], P1 ;  /* 0x08380000cc027fae */ /* 0x0003e200089a100e */
[----:B------:R-:W-:Y:S01]  /*43560*/  USEL UR12, UR12, URZ, !UP0 ;  /* 0x000000ff0c0c7287 */ /* 0x000fe2000c000000 */
[----:B----4-:R-:W-:Y:S02]  /*43570*/  IADD3 R201, P1, PT, R201, UR13, RZ ;  /* 0x0000000dc9c97c10 */ /* 0x010fe4000ff3e0ff */
        /* <DEDUP_REMOVED lines=8> */
[----:B------:R-:W-:-:S03]  /*43600*/  MOV R205, R207 ;  /* 0x000000cf00cd7202 */ /* 0x000fc60000000f00 */
[----:B----4-:R-:W3:Y:S04]  /*43610*/  LDL.LU R201, [R1+0x17a0] ;  /* 0x0017a00001c97983 */ /* 0x010ee80000300800 */
[----:B------:R4:W-:Y:S04]  /*43620*/  STL [R1+0x1774], R203 ;  /* 0x001774cb01007387 */ /* 0x0009e80000100800 */
[----:B-1----:R-:W3:Y:S04]  /*43630*/  LDL.LU R207, [R1+0x179c] ;  /* 0x00179c0001cf7983 */ /* 0x002ee80000300800 */
[----:B------:R1:W-:Y:S01]  /*43640*/  LDGSTS.E [R2+0x9000], desc[UR14][R204.64], P0 ;  /* 0x09000000cc027fae */ /* 0x0003e200081a100e */
[----:B------:R-:W-:-:S02]  /*43650*/  IADD3 R208, P1, PT, R208, UR13, RZ ;  /* 0x0000000dd0d07c10 */ /* 0x000fc4000ff3e0ff */
[----:B------:R-:W-:Y:S01]  /*43660*/  IADD3 R198, P2, PT, R198, UR13, RZ ;  /* 0x0000000dc6c67c10 */ /* 0x000fe2000ff5e0ff */
[----:B-1----:R-:W-:Y:S02]  /*43670*/  IMAD.MOV.U32 R204, RZ, RZ, R197 ;  /* 0x000000ffffcc7224 */ /* 0x002fe400078e00c5 */
[----:B------:R-:W-:Y:S01]  /*43680*/  IMAD.MOV.U32 R205, RZ, RZ, R203 ;  /* 0x000000ffffcd7224 */ /* 0x000fe200078e00cb */
[----:B--2---:R-:W2:Y:S04]  /*43690*/  LDL.LU R197, [R1+0x17a8] ;  /* 0x0017a80001c57983 */ /* 0x004ea80000300800 */
[----:B----4-:R-:W4:Y:S04]  /*436a0*/  LDL.LU R203, [R1+0x1870] ;  /* 0x0018700001cb7983 */ /* 0x010f280000300800 */
[----:B------:R-:W-:Y:S04]  /*436b0*/  STL [R1+0x1780], R208 ;  /* 0x001780d001007387 */ /* 0x000fe80000100800 */
[----:B------:R1:W-:Y:S01]  /*436c0*/  LDGSTS.E [R2+0x9080], desc[UR14][R204.64], P0 ;  /* 0x09080000cc027fae */ /* 0x0003e200081a100e */
[----:B------:R-:W-:-:S05]  /*436d0*/  IADD3.X R209, PT, PT, R209, UR7, RZ, P1, !PT ;  /* 0x00000007d1d17c10 */ /* 0x000fca0008ffe4ff */
[----:B------:R1:W-:Y:S04]  /*436e0*/  STL [R1+0x177c], R209 ;  /* 0x00177cd101007387 */ /* 0x0003e80000100800 */
[----:B------:R-:W-:Y:S01]  /*436f0*/  STL [R1+0x1788], R198 ;  /* 0x001788c601007387 */ /* 0x000fe20000100800 */
[----:B-1----:R-:W-:Y:S01]  /*43700*/  IMAD.MOV.U32 R205, RZ, RZ, R209 ;  /* 0x000000ffffcd7224 */ /* 0x002fe200078e00d1 */
[----:B------:R-:W-:Y:S02]  /*43710*/  MOV R204, R208 ;  /* 0x000000d000cc7202 */ /* 0x000fe40000000f00 */
[----:B------:R-:W-:Y:S01]  /*43720*/  IADD3.X R199, PT, PT, R199, UR7, RZ, P2, !PT ;  /* 0x00000007c7c77c10 */ /* 0x000fe200097fe4ff */
[----:B------:R-:W4:Y:S04]  /*43730*/  LDL.LU R209, [R1+0x17a4] ;  /* 0x0017a40001d17983 */ /* 0x000f280000300800 */
[----:B------:R1:W-:Y:S04]  /*43740*/  STL [R1+0x1784], R199 ;  /* 0x001784c701007387 */ /* 0x0003e80000100800 */
[----:B------:R-:W4:Y:S01]  /*43750*/  LDL.LU R208, [R1+0x186c] ;  /* 0x00186c0001d07983 */ /* 0x000f220000300800 */
[----:B------:R-:W-:-:S03]  /*43760*/  IADD3 R200, P1, PT, R200, UR13, RZ ;  /* 0x0000000dc8c87c10 */ /* 0x000fc6000ff3e0ff */
[----:B------:R1:W-:Y:S01]  /*43770*/  LDGSTS.E [R2+0x9100], desc[UR14][R204.64], P0 ;  /* 0x09100000cc027fae */ /* 0x0003e200081a100e */
[----:B------:R-:W-:Y:S01]  /*43780*/  IADD3 R3, P2, PT, R3, UR13, RZ ;  /* 0x0000000d03037c10 */ /* 0x000fe2000ff5e0ff */
[----:B-1----:R-:W-:Y:S01]  /*43790*/  IMAD.MOV.U32 R204, RZ, RZ, R198 ;  /* 0x000000ffffcc7224 */ /* 0x002fe200078e00c6 */
[----:B------:R-:W-:Y:S02]  /*437a0*/  MOV R205, R199 ;  /* 0x000000c700cd7202 */ /* 0x000fe40000000f00 */
[----:B------:R-:W4:Y:S04]  /*437b0*/  LDL.LU R199, [R1+0x1878] ;  /* 0x0018780001c77983 */ /* 0x000f280000300800 */
[----:B------:R-:W4:Y:S04]  /*437c0*/  LDL.LU R198, [R1+0x1880] ;  /* 0x0018800001c67983 */ /* 0x000f280000300800 */
[----:B------:R-:W-:Y:S04]  /*437d0*/  STL [R1+0x1790], R200 ;  /* 0x001790c801007387 */ /* 0x000fe80000100800 */
[----:B------:R1:W-:Y:S02]  /*437e0*/  LDGSTS.E [R2+0x9180], desc[UR14][R204.64], P0 ;  /* 0x09180000cc027fae */ /* 0x0003e400081a100e */
[----:B-1----:R-:W-:Y:S01]  /*437f0*/  IMAD.MOV.U32 R204, RZ, RZ, R200 ;  /* 0x000000ffffcc7224 */ /* 0x002fe200078e00c8 */
[----:B------:R-:W-:-:S02]  /*43800*/  IADD3.X R206, PT, PT, R206, UR7, RZ, P1, !PT ;  /* 0x00000007cece7c10 */ /* 0x000fc40008ffe4ff */
        /* <DEDUP_REMOVED lines=8> */
[----:B------:R-:W-:Y:S01]  /*43890*/  MOV R204, R3 ;  /* 0x0000000300cc7202 */ /* 0x000fe20000000f00 */
[----:B------:R-:W-:Y:S01]  /*438a0*/  IMAD.MOV.U32 R205, RZ, RZ, R202 ;  /* 0x000000ffffcd7224 */ /* 0x000fe200078e00ca */
[----:B------:R-:W-:Y:S01]  /*438b0*/  UISETP.GT.AND UP1, UPT, UR17, 0x28, UPT ;  /* 0x000000281100788c */ /* 0x000fe2000bf24270 */
[----:B-1----:R-:W4:Y:S04]  /*438c0*/  LDL.LU R202, [R1+0x1888] ;  /* 0x0018880001ca7983 */ /* 0x002f280000300800 */
[----:B------:R-:W4:Y:S04]  /*438d0*/  LDL.LU R3, [R1+0x1890] ;  /* 0x0018900001037983 */ /* 0x000f280000300800 */
[----:B------:R1:W-:Y:S01]  /*438e0*/  LDGSTS.E [R2+0x9280], desc[UR14][R204.64], P0 ;  /* 0x09280000cc027fae */ /* 0x0003e200081a100e */
[----:B---3--:R-:W-:-:S04]  /*438f0*/  IADD3 R201, P1, PT, R201, UR13, RZ ;  /* 0x0000000dc9c97c10 */ /* 0x008fc8000ff3e0ff */
[----:B------:R-:W-:Y:S01]  /*43900*/  IADD3.X R207, PT, PT, R207, UR7, RZ, P1, !PT ;  /* 0x00000007cfcf7c10 */ /* 0x000fe20008ffe4ff */
[----:B------:R-:W-:Y:S03]  /*43910*/  STL [R1+0x17a0], R201 ;  /* 0x0017a0c901007387 */ /* 0x000fe60000100800 */
[----:B-1----:R-:W-:Y:S01]  /*43920*/  MOV R205, R207 ;  /* 0x000000cf00cd7202 */ /* 0x002fe20000000f00 */
[----:B------:R1:W-:Y:S01]  /*43930*/  STL [R1+0x179c], R207 ;  /* 0x00179ccf01007387 */ /* 0x0003e20000100800 */
[----:B------:R-:W-:Y:S01]  /*43940*/  USEL UR12, URZ, 0x4, !UP1 ;  /* 0x00000004ff0c7887 */ /* 0x000fe2000c800000 */
[----:B------:R-:W-:Y:S02]  /*43950*/  IMAD.MOV.U32 R204, RZ, RZ, R201 ;  /* 0x000000ffffcc7224 */ /* 0x000fe400078e00c9 */
[----:B-1----:R-:W3:Y:S01]  /*43960*/  LDL.LU R207, [R1+0x1884] ;  /* 0x0018840001cf7983 */ /* 0x002ee20000300800 */
[----:B--2---:R-:W-:Y:S01]  /*43970*/  IADD3 R197, P2, PT, R197, UR13, RZ ;  /* 0x0000000dc5c57c10 */ /* 0x004fe2000ff5e0ff */
[----:B------:R-:W-:-:S02]  /*43980*/  USEL UR12, UR12, URZ, !UP0 ;  /* 0x000000ff0c0c7287 */ /* 0x000fc4000c000000 */
[----:B------:R-:W2:Y:S01]  /*43990*/  LDL.LU R201, [R1+0x188c] ;  /* 0x00188c0001c97983 */ /* 0x000ea20000300800 */
[----:B----4-:R-:W-:-:S03]  /*439a0*/  IADD3 R203, P3, PT, R203, UR13, RZ ;  /* 0x0000000dcbcb7c10 */ /* 0x010fc6000ff7e0ff */
[----:B------:R1:W-:Y:S01]  /*439b0*/  LDGSTS.E [R2+0x9300], desc[UR14][R204.64], P0 ;  /* 0x09300000cc027fae */ /* 0x0003e200081a100e */
[----:B------:R-:W-:-:S03]  /*439c0*/  ISETP.NE.U32.AND P1, PT, RZ, UR12, PT ;  /* 0x0000000cff007c0c */ /* 0x000fc6000bf25070 */
[----:B------:R4:W-:Y:S01]  /*439d0*/  STL [R1+0x17a8], R197 ;  /* 0x0017a8c501007387 */ /* 0x0009e20000100800 */
[----:B-1----:R-:W-:Y:S01]  /*439e0*/  IMAD.MOV.U32 R204, RZ, RZ, R197 ;  /* 0x000000ffffcc7224 */ /* 0x002fe200078e00c5 */
        /* <DEDUP_REMOVED lines=11> */
[----:B-1----:R-:W-:Y:S01]  /*43aa0*/  MOV R204, R203 ;  /* 0x000000cb00cc7202 */ /* 0x002fe20000000f00 */
[----:B------:R-:W-:Y:S01]  /*43ab0*/  IMAD.MOV.U32 R205, RZ, RZ, R208 ;  /* 0x000000ffffcd7224 */ /* 0x000fe200078e00d0 */
        /* <DEDUP_REMOVED lines=9> */
[----:B------:R-:W-:-:S03]  /*43b50*/  MOV R205, R206 ;  /* 0x000000ce00cd7202 */ /* 0x000fc60000000f00 */
[----:B------:R-:W4:Y:S04]  /*43b60*/  LDL.LU R199, [R1+0x18a8] ;  /* 0x0018a80001c77983 */ /* 0x000f280000300800 */
[----:B------:R1:W-:Y:S04]  /*43b70*/  STL [R1+0x187c], R200 ;  /* 0x00187cc801007387 */ /* 0x0003e80000100800 */
[----:B-1----:R-:W4:Y:S01]  /*43b80*/  LDL.LU R206, [R1+0x18a4] ;  /* 0x0018a40001ce7983 */ /* 0x002f220000300800 */
[----:B------:R-:W-:Y:S02]  /*43b90*/  IADD3 R202, P0, PT, R202, UR13, RZ ;  /* 0x0000000dcaca7c10 */ /* 0x000fe4000ff1e0ff */
[----:B------:R-:W-:Y:S01]  /*43ba0*/  IADD3 R3, P2, PT, R3, UR13, RZ ;  /* 0x0000000d03037c10 */ /* 0x000fe2000ff5e0ff */
[----:B------:R1:W-:Y:S02]  /*43bb0*/  LDGSTS.E [R2+0xa080], desc[UR14][R204.64], P1 ;  /* 0x0a080000cc027fae */ /* 0x0003e400089a100e */
[----:B-1----:R-:W-:-:S02]  /*43bc0*/  IMAD.MOV.U32 R204, RZ, RZ, R198 ;  /* 0x000000ffffcc7224 */ /* 0x002fc400078e00c6 */
[----:B------:R-:W-:Y:S01]  /*43bd0*/  IMAD.MOV.U32 R205, RZ, RZ, R200 ;  /* 0x000000ffffcd7224 */ /* 0x000fe200078e00c8 */
[----:B------:R-:W4:Y:S04]  /*43be0*/  LDL.LU R198, [R1+0x1970] ;  /* 0x0019700001c67983 */ /* 0x000f280000300800 */
[----:B------:R-:W4:Y:S01]  /*43bf0*/  LDL.LU R200, [R1+0x1978] ;  /* 0x0019780001c87983 */ /* 0x000f220000300800 */
[----:B---3--:R-:W-:-:S03]  /*43c00*/  IADD3.X R207, PT, PT, R207, UR7, RZ, P0, !PT ;  /* 0x00000007cfcf7c10 */ /* 0x008fc600087fe4ff */
[----:B------:R-:W-:Y:S04]  /*43c10*/  STL [R1+0x1888], R202 ;  /* 0x001888ca01007387 */ /* 0x000fe80000100800 */
[----:B------:R1:W-:Y:S01]  /*43c20*/  STL [R1+0x1884], R207 ;  /* 0x001884cf01007387 */ /* 0x0003e20000100800 */
[----:B--2---:R-:W-:-:S03]  /*43c30*/  IADD3.X R201, PT, PT, R201, UR7, RZ, P2, !PT ;  /* 0x00000007c9c97c10 */ /* 0x004fc600097fe4ff */
[----:B------:R-:W-:Y:S04]  /*43c40*/  STL [R1+0x1890], R3 ;  /* 0x0018900301007387 */ /* 0x000fe80000100800 */
[----:B------:R-:W2:Y:S04]  /*43c50*/  LDL.LU R209, [R1+0x196c] ;  /* 0x00196c0001d17983 */ /* 0x000ea80000300800 */
[----:B------:R3:W-:Y:S04]  /*43c60*/  LDGSTS.E [R2+0xa100], desc[UR14][R204.64], P1 ;  /* 0x0a100000cc027fae */ /* 0x0007e800089a100e */
[----:B------:R1:W-:Y:S04]  /*43c70*/  STL [R1+0x188c], R201 ;  /* 0x00188cc901007387 */ /* 0x0003e80000100800 */
[----:B------:R-:W2:Y:S01]  /*43c80*/  LDL.LU R208, [R1+0x1974] ;  /* 0x0019740001d07983 */ /* 0x000ea20000300800 */
[----:B---3--:R-:W-:Y:S01]  /*43c90*/  MOV R204, R202 ;  /* 0x000000ca00cc7202 */ /* 0x008fe20000000f00 */
[----:B------:R-:W-:-:S02]  /*43ca0*/  IMAD.MOV.U32 R205, RZ, RZ, R207 ;  /* 0x000000ffffcd7224 */ /* 0x000fc400078e00cf */
[----:B-1----:R-:W3:Y:S04]  /*43cb0*/  LDL.LU R207, [R1+0x197c] ;  /* 0x00197c0001cf7983 */ /* 0x002ee80000300800 */
[----:B------:R-:W3:Y:S04]  /*43cc0*/  LDL.LU R202, [R1+0x1980] ;  /* 0x0019800001ca7983 */ /* 0x000ee80000300800 */
[----:B------:R1:W-:Y:S01]  /*43cd0*/  LDGSTS.E [R2+0xa180], desc[UR14][R204.64], P1 ;  /* 0x0a180000cc027fae */ /* 0x0003e200089a100e */
[----:B------:R-:W-:Y:S02]  /*43ce0*/  IADD3 R210, P0, PT, R210, UR13, RZ ;  /* 0x0000000dd2d27c10 */ /* 0x000fe4000ff1e0ff */
[----:B-1----:R-:W-:Y:S01]  /*43cf0*/  MOV R205, R201 ;  /* 0x000000c900cd7202 */ /* 0x002fe20000000f00 */
[----:B------:R-:W-:Y:S01]  /*43d00*/  IMAD.MOV.U32 R204, RZ, RZ, R3 ;  /* 0x000000ffffcc7224 */ /* 0x000fe200078e0003 */
[----:B------:R-:W3:Y:S04]  /*43d10*/  LDL.LU R201, [R1+0x1984] ;  /* 0x0019840001c97983 */ /* 0x000ee80000300800 */
[----:B------:R-:W3:Y:S01]  /*43d20*/  LDL.LU R3, [R1+0x1988] ;  /* 0x0019880001037983 */ /* 0x000ee20000300800 */
[----:B----4-:R-:W-:-:S03]  /*43d30*/  IADD3 R197, P2, PT, R197, UR13, RZ ;  /* 0x0000000dc5c57c10 */ /* 0x010fc6000ff5e0ff */
[----:B------:R1:W-:Y:S01]  /*43d40*/  LDGSTS.E [R2+0xa200], desc[UR14][R204.64], P1 ;  /* 0x0a200000cc027fae */ /* 0x0003e200089a100e */
[----:B------:R-:W-:Y:S02]  /*43d50*/  IADD3.X R211, PT, PT, R211, UR7, RZ, P0, !PT ;  /* 0x00000007d3d37c10 */ /* 0x000fe400087fe4ff */
[----:B------:R-:W-:Y:S01]  /*43d60*/  IADD3.X R203, PT, PT, R203, UR7, RZ, P2, !PT ;  /* 0x00000007cbcb7c10 */ /* 0x000fe200097fe4ff */
[----:B------:R-:W-:Y:S01]  /*43d70*/  STL [R1+0x1898], R210 ;  /* 0x001898d201007387 */ /* 0x000fe20000100800 */
[----:B-1----:R-:W-:Y:S02]  /*43d80*/  IMAD.MOV.U32 R204, RZ, RZ, R210 ;  /* 0x000000ffffcc7224 */ /* 0x002fe400078e00d2 */
[----:B------:R-:W-:Y:S01]  /*43d90*/  IMAD.MOV.U32 R205, RZ, RZ, R211 ;  /* 0x000000ffffcd7224 */ /* 0x000fe200078e00d3 */
[----:B------:R-:W-:Y:S04]  /*43da0*/  STL [R1+0x1894], R211 ;  /* 0x001894d301007387 */ /* 0x000fe80000100800 */
[----:B------:R1:W-:Y:S04]  /*43db0*/  LDGSTS.E [R2+0xa280], desc[UR14][R204.64], P1 ;  /* 0x0a280000cc027fae */ /* 0x0003e800089a100e */
[----:B------:R-:W-:Y:S04]  /*43dc0*/  STL [R1+0x18a0], R197 ;  /* 0x0018a0c501007387 */ /* 0x000fe80000100800 */
[----:B------:R4:W-:Y:S01]  /*43dd0*/  STL [R1+0x189c], R203 ;  /* 0x00189ccb01007387 */ /* 0x0009e20000100800 */
[----:B-1----:R-:W-:Y:S01]  /*43de0*/  MOV R204, R197 ;  /* 0x000000c500cc7202 */ /* 0x002fe20000000f00 */
[----:B------:R-:W-:-:S02]  /*43df0*/  IMAD.MOV.U32 R205, RZ, RZ, R203 ;  /* 0x000000ffffcd7224 */ /* 0x000fc400078e00cb */
[----:B----4-:R-:W4:Y:S04]  /*43e00*/  LDL.LU R203, [R1+0x1990] ;  /* 0x0019900001cb7983 */ /* 0x010f280000300800 */
        /* <DEDUP_REMOVED lines=17> */
[----:B-1----:R-:W-:Y:S01]  /*43f20*/  IMAD.MOV.U32 R204, RZ, RZ, R198 ;  /* 0x000000ffffcc7224 */ /* 0x002fe200078e00c6 */
[----:B--2---:R-:W-:Y:S01]  /*43f30*/  IADD3.X R209, PT, PT, R209, UR7, RZ, P1, !PT ;  /* 0x00000007d1d17c10 */ /* 0x004fe20008ffe4ff */
[----:B------:R1:W-:Y:S04]  /*43f40*/  STL [R1+0x1970], R198 ;  /* 0x001970c601007387 */ /* 0x0003e80000100800 */
[----:B------:R-:W-:Y:S01]  /*43f50*/  IMAD.MOV.U32 R205, RZ, RZ, R209 ;  /* 0x000000ffffcd7224 */ /* 0x000fe200078e00d1 */
[----:B------:R-:W-:Y:S01]  /*43f60*/  STL [R1+0x196c], R209 ;  /* 0x00196cd101007387 */ /* 0x000fe20000100800 */
[----:B------:R-:W-:-:S03]  /*43f70*/  IADD3.X R208, PT, PT, R208, UR7, RZ, P2, !PT ;  /* 0x00000007d0d07c10 */ /* 0x000fc600097fe4ff */
[----:B------:R2:W-:Y:S04]  /*43f80*/  STL [R1+0x1978], R200 ;  /* 0x001978c801007387 */ /* 0x0005e80000100800 */
[----:B------:R2:W-:Y:S04]  /*43f90*/  LDGSTS.E [R2+0xb000], desc[UR14][R204.64], P0 ;  /* 0x0b000000cc027fae */ /* 0x0005e800081a100e */
[----:B-1----:R-:W4:Y:S01]  /*43fa0*/  LDL.LU R198, [R1+0x19a0] ;  /* 0x0019a00001c67983 */ /* 0x002f220000300800 */
[----:B---3--:R-:W-:-:S03]  /*43fb0*/  IADD3 R202, P1, PT, R202, UR13, RZ ;  /* 0x0000000dcaca7c10 */ /* 0x008fc6000ff3e0ff */
[----:B------:R-:W-:Y:S01]  /*43fc0*/  STL [R1+0x1974], R208 ;  /* 0x001974d001007387 */ /* 0x000fe20000100800 */
[----:B------:R-:W-:Y:S02]  /*43fd0*/  IADD3.X R207, PT, PT, R207, UR7, RZ, P1, !PT ;  /* 0x00000007cfcf7c10 */ /* 0x000fe40008ffe4ff */
[----:B--2---:R-:W-:Y:S01]  /*43fe0*/  MOV R204, R200 ;  /* 0x000000c800cc7202 */ /* 0x004fe20000000f00 */
[----:B------:R-:W-:Y:S01]  /*43ff0*/  IMAD.MOV.U32 R205, RZ, RZ, R208 ;  /* 0x000000ffffcd7224 */ /* 0x000fe200078e00d0 */
[----:B------:R-:W2:Y:S04]  /*44000*/  LDL.LU R200, [R1+0x199c] ;  /* 0x00199c0001c87983 */ /* 0x000ea80000300800 */
[----:B------:R1:W-:Y:S04]  /*44010*/  STL [R1+0x1980], R202 ;  /* 0x001980ca01007387 */ /* 0x0003e80000100800 */
[----:B------:R3:W-:Y:S01]  /*44020*/  LDGSTS.E [R2+0xb080], desc[UR14][R204.64], P0 ;  /* 0x0b080000cc027fae */ /* 0x0007e200081a100e */
[----:B------:R-:W-:-:S03]  /*44030*/  IADD3 R3, P2, PT, R3, UR13, RZ ;  /* 0x0000000d03037c10 */ /* 0x000fc6000ff5e0ff */
[----:B------:R1:W-:Y:S01]  /*44040*/  STL [R1+0x197c], R207 ;  /* 0x00197ccf01007387 */ /* 0x0003e20000100800 */
[----:B------:R-:W-:-:S03]  /*44050*/  IADD3.X R201, PT, PT, R201, UR7, RZ, P2, !PT ;  /* 0x00000007c9c97c10 */ /* 0x000fc600097fe4ff */
[----:B------:R-:W-:Y:S01]  /*44060*/  STL [R1+0x1988], R3 ;  /* 0x0019880301007387 */ /* 0x000fe20000100800 */
[----:B---3--:R-:W-:-:S03]  /*44070*/  IMAD.MOV.U32 R204, RZ, RZ, R202 ;  /* 0x000000ffffcc7224 */ /* 0x008fc600078e00ca */
[----:B-1----:R-:W3:Y:S01]  /*44080*/  LDL.LU R202, [R1+0x19a8] ;  /* 0x0019a80001ca7983 */ /* 0x002ee20000300800 */
[----:B------:R-:W-:-:S03]  /*44090*/  MOV R205, R207 ;  /* 0x000000cf00cd7202 */ /* 0x000fc60000000f00 */
[----:B------:R1:W-:Y:S04]  /*440a0*/  STL [R1+0x1984], R201 ;  /* 0x001984c901007387 */ /* 0x0003e80000100800 */
[----:B------:R-:W3:Y:S04]  /*440b0*/  LDL.LU R210, [R1+0x1a70] ;  /* 0x001a700001d27983 */ /* 0x000ee80000300800 */
[----:B------:R-:W3:Y:S04]  /*440c0*/  LDL.LU R207, [R1+0x19a4] ;  /* 0x0019a40001cf7983 */ /* 0x000ee80000300800 */
[----:B------:R1:W-:Y:S04]  /*440d0*/  LDGSTS.E [R2+0xb100], desc[UR14][R204.64], P0 ;  /* 0x0b100000cc027fae */ /* 0x0003e800081a100e */
[----:B------:R-:W3:Y:S01]  /*440e0*/  LDL.LU R211, [R1+0x1a6c] ;  /* 0x001a6c0001d37983 */ /* 0x000ee20000300800 */
[----:B----4-:R-:W-:Y:S01]  /*440f0*/  IADD3 R203, P1, PT, R203, UR13, RZ ;  /* 0x0000000dcbcb7c10 */ /* 0x010fe2000ff3e0ff */
[----:B-1----:R-:W-:-:S02]  /*44100*/  IMAD.MOV.U32 R205, RZ, RZ, R201 ;  /* 0x000000ffffcd7224 */ /* 0x002fc400078e00c9 */
[----:B------:R-:W-:Y:S01]  /*44110*/  IMAD.MOV.U32 R204, RZ, RZ, R3 ;  /* 0x000000ffffcc7224 */ /* 0x000fe200078e0003 */
[----:B------:R-:W-:Y:S01]  /*44120*/  IADD3 R197, P2, PT, R197, UR13, RZ ;  /* 0x0000000dc5c57c10 */ /* 0x000fe2000ff5e0ff */
[----:B------:R-:W4:Y:S04]  /*44130*/  LDL.LU R201, [R1+0x1a78] ;  /* 0x001a780001c97983 */ /* 0x000f280000300800 */
[----:B------:R-:W4:Y:S04]  /*44140*/  LDL.LU R3, [R1+0x1a80] ;  /* 0x001a800001037983 */ /* 0x000f280000300800 */
[----:B------:R1:W-:Y:S04]  /*44150*/  STL [R1+0x1990], R203 ;  /* 0x001990cb01007387 */ /* 0x0003e80000100800 */
[----:B------:R1:W-:Y:S02]  /*44160*/  LDGSTS.E [R2+0xb180], desc[UR14][R204.64], P0 ;  /* 0x0b180000cc027fae */ /* 0x0003e400081a100e */
[----:B-1----:R-:W-:-:S02]  /*44170*/  MOV R204, R203 ;  /* 0x000000cb00cc7202 */ /* 0x002fc40000000f00 */
[----:B------:R-:W-:-:S05]  /*44180*/  IADD3.X R206, PT, PT, R206, UR7, RZ, P1, !PT ;  /* 0x00000007cece7c10 */ /* 0x000fca0008ffe4ff */
[----:B------:R-:W-:Y:S01]  /*44190*/  STL [R1+0x198c], R206 ;  /* 0x00198cce01007387 */ /* 0x000fe20000100800 */
[----:B------:R-:W-:-:S03]  /*441a0*/  IADD3.X R199, PT, PT, R199, UR7, RZ, P2, !PT ;  /* 0x00000007c7c77c10 */ /* 0x000fc600097fe4ff */
[----:B------:R1:W-:Y:S04]  /*441b0*/  STL [R1+0x1998], R197 ;  /* 0x001998c501007387 */ /* 0x0003e80000100800 */
[----:B------:R-:W4:Y:S04]  /*441c0*/  LDL.LU R208, [R1+0x1a74] ;  /* 0x001a740001d07983 */ /* 0x000f280000300800 */
[----:B------:R1:W-:Y:S04]  /*441d0*/  STL [R1+0x1994], R199 ;  /* 0x001994c701007387 */ /* 0x0003e80000100800 */
[----:B------:R-:W4:Y:S01]  /*441e0*/  LDL.LU R203, [R1+0x1a7c] ;  /* 0x001a7c0001cb7983 */ /* 0x000f220000300800 */
[----:B------:R-:W-:Y:S01]  /*441f0*/  IMAD.MOV.U32 R205, RZ, RZ, R206 ;  /* 0x000000ffffcd7224 */ /* 0x000fe200078e00ce */
[----:B------:R-:W-:-:S04]  /*44200*/  UISETP.GT.AND UP1, UPT, UR17, 0x30, UPT ;  /* 0x000000301100788c */ /* 0x000fc8000bf24270 */
[----:B------:R1:W-:Y:S01]  /*44210*/  LDGSTS.E [R2+0xb200], desc[UR14][R204.64], P0 ;  /* 0x0b200000cc027fae */ /* 0x0003e200081a100e */
[----:B------:R-:W-:-:S04]  /*44220*/  USEL UR12, URZ, 0x4, !UP1 ;  /* 0x00000004ff0c7887 */ /* 0x000fc8000c800000 */
[----:B------:R-:W-:Y:S01]  /*44230*/  USEL UR12, UR12, URZ, !UP0 ;  /* 0x000000ff0c0c7287 */ /* 0x000fe2000c000000 */
[----:B-1----:R-:W-:Y:S01]  /*44240*/  IMAD.MOV.U32 R204, RZ, RZ, R197 ;  /* 0x000000ffffcc7224 */ /* 0x002fe200078e00c5 */
[----:B------:R-:W-:Y:S01]  /*44250*/  MOV R205, R199 ;  /* 0x000000c700cd7202 */ /* 0x000fe20000000f00 */
[----:B------:R-:W4:Y:S04]  /*44260*/  LDL.LU R197, [R1+0x1a88] ;  /* 0x001a880001c57983 */ /* 0x000f280000300800 */
[----:B------:R-:W4:Y:S01]  /*44270*/  LDL.LU R199, [R1+0x1a90] ;  /* 0x001a900001c77983 */ /* 0x000f220000300800 */
[----:B------:R-:W-:-:S03]  /*44280*/  IADD3 R198, P1, PT, R198, UR13, RZ ;  /* 0x0000000dc6c67c10 */ /* 0x000fc6000ff3e0ff */
[----:B------:R1:W-:Y:S04]  /*44290*/  LDGSTS.E [R2+0xb280], desc[UR14][R204.64], P0 ;  /* 0x0b280000cc027fae */ /* 0x0003e800081a100e */
[----:B------:R-:W-:Y:S01]  /*442a0*/  STL [R1+0x19a0], R198 ;  /* 0x0019a0c601007387 */ /* 0x000fe20000100800 */
[----:B--2---:R-:W-:Y:S01]  /*442b0*/  IADD3.X R200, PT, PT, R200, UR7, RZ, P1, !PT ;  /* 0x00000007c8c87c10 */ /* 0x004fe20008ffe4ff */
[----:B-1----:R-:W-:-:S04]  /*442c0*/  IMAD.MOV.U32 R204, RZ, RZ, R198 ;  /* 0x000000ffffcc7224 */ /* 0x002fc800078e00c6 */
[----:B------:R1:W-:Y:S01]  /*442d0*/  STL [R1+0x199c], R200 ;  /* 0x00199cc801007387 */ /* 0x0003e20000100800 */
[----:B------:R-:W-:-:S03]  /*442e0*/  IMAD.MOV.U32 R205, RZ, RZ, R200 ;  /* 0x000000ffffcd7224 */ /* 0x000fc600078e00c8 */
[----:B------:R-:W2:Y:S04]  /*442f0*/  LDL.LU R209, [R1+0x1a84] ;  /* 0x001a840001d17983 */ /* 0x000ea80000300800 */
[----:B------:R-:W2:Y:S01]  /*44300*/  LDL.LU R206, [R1+0x1a8c] ;  /* 0x001a8c0001ce7983 */ /* 0x000ea20000300800 */
[----:B---3--:R-:W-:-:S03]  /*44310*/  IADD3 R202, P2, PT, R202, UR13, RZ ;  /* 0x0000000dcaca7c10 */ /* 0x008fc6000ff5e0ff */
[----:B------:R3:W-:Y:S01]  /*44320*/  LDGSTS.E [R2+0xb300], desc[UR14][R204.64], P0 ;  /* 0x0b300000cc027fae */ /* 0x0007e200081a100e */
[----:B------:R-:W-:-:S03]  /*44330*/  ISETP.NE.U32.AND P1, PT, RZ, UR12, PT ;  /* 0x0000000cff007c0c */ /* 0x000fc6000bf25070 */
[----:B-1----:R-:W2:Y:S01]  /*44340*/  LDL.LU R200, [R1+0x1a98] ;  /* 0x001a980001c87983 */ /* 0x002ea20000300800 */
[----:B------:R-:W-:-:S03]  /*44350*/  IADD3 R210, P3, PT, R210, UR13, RZ ;  /* 0x0000000dd2d27c10 */ /* 0x000fc6000ff7e0ff */
[----:B------:R-:W2:Y:S01]  /*44360*/  LDL.LU R198, [R1+0x1aa0] ;  /* 0x001aa00001c67983 */ /* 0x000ea20000300800 */
[----:B------:R-:W-:Y:S02]  /*44370*/  IADD3.X R207, PT, PT, R207, UR7, RZ, P2, !PT ;  /* 0x00000007cfcf7c10 */ /* 0x000fe400097fe4ff */
[----:B---3--:R-:W-:-:S03]  /*44380*/  MOV R204, R202 ;  /* 0x000000ca00cc7202 */ /* 0x008fc60000000f00 */
[----:B------:R-:W-:Y:S01]  /*44390*/  IMAD.MOV.U32 R205, RZ, RZ, R207 ;  /* 0x000000ffffcd7224 */ /* 0x000fe200078e00cf */
[----:B------:R-:W-:Y:S01]  /*443a0*/  STL [R1+0x19a8], R202 ;  /* 0x0019a8ca01007387 */ /* 0x000fe20000100800 */
[----:B------:R-:W-:-:S03]  /*443b0*/  IADD3.X R211, PT, PT, R211, UR7, RZ, P3, !PT ;  /* 0x00000007d3d37c10 */ /* 0x000fc60009ffe4ff */
[----:B------:R1:W-:Y:S04]  /*443c0*/  STL [R1+0x19a4], R207 ;  /* 0x0019a4cf01007387 */ /* 0x0003e80000100800 */
[----:B------:R3:W-:Y:S04]  /*443d0*/  LDGSTS.E [R2+0xb380], desc[UR14][R204.64], P0 ;  /* 0x0b380000cc027fae */ /* 0x0007e800081a100e */
[----:B------:R-:W-:Y:S04]  /*443e0*/  STL [R1+0x1a70], R210 ;  /* 0x001a70d201007387 */ /* 0x000fe80000100800 */
[----:B-1----:R-:W2:Y:S01]  /*443f0*/  LDL.LU R207, [R1+0x1a94] ;  /* 0x001a940001cf7983 */ /* 0x002ea20000300800 */
[----:B----4-:R-:W-:Y:S01]  /*44400*/  IADD3 R201, P0, PT, R201, UR13, RZ ;  /* 0x0000000dc9c97c10 */ /* 0x010fe2000ff1e0ff */
[----:B---3--:R-:W-:Y:S01]  /*44410*/  IMAD.MOV.U32 R204, RZ, RZ, R210 ;  /* 0x000000ffffcc7224 */ /* 0x008fe200078e00d2 */
[----:B------:R-:W-:Y:S01]  /*44420*/  MOV R205, R211 ;  /* 0x000000d300cd7202 */ /* 0x000fe20000000f00 */
[----:B------:R-:W-:Y:S01]  /*44430*/  STL [R1+0x1a6c], R211 ;  /* 0x001a6cd301007387 */ /* 0x000fe20000100800 */
[----:B------:R-:W-:-:S03]  /*44440*/  IADD3 R3, P2, PT, R3, UR13, RZ ;  /* 0x0000000d03037c10 */ /* 0x000fc6000ff5e0ff */
[----:B------:R-:W3:Y:S04]  /*44450*/  LDL.LU R202, [R1+0x1a9c] ;  /* 0x001a9c0001ca7983 */ /* 0x000ee80000300800 */
[----:B------:R1:W-:Y:S04]  /*44460*/  LDGSTS.E [R2+0xc000], desc[UR14][R204.64], P1 ;  /* 0x0c000000cc027fae */ /* 0x0003e800089a100e */
[----:B------:R4:W-:Y:S01]  /*44470*/  STL [R1+0x1a78], R201 ;  /* 0x001a78c901007387 */ /* 0x0009e20000100800 */
[----:B-1----:R-:W-:Y:S01]  /*44480*/  IMAD.MOV.U32 R204, RZ, RZ, R201 ;  /* 0x000000ffffcc7224 */ /* 0x002fe200078e00c9 */
[----:B------:R-:W-:-:S05]  /*44490*/  IADD3.X R208, PT, PT, R208, UR7, RZ, P0, !PT ;  /* 0x00000007d0d07c10 */ /* 0x000fca00087fe4ff */
[----:B------:R-:W-:Y:S01]  /*444a0*/  IMAD.MOV.U32 R205, RZ, RZ, R208 ;  /* 0x000000ffffcd7224 */ /* 0x000fe200078e00d0 */
[----:B------:R-:W-:Y:S01]  /*444b0*/  STL [R1+0x1a74], R208 ;  /* 0x001a74d001007387 */ /* 0x000fe20000100800 */
[----:B------:R-:W-:-:S03]  /*444c0*/  IADD3.X R203, PT, PT, R203, UR7, RZ, P2, !PT ;  /* 0x00000007cbcb7c10 */ /* 0x000fc600097fe4ff */
[----:B------:R-:W-:Y:S04]  /*444d0*/  STL [R1+0x1a80], R3 ;  /* 0x001a800301007387 */ /* 0x000fe80000100800 */
[----:B----4-:R-:W4:Y:S04]  /*444e0*/  LDL.LU R201, [R1+0x1aa8] ;  /* 0x001aa80001c97983 */ /* 0x010f280000300800 */
[----:B------:R1:W-:Y:S04]  /*444f0*/  LDGSTS.E [R2+0xc080], desc[UR14][R204.64], P1 ;  /* 0x0c080000cc027fae */ /* 0x0003e800089a100e */
[----:B------:R1:W-:Y:S02]  /*44500*/  STL [R1+0x1a7c], R203 ;  /* 0x001a7ccb01007387 */ /* 0x0003e40000100800 */
[----:B-1----:R-:W-:-:S02]  /*44510*/  IMAD.MOV.U32 R205, RZ, RZ, R203 ;  /* 0x000000ffffcd7224 */ /* 0x002fc400078e00cb */
[----:B------:R-:W4:Y:S01]  /*44520*/  LDL.LU R203, [R1+0x1aa4] ;  /* 0x001aa40001cb7983 */ /* 0x000f220000300800 */
[----:B------:R-:W-:Y:S02]  /*44530*/  IADD3 R197, P0, PT, R197, UR13, RZ ;  /* 0x0000000dc5c57c10 */ /* 0x000fe4000ff1e0ff */
[----:B------:R-:W-:Y:S01]  /*44540*/  IADD3 R199, P2, PT, R199, UR13, RZ ;  /* 0x0000000dc7c77c10 */ /* 0x000fe2000ff5e0ff */
[----:B------:R-:W4:Y:S01]  /*44550*/  LDL.LU R208, [R1+0x1b70] ;  /* 0x001b700001d07983 */ /* 0x000f220000300800 */
[----:B------:R-:W-:-:S03]  /*44560*/  MOV R204, R3 ;  /* 0x0000000300cc7202 */ /* 0x000fc60000000f00 */
[----:B------:R-:W4:Y:S04]  /*44570*/  LDL.LU R3, [R1+0x1b78] ;  /* 0x001b780001037983 */ /* 0x000f280000300800 */
[----:B------:R-:W-:Y:S04]  /*44580*/  STL [R1+0x1a88], R197 ;  /* 0x001a88c501007387 */ /* 0x000fe80000100800 */
[----:B------:R1:W-:Y:S01]  /*44590*/  LDGSTS.E [R2+0xc100], desc[UR14][R204.64], P1 ;  /* 0x0c100000cc027fae */ /* 0x0003e200089a100e */
[----:B--2---:R-:W-:Y:S02]  /*445a0*/  IADD3.X R209, PT, PT, R209, UR7, RZ, P0, !PT ;  /* 0x00000007d1d17c10 */ /* 0x004fe400087fe4ff */
[----:B------:R-:W-:-:S03]  /*445b0*/  IADD3.X R206, PT, PT, R206, UR7, RZ, P2, !PT ;  /* 0x00000007cece7c10 */ /* 0x000fc600097fe4ff */
[----:B------:R2:W-:Y:S01]  /*445c0*/  STL [R1+0x1a84], R209 ;  /* 0x001a84d101007387 */ /* 0x0005e20000100800 */
[----:B-1----:R-:W-:Y:S01]  /*445d0*/  MOV R205, R209 ;  /* 0x000000d100cd7202 */ /* 0x002fe20000000f00 */
[----:B------:R-:W-:Y:S02]  /*445e0*/  IMAD.MOV.U32 R204, RZ, RZ, R197 ;  /* 0x000000ffffcc7224 */ /* 0x000fe400078e00c5 */
[----:B------:R1:W-:Y:S04]  /*445f0*/  STL [R1+0x1a90], R199 ;  /* 0x001a90c701007387 */ /* 0x0003e80000100800 */
[----:B------:R1:W-:Y:S04]  /*44600*/  LDGSTS.E [R2+0xc180], desc[UR14][R204.64], P1 ;  /* 0x0c180000cc027fae */ /* 0x0003e800089a100e */
[----:B--2---:R-:W2:Y:S01]  /*44610*/  LDL.LU R209, [R1+0x1b6c] ;  /* 0x001b6c0001d17983 */ /* 0x004ea20000300800 */
[----:B------:R-:W-:-:S03]  /*44620*/  IADD3 R200, P0, PT, R200, UR13, RZ ;  /* 0x0000000dc8c87c10 */ /* 0x000fc6000ff1e0ff */
[----:B------:R1:W-:Y:S04]  /*44630*/  STL [R1+0x1a8c], R206 ;  /* 0x001a8cce01007387 */ /* 0x0003e80000100800 */
[----:B------:R-:W2:Y:S01]  /*44640*/  LDL.LU R197, [R1+0x1b74] ;  /* 0x001b740001c57983 */ /* 0x000ea20000300800 */
[----:B-1----:R-:W-:Y:S01]  /*44650*/  IMAD.MOV.U32 R204, RZ, RZ, R199 ;  /* 0x000000ffffcc7224 */ /* 0x002fe200078e00c7 */
[----:B------:R-:W-:Y:S01]  /*44660*/  IADD3 R198, P2, PT, R198, UR13, RZ ;  /* 0x0000000dc6c67c10 */ /* 0x000fe2000ff5e0ff */
[----:B------:R-:W-:Y:S01]  /*44670*/  IMAD.MOV.U32 R205, RZ, RZ, R206 ;  /* 0x000000ffffcd7224 */ /* 0x000fe200078e00ce */
[----:B------:R-:W2:Y:S04]  /*44680*/  LDL.LU R199, [R1+0x1b80] ;  /* 0x001b800001c77983 */ /* 0x000ea80000300800 */
[----:B------:R-:W2:Y:S04]  /*44690*/  LDL.LU R206, [R1+0x1b88] ;  /* 0x001b880001ce7983 */ /* 0x000ea80000300800 */
[----:B------:R1:W-:Y:S04]  /*446a0*/  STL [R1+0x1a98], R200 ;  /* 0x001a98c801007387 */ /* 0x0003e80000100800 */
[----:B------:R1:W-:Y:S01]  /*446b0*/  LDGSTS.E [R2+0xc200], desc[UR14][R204.64], P1 ;  /* 0x0c200000cc027fae */ /* 0x0003e200089a100e */
[----:B------:R-:W-:-:S05]  /*446c0*/  IADD3.X R207, PT, PT, R207, UR7, RZ, P0, !PT ;  /* 0x00000007cfcf7c10 */ /* 0x000fca00087fe4ff */
[----:B------:R3:W-:Y:S01]  /*446d0*/  STL [R1+0x1a94], R207 ;  /* 0x001a94cf01007387 */ /* 0x0007e20000100800 */
[----:B-1----:R-:W-:Y:S01]  /*446e0*/  MOV R204, R200 ;  /* 0x000000c800cc7202 */ /* 0x002fe20000000f00 */
[----:B------:R-:W-:Y:S02]  /*446f0*/  IMAD.MOV.U32 R205, RZ, RZ, R207 ;  /* 0x000000ffffcd7224 */ /* 0x000fe400078e00cf */
[----:B------:R-:W-:Y:S01]  /*44700*/  STL [R1+0x1aa0], R198 ;  /* 0x001aa0c601007387 */ /* 0x000fe20000100800 */
[----:B---3--:R-:W-:-:S03]  /*44710*/  IADD3.X R202, PT, PT, R202, UR7, RZ, P2, !PT ;  /* 0x00000007caca7c10 */ /* 0x008fc600097fe4ff */
[----:B------:R-:W3:Y:S04]  /*44720*/  LDL.LU R200, [R1+0x1b7c] ;  /* 0x001b7c0001c87983 */ /* 0x000ee80000300800 */
[----:B------:R1:W-:Y:S04]  /*44730*/  STL [R1+0x1a9c], R202 ;  /* 0x001a9cca01007387 */ /* 0x0003e80000100800 */
[----:B------:R1:W-:Y:S04]  /*44740*/  LDGSTS.E [R2+0xc280], desc[UR14][R204.64], P1 ;  /* 0x0c280000cc027fae */ /* 0x0003e800089a100e */
[----:B------:R-:W3:Y:S01]  /*44750*/  LDL.LU R207, [R1+0x1b84] ;  /* 0x001b840001cf7983 */ /* 0x000ee20000300800 */
[----:B-1----:R-:W-:Y:S01]  /*44760*/  IMAD.MOV.U32 R204, RZ, RZ, R198 ;  /* 0x000000ffffcc7224 */ /* 0x002fe200078e00c6 */
[----:B------:R-:W-:-:S02]  /*44770*/  MOV R205, R202 ;  /* 0x000000ca00cd7202 */ /* 0x000fc40000000f00 */
[----:B------:R-:W3:Y:S04]  /*44780*/  LDL.LU R202, [R1+0x1b90] ;  /* 0x001b900001ca7983 */ /* 0x000ee80000300800 */
[----:B------:R-:W3:Y:S04]  /*44790*/  LDL.LU R198, [R1+0x1b98] ;  /* 0x001b980001c67983 */ /* 0x000ee80000300800 */
[----:B------:R1:W-:Y:S01]  /*447a0*/  LDGSTS.E [R2+0xc300], desc[UR14][R204.64], P1 ;  /* 0x0c300000cc027fae */ /* 0x0003e200089a100e */
[----:B----4-:R-:W-:-:S05]  /*447b0*/  IADD3 R201, P0, PT, R201, UR13, RZ ;  /* 0x0000000dc9c97c10 */ /* 0x010fca000ff1e0ff */
[----:B------:R-:W-:Y:S01]  /*447c0*/  STL [R1+0x1aa8], R201 ;  /* 0x001aa8c901007387 */ /* 0x000fe20000100800 */
[----:B-1----:R-:W-:Y:S01]  /*447d0*/  IMAD.MOV.U32 R204, RZ, RZ, R201 ;  /* 0x000000ffffcc7224 */ /* 0x002fe200078e00c9 */
[----:B------:R-:W-:-:S05]  /*447e0*/  IADD3.X R203, PT, PT, R203, UR7, RZ, P0, !PT ;  /* 0x00000007cbcb7c10 */ /* 0x000fca00087fe4ff */
        /* <DEDUP_REMOVED lines=11> */
[----:B------:R-:W-:Y:S01]  /*448a0*/  STL [R1+0x1b70], R208 ;  /* 0x001b70d001007387 */ /* 0x000fe20000100800 */
[----:B--2---:R-:W-:Y:S02]  /*448b0*/  IADD3.X R209, PT, PT, R209, UR7, RZ, P1, !PT ;  /* 0x00000007d1d17c10 */ /* 0x004fe40008ffe4ff */
[----:B-1----:R-:W-:-:S03]  /*448c0*/  MOV R204, R208 ;  /* 0x000000d000cc7202 */ /* 0x002fc60000000f00 */
[----:B------:R-:W-:Y:S01]  /*448d0*/  STL [R1+0x1b6c], R209 ;  /* 0x001b6cd101007387 */ /* 0x000fe20000100800 */
[----:B------:R-:W-:-:S03]  /*448e0*/  IADD3.X R197, PT, PT, R197, UR7, RZ, P2, !PT ;  /* 0x00000007c5c57c10 */ /* 0x000fc600097fe4ff */
[----:B------:R1:W-:Y:S01]  /*448f0*/  STL [R1+0x1b78], R3 ;  /* 0x001b780301007387 */ /* 0x0003e20000100800 */
[----:B------:R-:W-:-:S03]  /*44900*/  IMAD.MOV.U32 R205, RZ, RZ, R209 ;  /* 0x000000ffffcd7224 */ /* 0x000fc600078e00d1 */
[----:B------:R2:W-:Y:S01]  /*44910*/  STL [R1+0x1b74], R197 ;  /* 0x001b74c501007387 */ /* 0x0005e20000100800 */
[----:B------:R-:W-:-:S03]  /*44920*/  IADD3 R199, P1, PT, R199, UR13, RZ ;  /* 0x0000000dc7c77c10 */ /* 0x000fc6000ff3e0ff */
[----:B------:R-:W4:Y:S04]  /*44930*/  LDL.LU R211, [R1+0x1b9c] ;  /* 0x001b9c0001d37983 */ /* 0x000f280000300800 */
[----:B------:R-:W4:Y:S01]  /*44940*/  LDL.LU R210, [R1+0x1ba0] ;  /* 0x001ba00001d27983 */ /* 0x000f220000300800 */
[----:B------:R-:W-:-:S03]  /*44950*/  IADD3 R206, P2, PT, R206, UR13, RZ ;  /* 0x0000000dcece7c10 */ /* 0x000fc6000ff5e0ff */
[----:B------:R1:W-:Y:S02]  /*44960*/  LDGSTS.E [R2+0xd000], desc[UR14][R204.64], P0 ;  /* 0x0d000000cc027fae */ /* 0x0003e400081a100e */
[----:B-1----:R-:W-:Y:S01]  /*44970*/  IMAD.MOV.U32 R204, RZ, RZ, R3 ;  /* 0x000000ffffcc7224 */ /* 0x002fe200078e0003 */
[----:B------:R-:W-:Y:S01]  /*44980*/  MOV R205, R197 ;  /* 0x000000c500cd7202 */ /* 0x000fe20000000f00 */
[----:B------:R-:W4:Y:S04]  /*44990*/  LDL.LU R3, [R1+0x1ba8] ;  /* 0x001ba80001037983 */ /* 0x000f280000300800 */
[----:B--2---:R-:W2:Y:S01]  /*449a0*/  LDL.LU R197, [R1+0x1c70] ;  /* 0x001c700001c57983 */ /* 0x004ea20000300800 */
[----:B---3--:R-:W-:-:S03]  /*449b0*/  IADD3.X R200, PT, PT, R200, UR7, RZ, P1, !PT ;  /* 0x00000007c8c87c10 */ /* 0x008fc60008ffe4ff */
[----:B------:R1:W-:Y:S04]  /*449c0*/  STL [R1+0x1b80], R199 ;  /* 0x001b80c701007387 */ /* 0x0003e80000100800 */
[----:B------:R3:W-:Y:S04]  /*449d0*/  LDGSTS.E [R2+0xd080], desc[UR14][R204.64], P0 ;  /* 0x0d080000cc027fae */ /* 0x0007e800081a100e */
[----:B------:R1:W-:Y:S01]  /*449e0*/  STL [R1+0x1b7c], R200 ;  /* 0x001b7cc801007387 */ /* 0x0003e20000100800 */
[----:B------:R-:W-:-:S03]  /*449f0*/  IADD3.X R207, PT, PT, R207, UR7, RZ, P2, !PT ;  /* 0x00000007cfcf7c10 */ /* 0x000fc600097fe4ff */
[----:B------:R3:W-:Y:S02]  /*44a00*/  STL [R1+0x1b88], R206 ;  /* 0x001b88ce01007387 */ /* 0x0007e40000100800 */
[----:B---3--:R-:W-:Y:S02]  /*44a10*/  IMAD.MOV.U32 R204, RZ, RZ, R199 ;  /* 0x000000ffffcc7224 */ /* 0x008fe400078e00c7 */
[----:B-1----:R-:W3:Y:S01]  /*44a20*/  LDL.LU R199, [R1+0x1ba4] ;  /* 0x001ba40001c77983 */ /* 0x002ee20000300800 */
[----:B------:R-:W-:Y:S01]  /*44a30*/  IMAD.MOV.U32 R205, RZ, RZ, R200 ;  /* 0x000000ffffcd7224 */ /* 0x000fe200078e00c8 */
[----:B------:R-:W-:Y:S02]  /*44a40*/  IADD3 R202, P1, PT, R202, UR13, RZ ;  /* 0x0000000dcaca7c10 */ /* 0x000fe4000ff3e0ff */
[----:B------:R1:W-:Y:S01]  /*44a50*/  STL [R1+0x1b84], R207 ;  /* 0x001b84cf01007387 */ /* 0x0003e20000100800 */
[----:B------:R-:W-:-:S03]  /*44a60*/  IADD3 R198, P2, PT, R198, UR13, RZ ;  /* 0x0000000dc6c67c10 */ /* 0x000fc6000ff5e0ff */
[----:B------:R-:W3:Y:S04]  /*44a70*/  LDL.LU R200, [R1+0x1c6c] ;  /* 0x001c6c0001c87983 */ /* 0x000ee80000300800 */
[----:B------:R1:W-:Y:S04]  /*44a80*/  LDGSTS.E [R2+0xd100], desc[UR14][R204.64], P0 ;  /* 0x0d100000cc027fae */ /* 0x0003e800081a100e */
[----:B------:R-:W3:Y:S01]  /*44a90*/  LDL.LU R208, [R1+0x1c78] ;  /* 0x001c780001d07983 */ /* 0x000ee20000300800 */
[----:B-1----:R-:W-:-:S03]  /*44aa0*/  MOV R204, R206 ;  /* 0x000000ce00cc7202 */ /* 0x002fc60000000f00 */
[----:B------:R-:W3:Y:S04]  /*44ab0*/  LDL.LU R206, [R1+0x1c80] ;  /* 0x001c800001ce7983 */ /* 0x000ee80000300800 */
[----:B------:R-:W-:Y:S01]  /*44ac0*/  STL [R1+0x1b90], R202 ;  /* 0x001b90ca01007387 */ /* 0x000fe20000100800 */
[----:B------:R-:W-:-:S05]  /*44ad0*/  IMAD.MOV.U32 R205, RZ, RZ, R207 ;  /* 0x000000ffffcd7224 */ /* 0x000fca00078e00cf */
[----:B------:R1:W-:Y:S02]  /*44ae0*/  LDGSTS.E [R2+0xd180], desc[UR14][R204.64], P0 ;  /* 0x0d180000cc027fae */ /* 0x0003e400081a100e */
[----:B-1----:R-:W-:Y:S01]  /*44af0*/  IMAD.MOV.U32 R204, RZ, RZ, R202 ;  /* 0x000000ffffcc7224 */ /* 0x002fe200078e00ca */
[----:B----4-:R-:W-:Y:S02]  /*44b00*/  IADD3.X R203, PT, PT, R203, UR7, RZ, P1, !PT ;  /* 0x00000007cbcb7c10 */ /* 0x010fe40008ffe4ff */
[----:B------:R-:W-:-:S03]  /*44b10*/  IADD3.X R201, PT, PT, R201, UR7, RZ, P2, !PT ;  /* 0x00000007c9c97c10 */ /* 0x000fc600097fe4ff */
[----:B------:R1:W-:Y:S04]  /*44b20*/  STL [R1+0x1b8c], R203 ;  /* 0x001b8ccb01007387 */ /* 0x0003e80000100800 */
[----:B------:R-:W-:Y:S04]  /*44b30*/  STL [R1+0x1b98], R198 ;  /* 0x001b98c601007387 */ /* 0x000fe80000100800 */
[----:B------:R-:W4:Y:S04]  /*44b40*/  LDL.LU R209, [R1+0x1c74] ;  /* 0x001c740001d17983 */ /* 0x000f280000300800 */
[----:B------:R1:W-:Y:S04]  /*44b50*/  STL [R1+0x1b94], R201 ;  /* 0x001b94c901007387 */ /* 0x0003e80000100800 */
[----:B------:R-:W4:Y:S01]  /*44b60*/  LDL.LU R207, [R1+0x1c7c] ;  /* 0x001c7c0001cf7983 */ /* 0x000f220000300800 */
[----:B------:R-:W-:-:S03]  /*44b70*/  MOV R205, R203 ;  /* 0x000000cb00cd7202 */ /* 0x000fc60000000f00 */
[----:B-1----:R-:W4:Y:S04]  /*44b80*/  LDL.LU R203, [R1+0x1c84] ;  /* 0x001c840001cb7983 */ /* 0x002f280000300800 */
[----:B------:R-:W4:Y:S04]  /*44b90*/  LDL.LU R202, [R1+0x1c88] ;  /* 0x001c880001ca7983 */ /* 0x000f280000300800 */
[----:B------:R1:W-:Y:S02]  /*44ba0*/  LDGSTS.E [R2+0xd200], desc[UR14][R204.64], P0 ;  /* 0x0d200000cc027fae */ /* 0x0003e400081a100e */
[----:B-1----:R-:W-:-:S02]  /*44bb0*/  IMAD.MOV.U32 R205, RZ, RZ, R201 ;  /* 0x000000ffffcd7224 */ /* 0x002fc400078e00c9 */
[----:B------:R-:W-:Y:S01]  /*44bc0*/  IMAD.MOV.U32 R204, RZ, RZ, R198 ;  /* 0x000000ffffcc7224 */ /* 0x000fe200078e00c6 */
[----:B------:R-:W4:Y:S04]  /*44bd0*/  LDL.LU R201, [R1+0x1c8c] ;  /* 0x001c8c0001c97983 */ /* 0x000f280000300800 */
[----:B------:R-:W4:Y:S01]  /*44be0*/  LDL.LU R198, [R1+0x1c90] ;  /* 0x001c900001c67983 */ /* 0x000f220000300800 */
[----:B------:R-:W-:-:S03]  /*44bf0*/  IADD3 R210, P1, PT, R210, UR13, RZ ;  /* 0x0000000dd2d27c10 */ /* 0x000fc6000ff3e0ff */
[----:B------:R1:W-:Y:S01]  /*44c00*/  LDGSTS.E [R2+0xd280], desc[UR14][R204.64], P0 ;  /* 0x0d280000cc027fae */ /* 0x0003e200081a100e */
[----:B------:R-:W-:Y:S02]  /*44c10*/  IADD3.X R211, PT, PT, R211, UR7, RZ, P1, !PT ;  /* 0x00000007d3d37c10 */ /* 0x000fe40008ffe4ff */
[----:B------:R-:W-:Y:S02]  /*44c20*/  IADD3 R3, P2, PT, R3, UR13, RZ ;  /* 0x0000000d03037c10 */ /* 0x000fe4000ff5e0ff */
[----:B-1----:R-:W-:Y:S01]  /*44c30*/  MOV R204, R210 ;  /* 0x000000d200cc7202 */ /* 0x002fe20000000f00 */
[----:B------:R-:W-:Y:S01]  /*44c40*/  IMAD.MOV.U32 R205, RZ, RZ, R211 ;  /* 0x000000ffffcd7224 */ /* 0x000fe200078e00d3 */
[----:B--2---:R-:W-:Y:S01]  /*44c50*/  IADD3 R197, P3, PT, R197, UR13, RZ ;  /* 0x0000000dc5c57c10 */ /* 0x004fe2000ff7e0ff */
[----:B------:R-:W-:Y:S01]  /*44c60*/  STL [R1+0x1ba0], R210 ;  /* 0x001ba0d201007387 */ /* 0x000fe20000100800 */
[----:B------:R-:W-:-:S03]  /*44c70*/  UISETP.GT.AND UP1, UPT, UR17, 0x38, UPT ;  /* 0x000000381100788c */ /* 0x000fc6000bf24270 */
[----:B------:R1:W-:Y:S04]  /*44c80*/  LDGSTS.E [R2+0xd300], desc[UR14][R204.64], P0 ;  /* 0x0d300000cc027fae */ /* 0x0003e800081a100e */
[----:B------:R-:W-:Y:S01]  /*44c90*/  STL [R1+0x1b9c], R211 ;  /* 0x001b9cd301007387 */ /* 0x000fe20000100800 */
[----:B------:R-:W-:-:S03]  /*44ca0*/  USEL UR12, URZ, 0x4, !UP1 ;  /* 0x00000004ff0c7887 */ /* 0x000fc6000c800000 */
[----:B------:R-:W-:Y:S01]  /*44cb0*/  STL [R1+0x1ba8], R3 ;  /* 0x001ba80301007387 */ /* 0x000fe20000100800 */
[----:B---3--:R-:W-:Y:S01]  /*44cc0*/  IADD3.X R199, PT, PT, R199, UR7, RZ, P2, !PT ;  /* 0x00000007c7c77c10 */ /* 0x008fe200097fe4ff */
[----:B-1----:R-:W-:-:S03]  /*44cd0*/  IMAD.MOV.U32 R204, RZ, RZ, R3 ;  /* 0x000000ffffcc7224 */ /* 0x002fc600078e0003 */
[----:B------:R-:W-:Y:S01]  /*44ce0*/  MOV R205, R199 ;  /* 0x000000c700cd7202 */ /* 0x000fe20000000f00 */
[----:B------:R1:W-:Y:S01]  /*44cf0*/  STL [R1+0x1ba4], R199 ;  /* 0x001ba4c701007387 */ /* 0x0003e20000100800 */
[----:B------:R-:W-:-:S03]  /*44d00*/  IADD3.X R200, PT, PT, R200, UR7, RZ, P3, !PT ;  /* 0x00000007c8c87c10 */ /* 0x000fc60009ffe4ff */
[----:B------:R-:W-:Y:S04]  /*44d10*/  STL [R1+0x1c70], R197 ;  /* 0x001c70c501007387 */ /* 0x000fe80000100800 */
[----:B------:R2:W-:Y:S01]  /*44d20*/  LDGSTS.E [R2+0xd380], desc[UR14][R204.64], P0 ;  /* 0x0d380000cc027fae */ /* 0x0005e200081a100e */
[----:B------:R-:W-:-:S03]  /*44d30*/  IADD3 R208, P0, PT, R208, UR13, RZ ;  /* 0x0000000dd0d07c10 */ /* 0x000fc6000ff1e0ff */
[----:B-1----:R-:W3:Y:S01]  /*44d40*/  LDL.LU R199, [R1+0x1c98] ;  /* 0x001c980001c77983 */ /* 0x002ee20000300800 */
[----:B------:R-:W-:-:S03]  /*44d50*/  USEL UR12, UR12, URZ, !UP0 ;  /* 0x000000ff0c0c7287 */ /* 0x000fc6000c000000 */
[----:B------:R1:W-:Y:S04]  /*44d60*/  STL [R1+0x1c6c], R200 ;  /* 0x001c6cc801007387 */ /* 0x0003e80000100800 */
[----:B------:R-:W3:Y:S01]  /*44d70*/  LDL.LU R3, [R1+0x1ca0] ;  /* 0x001ca00001037983 */ /* 0x000ee20000300800 */
[----:B------:R-:W-:Y:S01]  /*44d80*/  IADD3 R206, P2, PT, R206, UR13, RZ ;  /* 0x0000000dcece7c10 */ /* 0x000fe2000ff5e0ff */
[----:B--2---:R-:W-:Y:S02]  /*44d90*/  IMAD.MOV.U32 R205, RZ, RZ, R200 ;  /* 0x000000ffffcd7224 */ /* 0x004fe400078e00c8 */
[----:B------:R-:W-:Y:S01]  /*44da0*/  IMAD.MOV.U32 R204, RZ, RZ, R197 ;  /* 0x000000ffffcc7224 */ /* 0x000fe200078e00c5 */
[----:B-1----:R-:W2:Y:S04]  /*44db0*/  LDL.LU R200, [R1+0x1c94] ;  /* 0x001c940001c87983 */ /* 0x002ea80000300800 */
[----:B------:R-:W2:Y:S01]  /*44dc0*/  LDL.LU R197, [R1+0x1c9c] ;  /* 0x001c9c0001c57983 */ /* 0x000ea20000300800 */
[----:B------:R-:W-:-:S03]  /*44dd0*/  ISETP.NE.U32.AND P1, PT, RZ, UR12, PT ;  /* 0x0000000cff007c0c */ /* 0x000fc6000bf25070 */
[----:B------:R1:W-:Y:S10]  /*44de0*/  STL [R1+0x1c78], R208 ;  /* 0x001c78d001007387 */ /* 0x0003f40000100800 */
[----:B------:R1:W-:Y:S02]  /*44df0*/  LDGSTS.E [R2+0xe000], desc[UR14][R204.64], P1 ;  /* 0x0e000000cc027fae */ /* 0x0003e400089a100e */
[----:B-1----:R-:W-:-:S02]  /*44e00*/  MOV R204, R208 ;  /* 0x000000d000cc7202 */ /* 0x002fc40000000f00 */
[----:B----4-:R-:W-:-:S05]  /*44e10*/  IADD3.X R209, PT, PT, R209, UR7, RZ, P0, !PT ;  /* 0x00000007d1d17c10 */ /* 0x010fca00087fe4ff */
[----:B------:R-:W-:Y:S01]  /*44e20*/  STL [R1+0x1c74], R209 ;  /* 0x001c74d101007387 */ /* 0x000fe20000100800 */
[----:B------:R-:W-:-:S03]  /*44e30*/  IADD3.X R207, PT, PT, R207, UR7, RZ, P2, !PT ;  /* 0x00000007cfcf7c10 */ /* 0x000fc600097fe4ff */
[----:B------:R1:W-:Y:S04]  /*44e40*/  STL [R1+0x1c80], R206 ;  /* 0x001c80ce01007387 */ /* 0x0003e80000100800 */
[----:B------:R4:W-:Y:S04]  /*44e50*/  STL [R1+0x1c7c], R207 ;  /* 0x001c7ccf01007387 */ /* 0x0009e80000100800 */
[----:B------:R-:W2:Y:S04]  /*44e60*/  LDL.LU R211, [R1+0x1ca4] ;  /* 0x001ca40001d37983 */ /* 0x000ea80000300800 */
[----:B------:R-:W2:Y:S01]  /*44e70*/  LDL.LU R210, [R1+0x1ca8] ;  /* 0x001ca80001d27983 */ /* 0x000ea20000300800 */
[----:B------:R-:W-:Y:S01]  /*44e80*/  IADD3 R202, P0, PT, R202, UR13, RZ ;  /* 0x0000000dcaca7c10 */ /* 0x000fe2000ff1e0ff */
[----:B------:R-:W-:-:S03]  /*44e90*/  IMAD.MOV.U32 R205, RZ, RZ, R209 ;  /* 0x000000ffffcd7224 */ /* 0x000fc600078e00d1 */
[----:B------:R-:W-:Y:S01]  /*44ea0*/  IADD3.X R203, PT, PT, R203, UR7, RZ, P0, !PT ;  /* 0x00000007cbcb7c10 */ /* 0x000fe200087fe4ff */
[----:B------:R-:W-:Y:S04]  /*44eb0*/  STL [R1+0x1c88], R202 ;  /* 0x001c88ca01007387 */ /* 0x000fe80000100800 */
[----:B------:R1:W-:Y:S04]  /*44ec0*/  STL [R1+0x1c84], R203 ;  /* 0x001c84cb01007387 */ /* 0x0003e80000100800 */
[----:B------:R1:W-:Y:S01]  /*44ed0*/  LDGSTS.E [R2+0xe080], desc[UR14][R204.64], P1 ;  /* 0x0e080000cc027fae */ /* 0x0003e200089a100e */
[----:B------:R-:W-:-:S04]  /*44ee0*/  IADD3 R198, P2, PT, R198, UR13, RZ ;  /* 0x0000000dc6c67c10 */ /* 0x000fc8000ff5e0ff */
[----:B------:R-:W-:Y:S01]  /*44ef0*/  IADD3.X R201, PT, PT, R201, UR7, RZ, P2, !PT ;  /* 0x00000007c9c97c10 */ /* 0x000fe200097fe4ff */
[----:B------:R-:W-:Y:S04]  /*44f00*/  STL [R1+0x1c90], R198 ;  /* 0x001c90c601007387 */ /* 0x000fe80000100800 */
[----:B------:R-:W2:Y:S01]  /*44f10*/  LDL.LU R208, [R1+0x1d70] ;  /* 0x001d700001d07983 */ /* 0x000ea20000300800 */
[----:B-1----:R-:W-:-:S03]  /*44f20*/  IMAD.MOV.U32 R204, RZ, RZ, R206 ;  /* 0x000000ffffcc7224 */ /* 0x002fc600078e00ce */
[----:B------:R1:W-:Y:S04]  /*44f30*/  STL [R1+0x1c8c], R201 ;  /* 0x001c8cc901007387 */ /* 0x0003e80000100800 */
[----:B------:R-:W2:Y:S04]  /*44f40*/  LDL.LU R206, [R1+0x1d78] ;  /* 0x001d780001ce7983 */ /* 0x000ea80000300800 */
[----:B------:R-:W2:Y:S01]  /*44f50*/  LDL.LU R209, [R1+0x1d6c] ;  /* 0x001d6c0001d17983 */ /* 0x000ea20000300800 */
[----:B------:R-:W-:-:S03]  /*44f60*/  MOV R205, R207 ;  /* 0x000000cf00cd7202 */ /* 0x000fc60000000f00 */
[----:B----4-:R-:W4:Y:S04]  /*44f70*/  LDL.LU R207, [R1+0x1d74] ;  /* 0x001d740001cf7983 */ /* 0x010f280000300800 */
[----:B------:R1:W-:Y:S02]  /*44f80*/  LDGSTS.E [R2+0xe100], desc[UR14][R204.64], P1 ;  /* 0x0e100000cc027fae */ /* 0x0003e400089a100e */
[----:B-1----:R-:W-:Y:S02]  /*44f90*/  IMAD.MOV.U32 R204, RZ, RZ, R202 ;  /* 0x000000ffffcc7224 */ /* 0x002fe400078e00ca */
[----:B------:R-:W-:Y:S02]  /*44fa0*/  IMAD.MOV.U32 R205, RZ, RZ, R203 ;  /* 0x000000ffffcd7224 */ /* 0x000fe400078e00cb */
[----:B------:R-:W4:Y:S04]  /*44fb0*/  LDL.LU R203, [R1+0x1d7c] ;  /* 0x001d7c0001cb7983 */ /* 0x000f280000300800 */
[----:B------:R-:W4:Y:S04]  /*44fc0*/  LDL.LU R202, [R1+0x1d80] ;  /* 0x001d800001ca7983 */ /* 0x000f280000300800 */
[----:B------:R1:W-:Y:S01]  /*44fd0*/  LDGSTS.E [R2+0xe180], desc[UR14][R204.64], P1 ;  /* 0x0e180000cc027fae */ /* 0x0003e200089a100e */
[----:B---3--:R-:W-:-:S02]  /*44fe0*/  IADD3 R199, P0, PT, R199, UR13, RZ ;  /* 0x0000000dc7c77c10 */ /* 0x008fc4000ff1e0ff */
[----:B------:R-:W-:Y:S01]  /*44ff0*/  IADD3 R3, P2, PT, R3, UR13, RZ ;  /* 0x0000000d03037c10 */ /* 0x000fe2000ff5e0ff */
[----:B-1----:R-:W-:Y:S01]  /*45000*/  IMAD.MOV.U32 R205, RZ, RZ, R201 ;  /* 0x000000ffffcd7224 */ /* 0x002fe200078e00c9 */
[----:B------:R-:W-:Y:S01]  /*45010*/  MOV R204, R198 ;  /* 0x000000c600cc7202 */ /* 0x000fe20000000f00 */
[----:B------:R-:W3:Y:S01]  /*45020*/  LDL.LU R201, [R1+0x1d84] ;  /* 0x001d840001c97983 */ /* 0x000ee20000300800 */
[----:B--2---:R-:W-:-:S03]  /*45030*/  IADD3.X R200, PT, PT, R200, UR7, RZ, P0, !PT ;  /* 0x00000007c8c87c10 */ /* 0x004fc600087fe4ff */
[----:B------:R-:W2:Y:S01]  /*45040*/  LDL.LU R198, [R1+0x1d88] ;  /* 0x001d880001c67983 */ /* 0x000ea20000300800 */
[----:B------:R-:W-:-:S03]  /*45050*/  IADD3.X R197, PT, PT, R197, UR7, RZ, P2, !PT ;  /* 0x00000007c5c57c10 */ /* 0x000fc600097fe4ff */
[----:B------:R-:W-:Y:S04]  /*45060*/  STL [R1+0x1c98], R199 ;  /* 0x001c98c701007387 */ /* 0x000fe80000100800 */
[----:B------:R1:W-:Y:S04]  /*45070*/  LDGSTS.E [R2+0xe200], desc[UR14][R204.64], P1 ;  /* 0x0e200000cc027fae */ /* 0x0003e800089a100e */
[----:B------:R1:W-:Y:S04]  /*45080*/  STL [R1+0x1c94], R200 ;  /* 0x001c94c801007387 */ /* 0x0003e80000100800 */
[----:B------:R-:W-:Y:S01]  /*45090*/  STL [R1+0x1ca0], R3 ;  /* 0x001ca00301007387 */ /* 0x000fe20000100800 */
[----:B-1----:R-:W-:Y:S01]  /*450a0*/  IMAD.MOV.U32 R204, RZ, RZ, R199 ;  /* 0x000000ffffcc7224 */ /* 0x002fe200078e00c7 */
[----:B------:R-:W-:-:S02]  /*450b0*/  MOV R205, R200 ;  /* 0x000000c800cd7202 */ /* 0x000fc40000000f00 */
[----:B------:R1:W-:Y:S04]  /*450c0*/  STL [R1+0x1c9c], R197 ;  /* 0x001c9cc501007387 */ /* 0x0003e80000100800 */
[----:B------:R-:W3:Y:S04]  /*450d0*/  LDL.LU R200, [R1+0x1d8c] ;  /* 0x001d8c0001c87983 */ /* 0x000ee80000300800 */
[----:B------:R-:W3:Y:S04]  /*450e0*/  LDL.LU R199, [R1+0x1d90] ;  /* 0x001d900001c77983 */ /* 0x000ee80000300800 */
[----:B------:R1:W-:Y:S02]  /*450f0*/  LDGSTS.E [R2+0xe280], desc[UR14][R204.64], P1 ;  /* 0x0e280000cc027fae */ /* 0x0003e400089a100e */
[----:B-1----:R-:W-:-:S02]  /*45100*/  IMAD.MOV.U32 R204, RZ, RZ, R3 ;  /* 0x000000ffffcc7224 */ /* 0x002fc400078e0003 */
[----:B------:R-:W-:Y:S02]  /*45110*/  IMAD.MOV.U32 R205, RZ, RZ, R197 ;  /* 0x000000ffffcd7224 */ /* 0x000fe400078e00c5 */
[----:B------:R-:W3:Y:S04]  /*45120*/  LDL.LU R197, [R1+0x1d94] ;  /* 0x001d940001c57983 */ /* 0x000ee80000300800 */
[----:B------:R-:W3:Y:S04]  /*45130*/  LDL.LU R3, [R1+0x1d98] ;  /* 0x001d980001037983 */ /* 0x000ee80000300800 */
[----:B------:R1:W-:Y:S01]  /*45140*/  LDGSTS.E [R2+0xe300], desc[UR14][R204.64], P1 ;  /* 0x0e300000cc027fae */ /* 0x0003e200089a100e */
[----:B------:R-:W-:-:S04]  /*45150*/  IADD3 R210, P0, PT, R210, UR13, RZ ;  /* 0x0000000dd2d27c10 */ /* 0x000fc8000ff1e0ff */
[----:B------:R-:W-:Y:S02]  /*45160*/  IADD3.X R211, PT, PT, R211, UR7, RZ, P0, !PT ;  /* 0x00000007d3d37c10 */ /* 0x000fe400087fe4ff */
[----:B-1----:R-:W-:-:S03]  /*45170*/  MOV R204, R210 ;  /* 0x000000d200cc7202 */ /* 0x002fc60000000f00 */
[----:B------:R-:W-:-:S05]  /*45180*/  IMAD.MOV.U32 R205, RZ, RZ, R211 ;  /* 0x000000ffffcd7224 */ /* 0x000fca00078e00d3 */
[----:B------:R1:W-:Y:S04]  /*45190*/  LDGSTS.E [R2+0xe380], desc[UR14][R204.64], P1 ;  /* 0x0e380000cc027fae */ /* 0x0003e800089a100e */
[----:B------:R1:W-:Y:S04]  /*451a0*/  STL [R1+0x1ca8], R210 ;  /* 0x001ca8d201007387 */ /* 0x0003e80000100800 */
[----:B------:R-:W-:Y:S04]  /*451b0*/  STL [R1+0x1ca4], R211 ;  /* 0x001ca4d301007387 */ /* 0x000fe80000100800 */
[----:B------:R-:W3:Y:S01]  /*451c0*/  LDL.LU.64 R214, [R1+0xe40] ;  /* 0x000e400001d67983 */ /* 0x000ee20000300a00 */
[----:B------:R-:W-:-:S05]  /*451d0*/  IADD3 R208, P1, PT, R208, UR13, RZ ;  /* 0x0000000dd0d07c10 */ /* 0x000fca000ff3e0ff */
[----:B------:R-:W-:Y:S01]  /*451e0*/  STL [R1+0x1d70], R208 ;  /* 0x001d70d001007387 */ /* 0x000fe20000100800 */
[----:B------:R-:W-:Y:S02]  /*451f0*/  IADD3 R206, P2, PT, R206, UR13, RZ ;  /* 0x0000000dcece7c10 */ /* 0x000fe4000ff5e0ff */
[----:B------:R-:W-:-:S05]  /*45200*/  IADD3.X R209, PT, PT, R209, UR7, RZ, P1, !PT ;  /* 0x00000007d1d17c10 */ /* 0x000fca0008ffe4ff */
[----:B------:R-:W-:Y:S04]  /*45210*/  STL [R1+0x1d6c], R209 ;  /* 0x001d6cd101007387 */ /* 0x000fe80000100800 */
[----:B------:R-:W-:Y:S04]  /*45220*/  STL [R1+0x1d78], R206 ;  /* 0x001d78ce01007387 */ /* 0x000fe80000100800 */
[----:B------:R-:W3:Y:S01]  /*45230*/  LDL.LU.64 R212, [R1+0xe38] ;  /* 0x000e380001d47983 */ /* 0x000ee20000300a00 */
[----:B------:R-:W-:-:S04]  /*45240*/  UISETP.GT.AND UP1, UPT, UR17, 0x3c, UPT ;  /* 0x0000003c1100788c */ /* 0x000fc8000bf24270 */
[----:B------:R-:W-:-:S04]  /*45250*/  USEL UR12, URZ, 0x4, !UP1 ;  /* 0x00000004ff0c7887 */ /* 0x000fc8000c800000 */
[----:B------:R-:W-:-:S06]  /*45260*/  USEL UR12, UR12, URZ, !UP0 ;  /* 0x000000ff0c0c7287 */ /* 0x000fcc000c000000 */
[----:B------:R-:W-:Y:S01]  /*45270*/  ISETP.NE.U32.AND P0, PT, RZ, UR12, PT ;  /* 0x0000000cff007c0c */ /* 0x000fe2000bf05070 */
[----:B-1----:R-:W-:Y:S01]  /*45280*/  IMAD.MOV.U32 R204, RZ, RZ, R208 ;  /* 0x000000ffffcc7224 */ /* 0x002fe200078e00d0 */
[----:B------:R-:W-:Y:S02]  /*45290*/  MOV R205, R209 ;  /* 0x000000d100cd7202 */ /* 0x000fe40000000f00 */
[----:B----4-:R-:W-:Y:S02]  /*452a0*/  IADD3.X R207, PT, PT, R207, UR7, RZ, P2, !PT ;  /* 0x00000007cfcf7c10 */ /* 0x010fe400097fe4ff */
[----:B------:R-:W-:-:S04]  /*452b0*/  IADD3 R202, P1, PT, R202, UR13, RZ ;  /* 0x0000000dcaca7c10 */ /* 0x000fc8000ff3e0ff */
[----:B------:R-:W-:-:S03]  /*452c0*/  IADD3.X R203, PT, PT, R203, UR7, RZ, P1, !PT ;  /* 0x00000007cbcb7c10 */ /* 0x000fc60008ffe4ff */
[----:B------:R1:W-:Y:S04]  /*452d0*/  LDGSTS.E [R2+0xf000], desc[UR14][R204.64], P0 ;  /* 0x0f000000cc027fae */ /* 0x0003e800081a100e */
[----:B------:R-:W-:Y:S01]  /*452e0*/  STL [R1+0x1d74], R207 ;  /* 0x001d74cf01007387 */ /* 0x000fe20000100800 */
[----:B--2---:R-:W-:Y:S01]  /*452f0*/  IADD3 R198, P2, PT, R198, UR13, RZ ;  /* 0x0000000dc6c67c10 */ /* 0x004fe2000ff5e0ff */
[----:B-1----:R-:W-:Y:S02]  /*45300*/  IMAD.MOV.U32 R204, RZ, RZ, R206 ;  /* 0x000000ffffcc7224 */ /* 0x002fe400078e00ce */
[----:B------:R-:W-:Y:S01]  /*45310*/  IMAD.MOV.U32 R205, RZ, RZ, R207 ;  /* 0x000000ffffcd7224 */ /* 0x000fe200078e00cf */
[----:B---3--:R-:W-:Y:S01]  /*45320*/  IADD3.X R201, PT, PT, R201, UR7, RZ, P2, !PT ;  /* 0x00000007c9c97c10 */ /* 0x008fe200097fe4ff */
[----:B------:R-:W-:Y:S04]  /*45330*/  STL [R1+0x1d80], R202 ;  /* 0x001d80ca01007387 */ /* 0x000fe80000100800 */
[----:B------:R1:W-:Y:S04]  /*45340*/  LDGSTS.E [R2+0xf080], desc[UR14][R204.64], P0 ;  /* 0x0f080000cc027fae */ /* 0x0003e800081a100e */
[----:B------:R-:W-:Y:S04]  /*45350*/  STL [R1+0x1d7c], R203 ;  /* 0x001d7ccb01007387 */ /* 0x000fe80000100800 */
[----:B------:R2:W-:Y:S01]  /*45360*/  STL [R1+0x1d88], R198 ;  /* 0x001d88c601007387 */ /* 0x0005e20000100800 */
[----:B-1----:R-:W-:Y:S01]  /*45370*/  MOV R204, R202 ;  /* 0x000000ca00cc7202 */ /* 0x002fe20000000f00 */
[----:B------:R-:W-:-:S02]  /*45380*/  IMAD.MOV.U32 R205, RZ, RZ, R203 ;  /* 0x000000ffffcd7224 */ /* 0x000fc400078e00cb */
[----:B------:R1:W-:Y:S04]  /*45390*/  STL [R1+0x1d84], R201 ;  /* 0x001d84c901007387 */ /* 0x0003e80000100800 */
[----:B------:R3:W-:Y:S01]  /*453a0*/  LDGSTS.E [R2+0xf100], desc[UR14][R204.64], P0 ;  /* 0x0f100000cc027fae */ /* 0x0007e200081a100e */
[----:B------:R-:W-:-:S03]  /*453b0*/  IADD3 R199, P1, PT, R199, UR13, RZ ;  /* 0x0000000dc7c77c10 */ /* 0x000fc6000ff3e0ff */
[----:B------:R-:W4:Y:S01]  /*453c0*/  LDL.LU R210, [R1+0xeac] ;  /* 0x000eac0001d27983 */ /* 0x000f220000300800 */
[----:B------:R-:W-:Y:S01]  /*453d0*/  IADD3.X R200, PT, PT, R200, UR7, RZ, P1, !PT ;  /* 0x00000007c8c87c10 */ /* 0x000fe20008ffe4ff */
[----:B---3--:R-:W-:Y:S01]  /*453e0*/  IMAD.MOV.U32 R204, RZ, RZ, R198 ;  /* 0x000000ffffcc7224 */ /* 0x008fe200078e00c6 */
[----:B------:R-:W-:Y:S01]  /*453f0*/  MOV R205, R201 ;  /* 0x000000c900cd7202 */ /* 0x000fe20000000f00 */
[----:B--2---:R-:W2:Y:S04]  /*45400*/  LDL.LU R198, [R1+0xeb0] ;  /* 0x000eb00001c67983 */ /* 0x004ea80000300800 */
[----:B-1----:R-:W3:Y:S04]  /*45410*/  LDL.LU R201, [R1+0xeb8] ;  /* 0x000eb80001c97983 */ /* 0x002ee80000300800 */
[----:B------:R1:W-:Y:S01]  /*45420*/  LDGSTS.E [R2+0xf180], desc[UR14][R204.64], P0 ;  /* 0x0f180000cc027fae */ /* 0x0003e200081a100e */
[----:B------:R-:W-:-:S03]  /*45430*/  IADD3 R3, P2, PT, R3, UR13, RZ ;  /* 0x0000000d03037c10 */ /* 0x000fc6000ff5e0ff */
[----:B------:R1:W-:Y:S01]  /*45440*/  STL [R1+0x1d90], R199 ;  /* 0x001d90c701007387 */ /* 0x0003e20000100800 */
[----:B------:R-:W-:-:S03]  /*45450*/  IADD3.X R197, PT, PT, R197, UR7, RZ, P2, !PT ;  /* 0x00000007c5c57c10 */ /* 0x000fc600097fe4ff */
[----:B------:R-:W-:Y:S01]  /*45460*/  STL [R1+0x1d8c], R200 ;  /* 0x001d8cc801007387 */ /* 0x000fe20000100800 */
[----:B-1----:R-:W-:Y:S02]  /*45470*/  IMAD.MOV.U32 R204, RZ, RZ, R199 ;  /* 0x000000ffffcc7224 */ /* 0x002fe400078e00c7 */
[----:B------:R-:W-:Y:S01]  /*45480*/  IMAD.MOV.U32 R205, RZ, RZ, R200 ;  /* 0x000000ffffcd7224 */ /* 0x000fe200078e00c8 */
[----:B------:R1:W-:Y:S04]  /*45490*/  STL [R1+0x1d98], R3 ;  /* 0x001d980301007387 */ /* 0x0003e80000100800 */
[----:B------:R-:W3:Y:S04]  /*454a0*/  LDL.LU R209, [R1+0xeb4] ;  /* 0x000eb40001d17983 */ /* 0x000ee80000300800 */
[----:B------:R1:W-:Y:S04]  /*454b0*/  LDGSTS.E [R2+0xf200], desc[UR14][R204.64], P0 ;  /* 0x0f200000cc027fae */ /* 0x0003e800081a100e */
[----:B------:R1:W-:Y:S04]  /*454c0*/  STL [R1+0x1d94], R197 ;  /* 0x001d94c501007387 */ /* 0x0003e80000100800 */
[----:B------:R-:W3:Y:S01]  /*454d0*/  LDL.LU R208, [R1+0xebc] ;  /* 0x000ebc0001d07983 */ /* 0x000ee20000300800 */
[----:B-1----:R-:W-:Y:S01]  /*454e0*/  MOV R204, R3 ;  /* 0x0000000300cc7202 */ /* 0x002fe20000000f00 */
[----:B------:R-:W-:-:S02]  /*454f0*/  IMAD.MOV.U32 R205, RZ, RZ, R197 ;  /* 0x000000ffffcd7224 */ /* 0x000fc400078e00c5 */
[----:B------:R-:W3:Y:S04]  /*45500*/  LDL.LU R199, [R1+0xec0] ;  /* 0x000ec00001c77983 */ /* 0x000ee80000300800 */
[----:B------:R1:W-:Y:S04]  /*45510*/  LDGSTS.E [R2+0xf280], desc[UR14][R204.64], P0 ;  /* 0x0f280000cc027fae */ /* 0x0003e800081a100e */
[----:B------:R-:W3:Y:S04]  /*45520*/  LDL.LU R207, [R1+0xec4] ;  /* 0x000ec40001cf7983 */ /* 0x000ee80000300800 */
[----:B------:R-:W3:Y:S01]  /*45530*/  LDL.LU R203, [R1+0xec8] ;  /* 0x000ec80001cb7983 */ /* 0x000ee20000300800 */
[----:B-1----:R-:W-:-:S04]  /*45540*/  IADD3 R204, P1, PT, R214, UR13, RZ ;  /* 0x0000000dd6cc7c10 */ /* 0x002fc8000ff3e0ff */
[----:B------:R-:W-:Y:S01]  /*45550*/  IADD3.X R3, PT, PT, R215, UR7, RZ, P1, !PT ;  /* 0x00000007d7037c10 */ /* 0x000fe20008ffe4ff */
[----:B------:R-:W-:-:S03]  /*45560*/  IMAD.MOV.U32 R214, RZ, RZ, R204 ;  /* 0x000000ffffd67224 */ /* 0x000fc600078e00cc */
[----:B------:R-:W-:-:S05]  /*45570*/  MOV R215, R3 ;  /* 0x0000000300d77202 */ /* 0x000fca0000000f00 */
[----:B------:R-:W-:Y:S04]  /*45580*/  STL.64 [R1+0xe40], R214 ;  /* 0x000e40d601007387 */ /* 0x000fe80000100a00 */
[----:B------:R-:W3:Y:S04]  /*45590*/  LDL.LU R200, [R1+0xed0] ;  /* 0x000ed00001c87983 */ /* 0x000ee80000300800 */
[----:B------:R-:W3:Y:S01]  /*455a0*/  LDL.LU R197, [R1+0xed8] ;  /* 0x000ed80001c57983 */ /* 0x000ee20000300800 */
[----:B------:R-:W-:-:S03]  /*455b0*/  UISETP.GT.AND UP1, UPT, UR17, 0x1, UPT ;  /* 0x000000011100788c */ /* 0x000fc6000bf24270 */
[----:B------:R-:W-:Y:S01]  /*455c0*/  LDGSTS.E [R2+0xf300], desc[UR14][R214.64], P0 ;  /* 0x0f300000d6027fae */ /* 0x000fe200081a100e */
[----:B------:R-:W-:-:S04]  /*455d0*/  IADD3 R206, P1, PT, R212, UR13, RZ ;  /* 0x0000000dd4ce7c10 */ /* 0x000fc8000ff3e0ff */
[----:B------:R-:W-:Y:S01]  /*455e0*/  IADD3.X R205, PT, PT, R213, UR7, RZ, P1, !PT ;  /* 0x00000007d5cd7c10 */ /* 0x000fe20008ffe4ff */
[----:B------:R-:W-:-:S04]  /*455f0*/  IMAD.MOV.U32 R212, RZ, RZ, R206 ;  /* 0x000000ffffd47224 */ /* 0x000fc800078e00ce */
[----:B------:R-:W-:-:S05]  /*45600*/  IMAD.MOV.U32 R213, RZ, RZ, R205 ;  /* 0x000000ffffd57224 */ /* 0x000fca00078e00cd */
[----:B------:R-:W-:Y:S04]  /*45610*/  STL.64 [R1+0xe38], R212 ;  /* 0x000e38d401007387 */ /* 0x000fe80000100a00 */
[----:B------:R-:W3:Y:S04]  /*45620*/  LDL.LU R206, [R1+0xecc] ;  /* 0x000ecc0001ce7983 */ /* 0x000ee80000300800 */
[----:B------:R-:W3:Y:S01]  /*45630*/  LDL.LU R202, [R1+0xed4] ;  /* 0x000ed40001ca7983 */ /* 0x000ee20000300800 */
[----:B------:R-:W-:-:S03]  /*45640*/  USEL UR12, URZ, 0x4, !UP1 ;  /* 0x00000004ff0c7887 */ /* 0x000fc6000c800000 */
[----:B------:R1:W-:Y:S01]  /*45650*/  LDGSTS.E [R2+0xf380], desc[UR14][R212.64], P0 ;  /* 0x0f380000d4027fae */ /* 0x0003e200081a100e */
[----:B------:R-:W-:-:S06]  /*45660*/  USEL UR12, UR12, URZ, !UP0 ;  /* 0x000000ff0c0c7287 */ /* 0x000fcc000c000000 */
[----:B------:R-:W-:Y:S02]  /*45670*/  ISETP.NE.U32.AND P0, PT, RZ, UR12, PT ;  /* 0x0000000cff007c0c */ /* 0x000fe4000bf05070 */
[----:B-1----:R-:W-:-:S04]  /*45680*/  LOP3.LUT R2, R219, 0x20, RZ, 0x3c, !PT ;  /* 0x00000020db027812 */ /* 0x002fc800078e3cff */
[----:B------:R-:W-:Y:S02]  /*45690*/  IADD3 R2, PT, PT, R2, UR18, RZ ;  /* 0x0000001202027c10 */ /* 0x000fe4000fffe0ff */
[----:B--2---:R-:W-:-:S04]  /*456a0*/  IADD3 R198, P1, PT, R198, UR13, RZ ;  /* 0x0000000dc6c67c10 */ /* 0x004fc8000ff3e0ff */
[----:B----4-:R-:W-:Y:S02]  /*456b0*/  IADD3.X R210, PT, PT, R210, UR7, RZ, P1, !PT ;  /* 0x00000007d2d27c10 */ /* 0x010fe40008ffe4ff */
[----:B---3--:R-:W-:Y:S01]  /*456c0*/  IADD3 R201, P2, PT, R201, UR13, RZ ;  /* 0x0000000dc9c97c10 */ /* 0x008fe2000ff5e0ff */
[----:B------:R1:W-:Y:S01]  /*456d0*/  STL [R1+0xeb0], R198 ;  /* 0x000eb0c601007387 */ /* 0x0003e20000100800 */
[----:B------:R-:W-:Y:S02]  /*456e0*/  IMAD.MOV.U32 R204, RZ, RZ, R198 ;  /* 0x000000ffffcc7224 */ /* 0x000fe400078e00c6 */
[----:B------:R-:W-:Y:S01]  /*456f0*/  IMAD.MOV.U32 R205, RZ, RZ, R210 ;  /* 0x000000ffffcd7224 */ /* 0x000fe200078e00d2 */
[----:B------:R2:W-:Y:S04]  /*45700*/  STL [R1+0xeb8], R201 ;  /* 0x000eb8c901007387 */ /* 0x0005e80000100800 */
[----:B------:R-:W-:Y:S04]  /*45710*/  STL [R1+0xeac], R210 ;  /* 0x000eacd201007387 */ /* 0x000fe80000100800 */
[----:B-1----:R-:W3:Y:S04]  /*45720*/  LDL.LU R198, [R1+0xee0] ;  /* 0x000ee00001c67983 */ /* 0x002ee80000300800 */
[----:B------:R1:W-:Y:S01]  /*45730*/  LDGSTS.E [R2+0x400], desc[UR14][R204.64], P0 ;  /* 0x00400000cc027fae */ /* 0x0003e200081a100e */
[----:B------:R-:W-:-:S05]  /*45740*/  IADD3.X R209, PT, PT, R209, UR7, RZ, P2, !PT ;  /* 0x00000007d1d17c10 */ /* 0x000fca00097fe4ff */
[----:B------:R-:W-:Y:S01]  /*45750*/  STL [R1+0xeb4], R209 ;  /* 0x000eb4d101007387 */ /* 0x000fe20000100800 */
[----:B-1----:R-:W-:-:S03]  /*45760*/  MOV R204, R201 ;  /* 0x000000c900cc7202 */ /* 0x002fc60000000f00 */
[----:B--2---:R-:W2:Y:S01]  /*45770*/  LDL.LU R201, [R1+0xedc] ;  /* 0x000edc0001c97983 */ /* 0x004ea20000300800 */
[----:B------:R-:W-:-:S05]  /*45780*/  IMAD.MOV.U32 R205, RZ, RZ, R209 ;  /* 0x000000ffffcd7224 */ /* 0x000fca00078e00d1 */
[----:B------:R1:W-:Y:S01]  /*45790*/  LDGSTS.E [R2+0x480], desc[UR14][R204.64], P0 ;  /* 0x00480000cc027fae */ /* 0x0003e200081a100e */
[----:B------:R-:W-:-:S04]  /*457a0*/  IADD3 R199, P1, PT, R199, UR13, RZ ;  /* 0x0000000dc7c77c10 */ /* 0x000fc8000ff3e0ff */
[----:B------:R-:W-:Y:S01]  /*457b0*/  IADD3.X R208, PT, PT, R208, UR7, RZ, P1, !PT ;  /* 0x00000007d0d07c10 */ /* 0x000fe20008ffe4ff */
[----:B------:R4:W-:Y:S01]  /*457c0*/  STL [R1+0xec0], R199 ;  /* 0x000ec0c701007387 */ /* 0x0009e20000100800 */
[----:B------:R-:W-:-:S03]  /*457d0*/  IADD3 R203, P2, PT, R203, UR13, RZ ;  /* 0x0000000dcbcb7c10 */ /* 0x000fc6000ff5e0ff */
[----:B------:R-:W-:Y:S01]  /*457e0*/  STL [R1+0xebc], R208 ;  /* 0x000ebcd001007387 */ /* 0x000fe20000100800 */
[----:B-1----:R-:W-:Y:S01]  /*457f0*/  IMAD.MOV.U32 R204, RZ, RZ, R199 ;  /* 0x000000ffffcc7224 */ /* 0x002fe200078e00c7 */
[----:B------:R-:W-:Y:S02]  /*45800*/  IADD3.X R207, PT, PT, R207, UR7, RZ, P2, !PT ;  /* 0x00000007cfcf7c10 */ /* 0x000fe400097fe4ff */
[----:B------:R1:W-:Y:S04]  /*45810*/  STL [R1+0xec8], R203 ;  /* 0x000ec8cb01007387 */ /* 0x0003e80000100800 */
[----:B----4-:R-:W4:Y:S04]  /*45820*/  LDL.LU R199, [R1+0xee8] ;  /* 0x000ee80001c77983 */ /* 0x010f280000300800 */
[----:B------:R-:W-:Y:S01]  /*45830*/  STL [R1+0xec4], R207 ;  /* 0x000ec4cf01007387 */ /* 0x000fe20000100800 */
[----:B------:R-:W-:-:S03]  /*45840*/  MOV R205, R208 ;  /* 0x000000d000cd7202 */ /* 0x000fc60000000f00 */
[----:B------:R-:W4:Y:S04]  /*45850*/  LDL.LU R210, [R1+0xfb0] ;  /* 0x000fb00001d27983 */ /* 0x000f280000300800 */
[----:B------:R-:W4:Y:S04]  /*45860*/  LDL.LU R209, [R1+0xee4] ;  /* 0x000ee40001d17983 */ /* 0x000f280000300800 */
[----:B------:R1:W-:Y:S04]  /*45870*/  LDGSTS.E [R2+0x500], desc[UR14][R204.64], P0 ;  /* 0x00500000cc027fae */ /* 0x0003e800081a100e */
[----:B------:R-:W4:Y:S01]  /*45880*/  LDL.LU R211, [R1+0xfac] ;  /* 0x000fac0001d37983 */ /* 0x000f220000300800 */
[----:B-1----:R-:W-:-:S02]  /*45890*/  IMAD.MOV.U32 R204, RZ, RZ, R203 ;  /* 0x000000ffffcc7224 */ /* 0x002fc400078e00cb */
[----:B------:R-:W-:Y:S01]  /*458a0*/  IMAD.MOV.U32 R205, RZ, RZ, R207 ;  /* 0x000000ffffcd7224 */ /* 0x000fe200078e00cf */
[----:B------:R-:W4:Y:S04]  /*458b0*/  LDL.LU R203, [R1+0xfb8] ;  /* 0x000fb80001cb7983 */ /* 0x000f280000300800 */
[----:B------:R-:W4:Y:S04]  /*458c0*/  LDL.LU R3, [R1+0xfc0] ;  /* 0x000fc00001037983 */ /* 0x000f280000300800 */
[----:B------:R1:W-:Y:S01]  /*458d0*/  LDGSTS.E [R2+0x580], desc[UR14][R204.64], P0 ;  /* 0x00580000cc027fae */ /* 0x0003e200081a100e */
[----:B------:R-:W-:-:S02]  /*458e0*/  IADD3 R200, P1, PT, R200, UR13, RZ ;  /* 0x0000000dc8c87c10 */ /* 0x000fc4000ff3e0ff */
[----:B------:R-:W-:-:S03]  /*458f0*/  IADD3 R197, P2, PT, R197, UR13, RZ ;  /* 0x0000000dc5c57c10 */ /* 0x000fc6000ff5e0ff */
[----:B------:R-:W-:Y:S01]  /*45900*/  STL [R1+0xed0], R200 ;  /* 0x000ed0c801007387 */ /* 0x000fe20000100800 */
[----:B-1----:R-:W-:Y:S02]  /*45910*/  MOV R204, R200 ;  /* 0x000000c800cc7202 */ /* 0x002fe40000000f00 */
        /* <DEDUP_REMOVED lines=10> */
[----:B------:R-:W-:-:S02]  /*459c0*/  IMAD.MOV.U32 R204, RZ, RZ, R197 ;  /* 0x000000ffffcc7224 */ /* 0x000fc400078e00c5 */
[----:B-1----:R-:W4:Y:S04]  /*459d0*/  LDL.LU R202, [R1+0xfc8] ;  /* 0x000fc80001ca7983 */ /* 0x002f280000300800 */
[----:B------:R-:W4:Y:S01]  /*459e0*/  LDL.LU R197, [R1+0xfd0] ;  /* 0x000fd00001c57983 */ /* 0x000f220000300800 */
[----:B------:R-:W-:-:S03]  /*459f0*/  UISETP.GT.AND UP1, UPT, UR17, 0x5, UPT ;  /* 0x000000051100788c */ /* 0x000fc6000bf24270 */
[----:B------:R1:W-:Y:S01]  /*45a00*/  LDGSTS.E [R2+0x680], desc[UR14][R204.64], P0 ;  /* 0x00680000cc027fae */ /* 0x0003e200081a100e */
[----:B------:R-:W-:-:S04]  /*45a10*/  USEL UR12, URZ, 0x4, !UP1 ;  /* 0x00000004ff0c7887 */ /* 0x000fc8000c800000 */
[----:B------:R-:W-:Y:S01]  /*45a20*/  USEL UR12, UR12, URZ, !UP0 ;  /* 0x000000ff0c0c7287 */ /* 0x000fe2000c000000 */
[----:B---3--:R-:W-:-:S05]  /*45a30*/  IADD3 R198, P1, PT, R198, UR13, RZ ;  /* 0x0000000dc6c67c10 */ /* 0x008fca000ff3e0ff */
[----:B------:R-:W-:Y:S01]  /*45a40*/  STL [R1+0xee0], R198 ;  /* 0x000ee0c601007387 */ /* 0x000fe20000100800 */
[----:B--2---:R-:W-:-:S05]  /*45a50*/  IADD3.X R201, PT, PT, R201, UR7, RZ, P1, !PT ;  /* 0x00000007c9c97c10 */ /* 0x004fca0008ffe4ff */
[----:B------:R2:W-:Y:S04]  /*45a60*/  STL [R1+0xedc], R201 ;  /* 0x000edcc901007387 */ /* 0x0005e80000100800 */
[----:B------:R-:W3:Y:S01]  /*45a70*/  LDL.LU R207, [R1+0xfc4] ;  /* 0x000fc40001cf7983 */ /* 0x000ee20000300800 */
[----:B-1----:R-:W-:Y:S02]  /*45a80*/  IMAD.MOV.U32 R204, RZ, RZ, R198 ;  /* 0x000000ffffcc7224 */ /* 0x002fe400078e00c6 */
[----:B------:R-:W-:Y:S01]  /*45a90*/  IMAD.MOV.U32 R205, RZ, RZ, R201 ;  /* 0x000000ffffcd7224 */ /* 0x000fe200078e00c9 */
[----:B------:R-:W3:Y:S01]  /*45aa0*/  LDL.LU R208, [R1+0xfcc] ;  /* 0x000fcc0001d07983 */ /* 0x000ee20000300800 */
[----:B------:R-:W-:-:S03]  /*45ab0*/  ISETP.NE.U32.AND P1, PT, RZ, UR12, PT ;  /* 0x0000000cff007c0c */ /* 0x000fc6000bf25070 */
[----:B------:R1:W-:Y:S04]  /*45ac0*/  LDGSTS.E [R2+0x700], desc[UR14][R204.64], P0 ;  /* 0x00700000cc027fae */ /* 0x0003e800081a100e */
[----:B--2---:R-:W2:Y:S04]  /*45ad0*/  LDL.LU R201, [R1+0xfd8] ;  /* 0x000fd80001c97983 */ /* 0x004ea80000300800 */
[----:B------:R-:W2:Y:S01]  /*45ae0*/  LDL.LU R198, [R1+0xfe0] ;  /* 0x000fe00001c67983 */ /* 0x000ea20000300800 */
[----:B----4-:R-:W-:-:S04]  /*45af0*/  IADD3 R199, P2, PT, R199, UR13, RZ ;  /* 0x0000000dc7c77c10 */ /* 0x010fc8000ff5e0ff */
[----:B-1----:R-:W-:Y:S02]  /*45b00*/  MOV R204, R199 ;  /* 0x000000c700cc7202 */ /* 0x002fe40000000f00 */
[----:B------:R-:W-:Y:S02]  /*45b10*/  IADD3.X R209, PT, PT, R209, UR7, RZ, P2, !PT ;  /* 0x00000007d1d17c10 */ /* 0x000fe400097fe4ff */
[----:B------:R-:W-:-:S03]  /*45b20*/  IADD3 R210, P3, PT, R210, UR13, RZ ;  /* 0x0000000dd2d27c10 */ /* 0x000fc6000ff7e0ff */
[----:B------:R-:W-:Y:S01]  /*45b30*/  IMAD.MOV.U32 R205, RZ, RZ, R209 ;  /* 0x000000ffffcd7224 */ /* 0x000fe200078e00d1 */
[----:B------:R-:W-:Y:S01]  /*45b40*/  STL [R1+0xee8], R199 ;  /* 0x000ee8c701007387 */ /* 0x000fe20000100800 */
[----:B------:R-:W-:-:S03]  /*45b50*/  IADD3.X R211, PT, PT, R211, UR7, RZ, P3, !PT ;  /* 0x00000007d3d37c10 */ /* 0x000fc60009ffe4ff */
[----:B------:R1:W-:Y:S04]  /*45b60*/  STL [R1+0xee4], R209 ;  /* 0x000ee4d101007387 */ /* 0x0003e80000100800 */
[----:B------:R-:W-:Y:S04]  /*45b70*/  STL [R1+0xfb0], R210 ;  /* 0x000fb0d201007387 */ /* 0x000fe80000100800 */
[----:B------:R4:W-:Y:S01]  /*45b80*/  LDGSTS.E [R2+0x780], desc[UR14][R204.64], P0 ;  /* 0x00780000cc027fae */ /* 0x0009e200081a100e */
[----:B------:R-:W-:-:S03]  /*45b90*/  IADD3 R203, P0, PT, R203, UR13, RZ ;  /* 0x0000000dcbcb7c10 */ /* 0x000fc6000ff1e0ff */
[----:B-1----:R-:W2:Y:S01]  /*45ba0*/  LDL.LU R209, [R1+0xfd4] ;  /* 0x000fd40001d17983 */ /* 0x002ea20000300800 */
[----:B------:R-:W-:-:S03]  /*45bb0*/  IADD3 R3, P2, PT, R3, UR13, RZ ;  /* 0x0000000d03037c10 */ /* 0x000fc6000ff5e0ff */
[----:B------:R-:W-:Y:S01]  /*45bc0*/  STL [R1+0xfac], R211 ;  /* 0x000facd301007387 */ /* 0x000fe20000100800 */
[----:B----4-:R-:W-:Y:S01]  /*45bd0*/  IMAD.MOV.U32 R204, RZ, RZ, R210 ;  /* 0x000000ffffcc7224 */ /* 0x010fe200078e00d2 */
[----:B------:R-:W-:Y:S02]  /*45be0*/  MOV R205, R211 ;  /* 0x000000d300cd7202 */ /* 0x000fe40000000f00 */
        /* <DEDUP_REMOVED lines=8> */
[----:B------:R-:W-:-:S03]  /*45c70*/  IMAD.MOV.U32 R205, RZ, RZ, R206 ;  /* 0x000000ffffcd7224 */ /* 0x000fc600078e00ce */
[----:B------:R-:W4:Y:S04]  /*45c80*/  LDL.LU R203, [R1+0xfe8] ;  /* 0x000fe80001cb7983 */ /* 0x000f280000300800 */
[----:B------:R1:W-:Y:S04]  /*45c90*/  STL [R1+0xfbc], R200 ;  /* 0x000fbcc801007387 */ /* 0x0003e80000100800 */
[----:B-1----:R-:W4:Y:S01]  /*45ca0*/  LDL.LU R206, [R1+0xfe4] ;  /* 0x000fe40001ce7983 */ /* 0x002f220000300800 */
[----:B------:R-:W-:-:S03]  /*45cb0*/  IADD3 R202, P0, PT, R202, UR13, RZ ;  /* 0x0000000dcaca7c10 */ /* 0x000fc6000ff1e0ff */
[----:B------:R1:W-:Y:S01]  /*45cc0*/  LDGSTS.E [R2+0x1480], desc[UR14][R204.64], P1 ;  /* 0x01480000cc027fae */ /* 0x0003e200089a100e */
[----:B------:R-:W-:Y:S02]  /*45cd0*/  IADD3 R197, P2, PT, R197, UR13, RZ ;  /* 0x0000000dc5c57c10 */ /* 0x000fe4000ff5e0ff */
[----:B-1----:R-:W-:Y:S01]  /*45ce0*/  MOV R204, R3 ;  /* 0x0000000300cc7202 */ /* 0x002fe20000000f00 */
[----:B------:R-:W-:Y:S02]  /*45cf0*/  IMAD.MOV.U32 R205, RZ, RZ, R200 ;  /* 0x000000ffffcd7224 */ /* 0x000fe400078e00c8 */
[----:B------:R-:W4:Y:S04]  /*45d00*/  LDL.LU R200, [R1+0x10b0] ;  /* 0x0010b00001c87983 */ /* 0x000f280000300800 */
[----:B------:R-:W4:Y:S04]  /*45d10*/  LDL.LU R3, [R1+0x10b8] ;  /* 0x0010b80001037983 */ /* 0x000f280000300800 */
[----:B------:R-:W-:Y:S04]  /*45d20*/  STL [R1+0xfc8], R202 ;  /* 0x000fc8ca01007387 */ /* 0x000fe80000100800 */
[----:B------:R1:W-:Y:S02]  /*45d30*/  LDGSTS.E [R2+0x1500], desc[UR14][R204.64], P1 ;  /* 0x01500000cc027fae */ /* 0x0003e400089a100e */
[----:B-1----:R-:W-:Y:S01]  /*45d40*/  IMAD.MOV.U32 R204, RZ, RZ, R202 ;  /* 0x000000ffffcc7224 */ /* 0x002fe200078e00ca */
[----:B---3--:R-:W-:-:S02]  /*45d50*/  IADD3.X R207, PT, PT, R207, UR7, RZ, P0, !PT ;  /* 0x00000007cfcf7c10 */ /* 0x008fc400087fe4ff */
[----:B------:R-:W-:-:S03]  /*45d60*/  IADD3.X R208, PT, PT, R208, UR7, RZ, P2, !PT ;  /* 0x00000007d0d07c10 */ /* 0x000fc600097fe4ff */
[----:B------:R1:W-:Y:S01]  /*45d70*/  STL [R1+0xfc4], R207 ;  /* 0x000fc4cf01007387 */ /* 0x0003e20000100800 */
[----:B------:R-:W-:-:S03]  /*45d80*/  MOV R205, R207 ;  /* 0x000000cf00cd7202 */ /* 0x000fc60000000f00 */
[----:B------:R-:W-:Y:S01]  /*45d90*/  STL [R1+0xfd0], R197 ;  /* 0x000fd0c501007387 */ /* 0x000fe20000100800 */
[----:B--2---:R-:W-:-:S03]  /*45da0*/  IADD3 R201, P0, PT, R201, UR13, RZ ;  /* 0x0000000dc9c97c10 */ /* 0x004fc6000ff1e0ff */
[----:B------:R2:W-:Y:S04]  /*45db0*/  LDGSTS.E [R2+0x1580], desc[UR14][R204.64], P1 ;  /* 0x01580000cc027fae */ /* 0x0005e800089a100e */
[----:B-1----:R-:W3:Y:S04]  /*45dc0*/  LDL.LU R207, [R1+0x10ac] ;  /* 0x0010ac0001cf7983 */ /* 0x002ee80000300800 */
[----:B------:R1:W-:Y:S04]  /*45dd0*/  STL [R1+0xfcc], R208 ;  /* 0x000fccd001007387 */ /* 0x0003e80000100800 */
[----:B------:R-:W3:Y:S01]  /*45de0*/  LDL.LU R202, [R1+0x10b4] ;  /* 0x0010b40001ca7983 */ /* 0x000ee20000300800 */
[----:B--2---:R-:W-:Y:S01]  /*45df0*/  IMAD.MOV.U32 R204, RZ, RZ, R197 ;  /* 0x000000ffffcc7224 */ /* 0x004fe200078e00c5 */
[----:B------:R-:W-:Y:S01]  /*45e00*/  IADD3 R198, P2, PT, R198, UR13, RZ ;  /* 0x0000000dc6c67c10 */ /* 0x000fe2000ff5e0ff */
[----:B------:R-:W-:-:S02]  /*45e10*/  IMAD.MOV.U32 R205, RZ, RZ, R208 ;  /* 0x000000ffffcd7224 */ /* 0x000fc400078e00d0 */
[----:B-1----:R-:W2:Y:S04]  /*45e20*/  LDL.LU R208, [R1+0x10c0] ;  /* 0x0010c00001d07983 */ /* 0x002ea80000300800 */
[----:B------:R-:W2:Y:S04]  /*45e30*/  LDL.LU R197, [R1+0x10c8] ;  /* 0x0010c80001c57983 */ /* 0x000ea80000300800 */
[----:B------:R-:W-:Y:S04]  /*45e40*/  STL [R1+0xfd8], R201 ;  /* 0x000fd8c901007387 */ /* 0x000fe80000100800 */
[----:B------:R1:W-:Y:S01]  /*45e50*/  LDGSTS.E [R2+0x1600], desc[UR14][R204.64], P1 ;  /* 0x01600000cc027fae */ /* 0x0003e200089a100e */
[----:B------:R-:W-:-:S02]  /*45e60*/  IADD3.X R209, PT, PT, R209, UR7, RZ, P0, !PT ;  /* 0x00000007d1d17c10 */ /* 0x000fc400087fe4ff */
[----:B-1----:R-:W-:-:S03]  /*45e70*/  MOV R204, R201 ;  /* 0x000000c900cc7202 */ /* 0x002fc60000000f00 */
[----:B------:R1:W-:Y:S01]  /*45e80*/  STL [R1+0xfd4], R209 ;  /* 0x000fd4d101007387 */ /* 0x0003e20000100800 */
[----:B------:R-:W-:-:S03]  /*45e90*/  IMAD.MOV.U32 R205, RZ, RZ, R209 ;  /* 0x000000ffffcd7224 */ /* 0x000fc600078e00d1 */
[----:B------:R-:W-:Y:S01]  /*45ea0*/  STL [R1+0xfe0], R198 ;  /* 0x000fe0c601007387 */ /* 0x000fe20000100800 */
[----:B----4-:R-:W-:-:S03]  /*45eb0*/  IADD3.X R199, PT, PT, R199, UR7, RZ, P2, !PT ;  /* 0x00000007c7c77c10 */ /* 0x010fc600097fe4ff */
[----:B------:R4:W-:Y:S04]  /*45ec0*/  LDGSTS.E [R2+0x1680], desc[UR14][R204.64], P1 ;  /* 0x01680000cc027fae */ /* 0x0009e800089a100e */
[----:B-1----:R-:W2:Y:S04]  /*45ed0*/  LDL.LU R209, [R1+0x10bc] ;  /* 0x0010bc0001d17983 */ /* 0x002ea80000300800 */
[----:B------:R1:W-:Y:S01]  /*45ee0*/  STL [R1+0xfdc], R199 ;  /* 0x000fdcc701007387 */ /* 0x0003e20000100800 */
[----:B----4-:R-:W-:Y:S01]  /*45ef0*/  IMAD.MOV.U32 R204, RZ, RZ, R198 ;  /* 0x000000ffffcc7224 */ /* 0x010fe200078e00c6 */
[----:B------:R-:W-:-:S02]  /*45f00*/  MOV R205, R199 ;  /* 0x000000c700cd7202 */ /* 0x000fc40000000f00 */
[----:B------:R-:W4:Y:S04]  /*45f10*/  LDL.LU R201, [R1+0x10c4] ;  /* 0x0010c40001c97983 */ /* 0x000f280000300800 */
[----:B-1----:R-:W4:Y:S04]  /*45f20*/  LDL.LU R199, [R1+0x10d0] ;  /* 0x0010d00001c77983 */ /* 0x002f280000300800 */
[----:B------:R-:W4:Y:S04]  /*45f30*/  LDL.LU R198, [R1+0x10d8] ;  /* 0x0010d80001c67983 */ /* 0x000f280000300800 */
[----:B------:R1:W-:Y:S01]  /*45f40*/  LDGSTS.E [R2+0x1700], desc[UR14][R204.64], P1 ;  /* 0x01700000cc027fae */ /* 0x0003e200089a100e */
[----:B------:R-:W-:-:S04]  /*45f50*/  IADD3 R203, P0, PT, R203, UR13, RZ ;  /* 0x0000000dcbcb7c10 */ /* 0x000fc8000ff1e0ff */
[----:B------:R-:W-:Y:S01]  /*45f60*/  IADD3.X R206, PT, PT, R206, UR7, RZ, P0, !PT ;  /* 0x00000007cece7c10 */ /* 0x000fe200087fe4ff */
[----:B------:R-:W-:Y:S04]  /*45f70*/  STL [R1+0xfe8], R203 ;  /* 0x000fe8cb01007387 */ /* 0x000fe80000100800 */
[----:B------:R1:W-:Y:S02]  /*45f80*/  STL [R1+0xfe4], R206 ;  /* 0x000fe4ce01007387 */ /* 0x0003e40000100800 */
[----:B-1----:R-:W-:Y:S02]  /*45f90*/  IMAD.MOV.U32 R205, RZ, RZ, R206 ;  /* 0x000000ffffcd7224 */ /* 0x002fe400078e00ce */
[----:B------:R-:W-:Y:S01]  /*45fa0*/  IMAD.MOV.U32 R204, RZ, RZ, R203 ;  /* 0x000000ffffcc7224 */ /* 0x000fe200078e00cb */
[----:B------:R-:W-:Y:S01]  /*45fb0*/  UISETP.GT.AND UP1, UPT, UR17, 0x9, UPT ;  /* 0x000000091100788c */ /* 0x000fe2000bf24270 */
[----:B------:R-:W4:Y:S04]  /*45fc0*/  LDL.LU R206, [R1+0x10cc] ;  /* 0x0010cc0001ce7983 */ /* 0x000f280000300800 */
[----:B------:R-:W4:Y:S01]  /*45fd0*/  LDL.LU R203, [R1+0x10d4] ;  /* 0x0010d40001cb7983 */ /* 0x000f220000300800 */
[----:B------:R-:W-:-:S03]  /*45fe0*/  USEL UR12, URZ, 0x4, !UP1 ;  /* 0x00000004ff0c7887 */ /* 0x000fc6000c800000 */
[----:B------:R1:W-:Y:S01]  /*45ff0*/  LDGSTS.E [R2+0x1780], desc[UR14][R204.64], P1 ;  /* 0x01780000cc027fae */ /* 0x0003e200089a100e */
[----:B------:R-:W-:Y:S01]  /*46000*/  IADD3 R200, P1, PT, R200, UR13, RZ ;  /* 0x0000000dc8c87c10 */ /* 0x000fe2000ff3e0ff */
[----:B------:R-:W-:Y:S01]  /*46010*/  USEL UR12, UR12, URZ, !UP0 ;  /* 0x000000ff0c0c7287 */ /* 0x000fe2000c000000 */
[----:B------:R-:W-:-:S03]  /*46020*/  IADD3 R3, P2, PT, R3, UR13, RZ ;  /* 0x0000000d03037c10 */ /* 0x000fc6000ff5e0ff */
[----:B------:R3:W-:Y:S02]  /*46030*/  STL [R1+0x10b0], R200 ;  /* 0x0010b0c801007387 */ /* 0x0007e40000100800 */
[----:B------:R-:W-:Y:S02]  /*46040*/  ISETP.NE.U32.AND P0, PT, RZ, UR12, PT ;  /* 0x0000000cff007c0c */ /* 0x000fe4000bf05070 */
[----:B-1----:R-:W-:Y:S02]  /*46050*/  MOV R204, R200 ;  /* 0x000000c800cc7202 */ /* 0x002fe40000000f00 */
[----:B---3--:R-:W-:-:S05]  /*46060*/  IADD3.X R207, PT, PT, R207, UR7, RZ, P1, !PT ;  /* 0x00000007cfcf7c10 */ /* 0x008fca0008ffe4ff */
[----:B------:R1:W-:Y:S01]  /*46070*/  STL [R1+0x10ac], R207 ;  /* 0x0010accf01007387 */ /* 0x0003e20000100800 */
[----:B------:R-:W-:-:S03]  /*46080*/  IADD3.X R202, PT, PT, R202, UR7, RZ, P2, !PT ;  /* 0x00000007caca7c10 */ /* 0x000fc600097fe4ff */
[----:B------:R3:W-:Y:S01]  /*46090*/  STL [R1+0x10b8], R3 ;  /* 0x0010b80301007387 */ /* 0x0007e20000100800 */
[----:B------:R-:W-:-:S03]  /*460a0*/  IMAD.MOV.U32 R205, RZ, RZ, R207 ;  /* 0x000000ffffcd7224 */ /* 0x000fc600078e00cf */
[----:B------:R-:W4:Y:S04]  /*460b0*/  LDL.LU R200, [R1+0x10e0] ;  /* 0x0010e00001c87983 */ /* 0x000f280000300800 */
[----:B------:R2:W-:Y:S04]  /*460c0*/  STL [R1+0x10b4], R202 ;  /* 0x0010b4ca01007387 */ /* 0x0005e80000100800 */
[----:B-1----:R-:W4:Y:S01]  /*460d0*/  LDL.LU R207, [R1+0x10dc] ;  /* 0x0010dc0001cf7983 */ /* 0x002f220000300800 */
[----:B--2---:R-:W-:-:S03]  /*460e0*/  IADD3 R208, P1, PT, R208, UR13, RZ ;  /* 0x0000000dd0d07c10 */ /* 0x004fc6000ff3e0ff */
[----:B------:R1:W-:Y:S01]  /*460f0*/  LDGSTS.E [R2+0x2400], desc[UR14][R204.64], P0 ;  /* 0x02400000cc027fae */ /* 0x0003e200081a100e */
[----:B------:R-:W-:Y:S01]  /*46100*/  IADD3 R197, P2, PT, R197, UR13, RZ ;  /* 0x0000000dc5c57c10 */ /* 0x000fe2000ff5e0ff */
[----:B-1----:R-:W-:Y:S01]  /*46110*/  IMAD.MOV.U32 R204, RZ, RZ, R3 ;  /* 0x000000ffffcc7224 */ /* 0x002fe200078e0003 */
[----:B------:R-:W-:Y:S01]  /*46120*/  MOV R205, R202 ;  /* 0x000000ca00cd7202 */ /* 0x000fe20000000f00 */
[----:B---3--:R-:W2:Y:S04]  /*46130*/  LDL.LU R3, [R1+0x10e8] ;  /* 0x0010e80001037983 */ /* 0x008ea80000300800 */
[----:B------:R-:W3:Y:S04]  /*46140*/  LDL.LU R202, [R1+0x11b0] ;  /* 0x0011b00001ca7983 */ /* 0x000ee80000300800 */
[----:B------:R-:W-:Y:S04]  /*46150*/  STL [R1+0x10c0], R208 ;  /* 0x0010c0d001007387 */ /* 0x000fe80000100800 */
[----:B------:R1:W-:Y:S01]  /*46160*/  LDGSTS.E [R2+0x2480], desc[UR14][R204.64], P0 ;  /* 0x02480000cc027fae */ /* 0x0003e200081a100e */
[----:B------:R-:W-:-:S05]  /*46170*/  IADD3.X R209, PT, PT, R209, UR7, RZ, P1, !PT ;  /* 0x00000007d1d17c10 */ /* 0x000fca0008ffe4ff */
[----:B------:R4:W-:Y:S01]  /*46180*/  STL [R1+0x10bc], R209 ;  /* 0x0010bcd101007387 */ /* 0x0009e20000100800 */
[----:B-1----:R-:W-:-:S03]  /*46190*/  IMAD.MOV.U32 R205, RZ, RZ, R209 ;  /* 0x000000ffffcd7224 */ /* 0x002fc600078e00d1 */
[----:B------:R-:W-:Y:S01]  /*461a0*/  STL [R1+0x10c8], R197 ;  /* 0x0010c8c501007387 */ /* 0x000fe20000100800 */
[----:B----4-:R-:W-:Y:S01]  /*461b0*/  IADD3.X R201, PT, PT, R201, UR7, RZ, P2, !PT ;  /* 0x00000007c9c97c10 */ /* 0x010fe200097fe4ff */
[----:B------:R-:W-:Y:S02]  /*461c0*/  IMAD.MOV.U32 R204, RZ, RZ, R208 ;  /* 0x000000ffffcc7224 */ /* 0x000fe400078e00d0 */
[----:B------:R-:W4:Y:S01]  /*461d0*/  LDL.LU R209, [R1+0x10e4] ;  /* 0x0010e40001d17983 */ /* 0x000f220000300800 */
[----:B------:R-:W-:-:S03]  /*461e0*/  IADD3 R199, P1, PT, R199, UR13, RZ ;  /* 0x0000000dc7c77c10 */ /* 0x000fc6000ff3e0ff */
[----:B------:R1:W-:Y:S01]  /*461f0*/  STL [R1+0x10c4], R201 ;  /* 0x0010c4c901007387 */ /* 0x0003e20000100800 */
[----:B------:R-:W-:-:S03]  /*46200*/  IADD3 R198, P2, PT, R198, UR13, RZ ;  /* 0x0000000dc6c67c10 */ /* 0x000fc6000ff5e0ff */
[----:B------:R1:W-:Y:S04]  /*46210*/  LDGSTS.E [R2+0x2500], desc[UR14][R204.64], P0 ;  /* 0x02500000cc027fae */ /* 0x0003e800081a100e */
[----:B------:R-:W4:Y:S01]  /*46220*/  LDL.LU R208, [R1+0x11ac] ;  /* 0x0011ac0001d07983 */ /* 0x000f220000300800 */
[----:B-1----:R-:W-:Y:S01]  /*46230*/  MOV R204, R197 ;  /* 0x000000c500cc7202 */ /* 0x002fe20000000f00 */
[----:B------:R-:W-:Y:S02]  /*46240*/  IMAD.MOV.U32 R205, RZ, RZ, R201 ;  /* 0x000000ffffcd7224 */ /* 0x000fe400078e00c9 */
        /* <DEDUP_REMOVED lines=8> */
[----:B------:R-:W-:-:S03]  /*462d0*/  MOV R205, R206 ;  /* 0x000000ce00cd7202 */ /* 0x000fc60000000f00 */
[----:B------:R-:W-:Y:S04]  /*462e0*/  STL [R1+0x10d8], R198 ;  /* 0x0010d8c601007387 */ /* 0x000fe80000100800 */
[----:B------:R1:W-:Y:S04]  /*462f0*/  LDGSTS.E [R2+0x2600], desc[UR14][R204.64], P0 ;  /* 0x02600000cc027fae */ /* 0x0003e800081a100e */
[----:B-1----:R-:W4:Y:S04]  /*46300*/  LDL.LU R206, [R1+0x11b4] ;  /* 0x0011b40001ce7983 */ /* 0x002f280000300800 */
[----:B------:R1:W-:Y:S04]  /*46310*/  STL [R1+0x10d4], R203 ;  /* 0x0010d4cb01007387 */ /* 0x0003e80000100800 */
[----:B------:R-:W4:Y:S01]  /*46320*/  LDL.LU R199, [R1+0x11bc] ;  /* 0x0011bc0001c77983 */ /* 0x000f220000300800 */
[----:B------:R-:W-:-:S02]  /*46330*/  IMAD.MOV.U32 R204, RZ, RZ, R198 ;  /* 0x000000ffffcc7224 */ /* 0x000fc400078e00c6 */
[----:B------:R-:W-:Y:S02]  /*46340*/  IMAD.MOV.U32 R205, RZ, RZ, R203 ;  /* 0x000000ffffcd7224 */ /* 0x000fe400078e00cb */
[----:B-1----:R-:W4:Y:S04]  /*46350*/  LDL.LU R203, [R1+0x11c8] ;  /* 0x0011c80001cb7983 */ /* 0x002f280000300800 */
[----:B------:R-:W4:Y:S01]  /*46360*/  LDL.LU R198, [R1+0x11d0] ;  /* 0x0011d00001c67983 */ /* 0x000f220000300800 */
[----:B------:R-:W-:-:S03]  /*46370*/  UISETP.GT.AND UP1, UPT, UR17, 0xd, UPT ;  /* 0x0000000d1100788c */ /* 0x000fc6000bf24270 */
[----:B------:R1:W-:Y:S01]  /*46380*/  LDGSTS.E [R2+0x2680], desc[UR14][R204.64], P0 ;  /* 0x02680000cc027fae */ /* 0x0003e200081a100e */
[----:B------:R-:W-:-:S04]  /*46390*/  USEL UR12, URZ, 0x4, !UP1 ;  /* 0x00000004ff0c7887 */ /* 0x000fc8000c800000 */
[----:B------:R-:W-:Y:S01]  /*463a0*/  USEL UR12, UR12, URZ, !UP0 ;  /* 0x000000ff0c0c7287 */ /* 0x000fe2000c000000 */
[----:B------:R-:W-:-:S04]  /*463b0*/  IADD3 R200, P1, PT, R200, UR13, RZ ;  /* 0x0000000dc8c87c10 */ /* 0x000fc8000ff3e0ff */
[----:B------:R-:W-:Y:S01]  /*463c0*/  IADD3.X R207, PT, PT, R207, UR7, RZ, P1, !PT ;  /* 0x00000007cfcf7c10 */ /* 0x000fe20008ffe4ff */
[----:B------:R-:W-:Y:S04]  /*463d0*/  STL [R1+0x10e0], R200 ;  /* 0x0010e0c801007387 */ /* 0x000fe80000100800 */
[----:B------:R2:W-:Y:S01]  /*463e0*/  STL [R1+0x10dc], R207 ;  /* 0x0010dccf01007387 */ /* 0x0005e20000100800 */
[----:B-1----:R-:W-:Y:S01]  /*463f0*/  IMAD.MOV.U32 R205, RZ, RZ, R207 ;  /* 0x000000ffffcd7224 */ /* 0x002fe200078e00cf */
[----:B------:R-:W-:Y:S02]  /*46400*/  MOV R204, R200 ;  /* 0x000000c800cc7202 */ /* 0x000fe40000000f00 */
[----:B--2---:R-:W-:Y:S01]  /*46410*/  IADD3 R3, P2, PT, R3, UR13, RZ ;  /* 0x0000000d03037c10 */ /* 0x004fe2000ff5e0ff */
[----:B------:R-:W2:Y:S04]  /*46420*/  LDL.LU R207, [R1+0x11c4] ;  /* 0x0011c40001cf7983 */ /* 0x000ea80000300800 */
[----:B------:R-:W2:Y:S01]  /*46430*/  LDL.LU R200, [R1+0x11cc] ;  /* 0x0011cc0001c87983 */ /* 0x000ea20000300800 */
[----:B---3--:R-:W-:-:S03]  /*46440*/  IADD3 R202, P3, PT, R202, UR13, RZ ;  /* 0x0000000dcaca7c10 */ /* 0x008fc6000ff7e0ff */
[----:B------:R1:W-:Y:S01]  /*46450*/  LDGSTS.E [R2+0x2700], desc[UR14][R204.64], P0 ;  /* 0x02700000cc027fae */ /* 0x0003e200081a100e */
[----:B------:R-:W-:-:S03]  /*46460*/  ISETP.NE.U32.AND P1, PT, RZ, UR12, PT ;  /* 0x0000000cff007c0c */ /* 0x000fc6000bf25070 */
[----:B------:R3:W-:Y:S01]  /*46470*/  STL [R1+0x10e8], R3 ;  /* 0x0010e80301007387 */ /* 0x0007e20000100800 */
[----:B-1----:R-:W-:Y:S01]  /*46480*/  IMAD.MOV.U32 R204, RZ, RZ, R3 ;  /* 0x000000ffffcc7224 */ /* 0x002fe200078e0003 */
[----:B----4-:R-:W-:-:S04]  /*46490*/  IADD3.X R209, PT, PT, R209, UR7, RZ, P2, !PT ;  /* 0x00000007d1d17c10 */ /* 0x010fc800097fe4ff */
        /* <DEDUP_REMOVED lines=8> */
[----:B---3--:R-:W3:Y:S01]  /*46520*/  LDL.LU R3, [R1+0x11e0] ;  /* 0x0011e00001037983 */ /* 0x008ee20000300800 */
[----:B----4-:R-:W-:Y:S01]  /*46530*/  IMAD.MOV.U32 R204, RZ, RZ, R202 ;  /* 0x000000ffffcc7224 */ /* 0x010fe200078e00ca */
[----:B------:R-:W-:Y:S01]  /*46540*/  IADD3 R197, P2, PT, R197, UR13, RZ ;  /* 0x0000000dc5c57c10 */ /* 0x000fe2000ff5e0ff */
[----:B------:R-:W-:Y:S01]  /*46550*/  IMAD.MOV.U32 R205, RZ, RZ, R208 ;  /* 0x000000ffffcd7224 */ /* 0x000fe200078e00d0 */
[----:B------:R-:W4:Y:S04]  /*46560*/  LDL.LU R211, [R1+0x11d4] ;  /* 0x0011d40001d37983 */ /* 0x000f280000300800 */
[----:B-1----:R-:W4:Y:S04]  /*46570*/  LDL.LU R202, [R1+0x11dc] ;  /* 0x0011dc0001ca7983 */ /* 0x002f280000300800 */
        /* <DEDUP_REMOVED lines=14> */
[----:B-1----:R-:W-:Y:S01]  /*46660*/  IMAD.MOV.U32 R204, RZ, RZ, R197 ;  /* 0x000000ffffcc7224 */ /* 0x002fe200078e00c5 */
[----:B------:R-:W-:Y:S01]  /*46670*/  MOV R205, R199 ;  /* 0x000000c700cd7202 */ /* 0x000fe20000000f00 */
[----:B------:R-:W4:Y:S04]  /*46680*/  LDL.LU R197, [R1+0x12b0] ;  /* 0x0012b00001c57983 */ /* 0x000f280000300800 */
[----:B------:R-:W4:Y:S04]  /*46690*/  LDL.LU R199, [R1+0x12b8] ;  /* 0x0012b80001c77983 */ /* 0x000f280000300800 */
[----:B------:R-:W-:Y:S04]  /*466a0*/  STL [R1+0x11c8], R203 ;  /* 0x0011c8cb01007387 */ /* 0x000fe80000100800 */
[----:B------:R1:W-:Y:S02]  /*466b0*/  LDGSTS.E [R2+0x3500], desc[UR14][R204.64], P1 ;  /* 0x03500000cc027fae */ /* 0x0003e400089a100e */
[----:B-1----:R-:W-:Y:S01]  /*466c0*/  IMAD.MOV.U32 R204, RZ, RZ, R203 ;  /* 0x000000ffffcc7224 */ /* 0x002fe200078e00cb */
[----:B--2---:R-:W-:-:S02]  /*466d0*/  IADD3.X R207, PT, PT, R207, UR7, RZ, P0, !PT ;  /* 0x00000007cfcf7c10 */ /* 0x004fc400087fe4ff */
[----:B------:R-:W-:-:S03]  /*466e0*/  IADD3.X R200, PT, PT, R200, UR7, RZ, P2, !PT ;  /* 0x00000007c8c87c10 */ /* 0x000fc600097fe4ff */
[----:B------:R1:W-:Y:S04]  /*466f0*/  STL [R1+0x11c4], R207 ;  /* 0x0011c4cf01007387 */ /* 0x0003e80000100800 */
[----:B------:R-:W-:Y:S01]  /*46700*/  STL [R1+0x11d0], R198 ;  /* 0x0011d0c601007387 */ /* 0x000fe20000100800 */
[----:B------:R-:W-:-:S03]  /*46710*/  IMAD.MOV.U32 R205, RZ, RZ, R207 ;  /* 0x000000ffffcd7224 */ /* 0x000fc600078e00cf */
[----:B------:R-:W2:Y:S04]  /*46720*/  LDL.LU R209, [R1+0x12ac] ;  /* 0x0012ac0001d17983 */ /* 0x000ea80000300800 */
[----:B------:R1:W-:Y:S04]  /*46730*/  STL [R1+0x11cc], R200 ;  /* 0x0011ccc801007387 */ /* 0x0003e80000100800 */
[----:B------:R-:W2:Y:S04]  /*46740*/  LDL.LU R208, [R1+0x12b4] ;  /* 0x0012b40001d07983 */ /* 0x000ea80000300800 */
[----:B------:R1:W-:Y:S04]  /*46750*/  LDGSTS.E [R2+0x3580], desc[UR14][R204.64], P1 ;  /* 0x03580000cc027fae */ /* 0x0003e800089a100e */
[----:B-1----:R-:W2:Y:S01]  /*46760*/  LDL.LU R207, [R1+0x12bc] ;  /* 0x0012bc0001cf7983 */ /* 0x002ea20000300800 */
[----:B------:R-:W-:-:S03]  /*46770*/  IMAD.MOV.U32 R205, RZ, RZ, R200 ;  /* 0x000000ffffcd7224 */ /* 0x000fc600078e00c8 */
[----:B------:R-:W2:Y:S01]  /*46780*/  LDL.LU R200, [R1+0x12c0] ;  /* 0x0012c00001c87983 */ /* 0x000ea20000300800 */
[----:B------:R-:W-:-:S03]  /*46790*/  MOV R204, R198 ;  /* 0x000000c600cc7202 */ /* 0x000fc60000000f00 */
[----:B------:R-:W2:Y:S01]  /*467a0*/  LDL.LU R203, [R1+0x12c4] ;  /* 0x0012c40001cb7983 */ /* 0x000ea20000300800 */
[----:B------:R-:W-:-:S03]  /*467b0*/  IADD3 R210, P0, PT, R210, UR13, RZ ;  /* 0x0000000dd2d27c10 */ /* 0x000fc6000ff1e0ff */
[----:B------:R-:W2:Y:S04]  /*467c0*/  LDL.LU R198, [R1+0x12c8] ;  /* 0x0012c80001c67983 */ /* 0x000ea80000300800 */
[----:B------:R1:W-:Y:S01]  /*467d0*/  LDGSTS.E [R2+0x3600], desc[UR14][R204.64], P1 ;  /* 0x03600000cc027fae */ /* 0x0003e200089a100e */
[----:B---3--:R-:W-:Y:S02]  /*467e0*/  IADD3 R3, P2, PT, R3, UR13, RZ ;  /* 0x0000000d03037c10 */ /* 0x008fe4000ff5e0ff */
[----:B----4-:R-:W-:Y:S02]  /*467f0*/  IADD3.X R211, PT, PT, R211, UR7, RZ, P0, !PT ;  /* 0x00000007d3d37c10 */ /* 0x010fe400087fe4ff */
[----:B------:R-:W-:Y:S01]  /*46800*/  IADD3.X R202, PT, PT, R202, UR7, RZ, P2, !PT ;  /* 0x00000007caca7c10 */ /* 0x000fe200097fe4ff */
[----:B-1----:R-:W-:Y:S01]  /*46810*/  IMAD.MOV.U32 R204, RZ, RZ, R210 ;  /* 0x000000ffffcc7224 */ /* 0x002fe200078e00d2 */
[----:B------:R-:W-:Y:S01]  /*46820*/  MOV R205, R211 ;  /* 0x000000d300cd7202 */ /* 0x000fe20000000f00 */
        /* <DEDUP_REMOVED lines=8> */
[----:B-1----:R-:W4:Y:S04]  /*468b0*/  LDL.LU R202, [R1+0x12d0] ;  /* 0x0012d00001ca7983 */ /* 0x002f280000300800 */
[----:B------:R-:W4:Y:S01]  /*468c0*/  LDL.LU R3, [R1+0x12d8] ;  /* 0x0012d80001037983 */ /* 0x000f220000300800 */
[----:B------:R-:W-:-:S04]  /*468d0*/  IADD3 R201, P0, PT, R201, UR13, RZ ;  /* 0x0000000dc9c97c10 */ /* 0x000fc8000ff1e0ff */
[----:B------:R-:W-:Y:S01]  /*468e0*/  IADD3.X R206, PT, PT, R206, UR7, RZ, P0, !PT ;  /* 0x00000007cece7c10 */ /* 0x000fe200087fe4ff */
[----:B------:R-:W-:Y:S04]  /*468f0*/  STL [R1+0x11e8], R201 ;  /* 0x0011e8c901007387 */ /* 0x000fe80000100800 */
[----:B------:R1:W-:Y:S01]  /*46900*/  STL [R1+0x11e4], R206 ;  /* 0x0011e4ce01007387 */ /* 0x0003e20000100800 */
[----:B---3--:R-:W-:Y:S01]  /*46910*/  IMAD.MOV.U32 R205, RZ, RZ, R206 ;  /* 0x000000ffffcd7224 */ /* 0x008fe200078e00ce */
[----:B------:R-:W-:Y:S01]  /*46920*/  MOV R204, R201 ;  /* 0x000000c900cc7202 */ /* 0x000fe20000000f00 */
[----:B------:R-:W-:Y:S01]  /*46930*/  UISETP.GT.AND UP1, UPT, UR17, 0x11, UPT ;  /* 0x000000111100788c */ /* 0x000fe2000bf24270 */
[----:B-1----:R-:W3:Y:S04]  /*46940*/  LDL.LU R206, [R1+0x12cc] ;  /* 0x0012cc0001ce7983 */ /* 0x002ee80000300800 */
[----:B------:R-:W3:Y:S01]  /*46950*/  LDL.LU R201, [R1+0x12d4] ;  /* 0x0012d40001c97983 */ /* 0x000ee20000300800 */
[----:B------:R-:W-:-:S03]  /*46960*/  USEL UR12, URZ, 0x4, !UP1 ;  /* 0x00000004ff0c7887 */ /* 0x000fc6000c800000 */
[----:B------:R1:W-:Y:S01]  /*46970*/  LDGSTS.E [R2+0x3780], desc[UR14][R204.64], P1 ;  /* 0x03780000cc027fae */ /* 0x0003e200089a100e */
[----:B------:R-:W-:Y:S01]  /*46980*/  USEL UR12, UR12, URZ, !UP0 ;  /* 0x000000ff0c0c7287 */ /* 0x000fe2000c000000 */
[----:B------:R-:W-:-:S05]  /*46990*/  IADD3 R197, P1, PT, R197, UR13, RZ ;  /* 0x0000000dc5c57c10 */ /* 0x000fca000ff3e0ff */
[----:B------:R-:W-:Y:S02]  /*469a0*/  ISETP.NE.U32.AND P0, PT, RZ, UR12, PT ;  /* 0x0000000cff007c0c */ /* 0x000fe4000bf05070 */
[----:B------:R-:W-:Y:S01]  /*469b0*/  IADD3 R199, P2, PT, R199, UR13, RZ ;  /* 0x0000000dc7c77c10 */ /* 0x000fe2000ff5e0ff */
[----:B------:R2:W-:Y:S01]  /*469c0*/  STL [R1+0x12b0], R197 ;  /* 0x0012b0c501007387 */ /* 0x0005e20000100800 */
[----:B-1----:R-:W-:Y:S01]  /*469d0*/  IMAD.MOV.U32 R204, RZ, RZ, R197 ;  /* 0x000000ffffcc7224 */ /* 0x002fe200078e00c5 */
[----:B--2---:R-:W-:-:S04]  /*469e0*/  IADD3.X R209, PT, PT, R209, UR7, RZ, P1, !PT ;  /* 0x00000007d1d17c10 */ /* 0x004fc80008ffe4ff */
[----:B------:R-:W-:Y:S01]  /*469f0*/  MOV R205, R209 ;  /* 0x000000d100cd7202 */ /* 0x000fe20000000f00 */
[----:B------:R-:W-:Y:S01]  /*46a00*/  STL [R1+0x12ac], R209 ;  /* 0x0012acd101007387 */ /* 0x000fe20000100800 */
[----:B------:R-:W-:-:S03]  /*46a10*/  IADD3.X R208, PT, PT, R208, UR7, RZ, P2, !PT ;  /* 0x00000007d0d07c10 */ /* 0x000fc600097fe4ff */
[----:B------:R1:W-:Y:S04]  /*46a20*/  STL [R1+0x12b8], R199 ;  /* 0x0012b8c701007387 */ /* 0x0003e80000100800 */
[----:B------:R-:W2:Y:S04]  /*46a30*/  LDL.LU R197, [R1+0x12e0] ;  /* 0x0012e00001c57983 */ /* 0x000ea80000300800 */
[----:B------:R1:W-:Y:S04]  /*46a40*/  LDGSTS.E [R2+0x4400], desc[UR14][R204.64], P0 ;  /* 0x04400000cc027fae */ /* 0x0003e800081a100e */
[----:B------:R-:W-:Y:S01]  /*46a50*/  STL [R1+0x12b4], R208 ;  /* 0x0012b4d001007387 */ /* 0x000fe20000100800 */
[----:B------:R-:W-:Y:S01]  /*46a60*/  IADD3 R200, P1, PT, R200, UR13, RZ ;  /* 0x0000000dc8c87c10 */ /* 0x000fe2000ff3e0ff */
[----:B-1----:R-:W-:-:S02]  /*46a70*/  IMAD.MOV.U32 R204, RZ, RZ, R199 ;  /* 0x000000ffffcc7224 */ /* 0x002fc400078e00c7 */
[----:B------:R-:W2:Y:S01]  /*46a80*/  LDL.LU R199, [R1+0x12dc] ;  /* 0x0012dc0001c77983 */ /* 0x000ea20000300800 */
[----:B------:R-:W-:Y:S01]  /*46a90*/  IMAD.MOV.U32 R205, RZ, RZ, R208 ;  /* 0x000000ffffcd7224 */ /* 0x000fe200078e00d0 */
[----:B------:R-:W-:Y:S02]  /*46aa0*/  IADD3.X R207, PT, PT, R207, UR7, RZ, P1, !PT ;  /* 0x00000007cfcf7c10 */ /* 0x000fe40008ffe4ff */
[----:B------:R-:W-:Y:S01]  /*46ab0*/  IADD3 R198, P2, PT, R198, UR13, RZ ;  /* 0x0000000dc6c67c10 */ /* 0x000fe2000ff5e0ff */
[----:B------:R1:W-:Y:S03]  /*46ac0*/  STL [R1+0x12c0], R200 ;  /* 0x0012c0c801007387 */ /* 0x0003e60000100800 */
[----:B------:R-:W-:Y:S01]  /*46ad0*/  IADD3.X R203, PT, PT, R203, UR7, RZ, P2, !PT ;  /* 0x00000007cbcb7c10 */ /* 0x000fe200097fe4ff */
[----:B------:R1:W-:Y:S04]  /*46ae0*/  LDGSTS.E [R2+0x4480], desc[UR14][R204.64], P0 ;  /* 0x04480000cc027fae */ /* 0x0003e800081a100e */
[----:B------:R-:W-:Y:S04]  /*46af0*/  STL [R1+0x12bc], R207 ;  /* 0x0012bccf01007387 */ /* 0x000fe80000100800 */
[----:B------:R-:W-:Y:S01]  /*46b00*/  STL [R1+0x12c8], R198 ;  /* 0x0012c8c601007387 */ /* 0x000fe20000100800 */
[----:B-1----:R-:W-:-:S03]  /*46b10*/  MOV R204, R200 ;  /* 0x000000c800cc7202 */ /* 0x002fc60000000f00 */
[----:B------:R-:W2:Y:S04]  /*46b20*/  LDL.LU R200, [R1+0x12e8] ;  /* 0x0012e80001c87983 */ /* 0x000ea80000300800 */
[----:B------:R1:W-:Y:S01]  /*46b30*/  STL [R1+0x12c4], R203 ;  /* 0x0012c4cb01007387 */ /* 0x0003e20000100800 */
[----:B------:R-:W-:-:S03]  /*46b40*/  IMAD.MOV.U32 R205, RZ, RZ, R207 ;  /* 0x000000ffffcd7224 */ /* 0x000fc600078e00cf */
[----:B------:R-:W2:Y:S04]  /*46b50*/  LDL.LU R210, [R1+0x13b0] ;  /* 0x0013b00001d27983 */ /* 0x000ea80000300800 */
[----:B------:R-:W2:Y:S04]  /*46b60*/  LDL.LU R209, [R1+0x12e4] ;  /* 0x0012e40001d17983 */ /* 0x000ea80000300800 */
[----:B------:R1:W-:Y:S04]  /*46b70*/  LDGSTS.E [R2+0x4500], desc[UR14][R204.64], P0 ;  /* 0x04500000cc027fae */ /* 0x0003e800081a100e */
[----:B------:R-:W2:Y:S01]  /*46b80*/  LDL.LU R211, [R1+0x13ac] ;  /* 0x0013ac0001d37983 */ /* 0x000ea20000300800 */
[----:B----4-:R-:W-:Y:S01]  /*46b90*/  IADD3 R202, P1, PT, R202, UR13, RZ ;  /* 0x0000000dcaca7c10 */ /* 0x010fe2000ff3e0ff */
[----:B-1----:R-:W-:Y:S01]  /*46ba0*/  IMAD.MOV.U32 R204, RZ, RZ, R198 ;  /* 0x000000ffffcc7224 */ /* 0x002fe200078e00c6 */
[----:B------:R-:W-:-:S02]  /*46bb0*/  MOV R205, R203 ;  /* 0x000000cb00cd7202 */ /* 0x000fc40000000f00 */
[----:B------:R-:W-:Y:S01]  /*46bc0*/  IADD3 R3, P2, PT, R3, UR13, RZ ;  /* 0x0000000d03037c10 */ /* 0x000fe2000ff5e0ff */
        /* <DEDUP_REMOVED lines=14> */
[----:B---3--:R-:W-:Y:S01]  /*46cb0*/  IMAD.MOV.U32 R205, RZ, RZ, R201 ;  /* 0x000000ffffcd7224 */ /* 0x008fe200078e00c9 */
[----:B------:R-:W-:-:S02]  /*46cc0*/  MOV R204, R3 ;  /* 0x0000000300cc7202 */ /* 0x000fc40000000f00 */
[----:B-1----:R-:W3:Y:S04]  /*46cd0*/  LDL.LU R201, [R1+0x13c8] ;  /* 0x0013c80001c97983 */ /* 0x002ee80000300800 */
[----:B------:R-:W3:Y:S01]  /*46ce0*/  LDL.LU R3, [R1+0x13d0] ;  /* 0x0013d00001037983 */ /* 0x000ee20000300800 */
[----:B------:R-:W-:-:S03]  /*46cf0*/  UISETP.GT.AND UP1, UPT, UR17, 0x15, UPT ;  /* 0x000000151100788c */ /* 0x000fc6000bf24270 */
[----:B------:R1:W-:Y:S01]  /*46d00*/  LDGSTS.E [R2+0x4680], desc[UR14][R204.64], P0 ;  /* 0x04680000cc027fae */ /* 0x0003e200081a100e */
[----:B------:R-:W-:-:S04]  /*46d10*/  USEL UR12, URZ, 0x4, !UP1 ;  /* 0x00000004ff0c7887 */ /* 0x000fc8000c800000 */
[----:B------:R-:W-:Y:S01]  /*46d20*/  USEL UR12, UR12, URZ, !UP0 ;  /* 0x000000ff0c0c7287 */ /* 0x000fe2000c000000 */
[----:B--2---:R-:W-:-:S05]  /*46d30*/  IADD3 R197, P1, PT, R197, UR13, RZ ;  /* 0x0000000dc5c57c10 */ /* 0x004fca000ff3e0ff */
[----:B------:R-:W-:Y:S01]  /*46d40*/  STL [R1+0x12e0], R197 ;  /* 0x0012e0c501007387 */ /* 0x000fe20000100800 */
[----:B------:R-:W-:-:S05]  /*46d50*/  IADD3.X R199, PT, PT, R199, UR7, RZ, P1, !PT ;  /* 0x00000007c7c77c10 */ /* 0x000fca0008ffe4ff */
[----:B------:R2:W-:Y:S04]  /*46d60*/  STL [R1+0x12dc], R199 ;  /* 0x0012dcc701007387 */ /* 0x0005e80000100800 */
[----:B------:R-:W3:Y:S01]  /*46d70*/  LDL.LU R207, [R1+0x13c4] ;  /* 0x0013c40001cf7983 */ /* 0x000ee20000300800 */
[----:B-1----:R-:W-:Y:S01]  /*46d80*/  IMAD.MOV.U32 R204, RZ, RZ, R197 ;  /* 0x000000ffffcc7224 */ /* 0x002fe200078e00c5 */
[----:B------:R-:W-:Y:S02]  /*46d90*/  MOV R205, R199 ;  /* 0x000000c700cd7202 */ /* 0x000fe40000000f00 */
[----:B------:R-:W3:Y:S01]  /*46da0*/  LDL.LU R208, [R1+0x13cc] ;  /* 0x0013cc0001d07983 */ /* 0x000ee20000300800 */
[----:B------:R-:W-:-:S03]  /*46db0*/  IADD3 R200, P2, PT, R200, UR13, RZ ;  /* 0x0000000dc8c87c10 */ /* 0x000fc6000ff5e0ff */
[----:B------:R1:W-:Y:S01]  /*46dc0*/  LDGSTS.E [R2+0x4700], desc[UR14][R204.64], P0 ;  /* 0x04700000cc027fae */ /* 0x0003e200081a100e */
[----:B------:R-:W-:-:S03]  /*46dd0*/  ISETP.NE.U32.AND P1, PT, RZ, UR12, PT ;  /* 0x0000000cff007c0c */ /* 0x000fc6000bf25070 */
[----:B--2---:R-:W2:Y:S01]  /*46de0*/  LDL.LU R199, [R1+0x13d8] ;  /* 0x0013d80001c77983 */ /* 0x004ea20000300800 */
[----:B------:R-:W-:-:S03]  /*46df0*/  IADD3 R210, P3, PT, R210, UR13, RZ ;  /* 0x0000000dd2d27c10 */ /* 0x000fc6000ff7e0ff */
[----:B------:R-:W2:Y:S01]  /*46e00*/  LDL.LU R197, [R1+0x13e0] ;  /* 0x0013e00001c57983 */ /* 0x000ea20000300800 */
[----:B------:R-:W-:Y:S01]  /*46e10*/  IADD3.X R209, PT, PT, R209, UR7, RZ, P2, !PT ;  /* 0x00000007d1d17c10 */ /* 0x000fe200097fe4ff */
[----:B-1----:R-:W-:Y:S02]  /*46e20*/  IMAD.MOV.U32 R204, RZ, RZ, R200 ;  /* 0x000000ffffcc7224 */ /* 0x002fe400078e00c8 */
[----:B------:R-:W-:Y:S02]  /*46e30*/  STL [R1+0x12e8], R200 ;  /* 0x0012e8c801007387 */ /* 0x000fe40000100800 */
[----:B------:R-:W-:Y:S02]  /*46e40*/  IMAD.MOV.U32 R205, RZ, RZ, R209 ;  /* 0x000000ffffcd7224 */ /* 0x000fe400078e00d1 */
[----:B------:R1:W-:Y:S01]  /*46e50*/  STL [R1+0x12e4], R209 ;  /* 0x0012e4d101007387 */ /* 0x0003e20000100800 */
[----:B------:R-:W-:-:S03]  /*46e60*/  IADD3.X R211, PT, PT, R211, UR7, RZ, P3, !PT ;  /* 0x00000007d3d37c10 */ /* 0x000fc60009ffe4ff */
[----:B------:R-:W-:Y:S04]  /*46e70*/  STL [R1+0x13b0], R210 ;  /* 0x0013b0d201007387 */ /* 0x000fe80000100800 */
[----:B------:R4:W-:Y:S04]  /*46e80*/  LDGSTS.E [R2+0x4780], desc[UR14][R204.64], P0 ;  /* 0x04780000cc027fae */ /* 0x0009e800081a100e */
[----:B-1----:R-:W2:Y:S01]  /*46e90*/  LDL.LU R209, [R1+0x13d4] ;  /* 0x0013d40001d17983 */ /* 0x002ea20000300800 */
[----:B----4-:R-:W-:-:S03]  /*46ea0*/  IADD3 R203, P0, PT, R203, UR13, RZ ;  /* 0x0000000dcbcb7c10 */ /* 0x010fc6000ff1e0ff */
        /* <DEDUP_REMOVED lines=16> */
[----:B---3--:R-:W-:-:S03]  /*46fb0*/  IADD3 R201, P0, PT, R201, UR13, RZ ;  /* 0x0000000dc9c97c10 */ /* 0x008fc6000ff1e0ff */
[----:B------:R1:W-:Y:S01]  /*46fc0*/  LDGSTS.E [R2+0x5480], desc[UR14][R204.64], P1 ;  /* 0x05480000cc027fae */ /* 0x0003e200089a100e */
[----:B------:R-:W-:Y:S01]  /*46fd0*/  IADD3 R3, P2, PT, R3, UR13, RZ ;  /* 0x0000000d03037c10 */ /* 0x000fe2000ff5e0ff */
[----:B-1----:R-:W-:Y:S02]  /*46fe0*/  IMAD.MOV.U32 R204, RZ, RZ, R198 ;  /* 0x000000ffffcc7224 */ /* 0x002fe400078e00c6 */
[----:B------:R-:W-:Y:S02]  /*46ff0*/  IMAD.MOV.U32 R205, RZ, RZ, R202 ;  /* 0x000000ffffcd7224 */ /* 0x000fe400078e00ca */
[----:B------:R-:W3:Y:S04]  /*47000*/  LDL.LU R202, [R1+0x14b0] ;  /* 0x0014b00001ca7983 */ /* 0x000ee80000300800 */
[----:B------:R-:W3:Y:S04]  /*47010*/  LDL.LU R198, [R1+0x14b8] ;  /* 0x0014b80001c67983 */ /* 0x000ee80000300800 */
        /* <DEDUP_REMOVED lines=9> */
[----:B-1----:R-:W3:Y:S04]  /*470b0*/  LDL.LU R207, [R1+0x14ac] ;  /* 0x0014ac0001cf7983 */ /* 0x002ee80000300800 */
[----:B------:R1:W-:Y:S01]  /*470c0*/  STL [R1+0x13cc], R208 ;  /* 0x0013ccd001007387 */ /* 0x0003e20000100800 */
[----:B--2---:R-:W-:-:S03]  /*470d0*/  IADD3 R199, P0, PT, R199, UR13, RZ ;  /* 0x0000000dc7c77c10 */ /* 0x004fc6000ff1e0ff */
[----:B------:R-:W2:Y:S01]  /*470e0*/  LDL.LU R201, [R1+0x14b4] ;  /* 0x0014b40001c97983 */ /* 0x000ea20000300800 */
[----:B------:R-:W-:Y:S01]  /*470f0*/  IMAD.MOV.U32 R204, RZ, RZ, R3 ;  /* 0x000000ffffcc7224 */ /* 0x000fe200078e0003 */
[----:B------:R-:W-:Y:S02]  /*47100*/  MOV R205, R208 ;  /* 0x000000d000cd7202 */ /* 0x000fe40000000f00 */
[----:B------:R-:W-:Y:S01]  /*47110*/  IADD3 R197, P2, PT, R197, UR13, RZ ;  /* 0x0000000dc5c57c10 */ /* 0x000fe2000ff5e0ff */
[----:B-1----:R-:W2:Y:S04]  /*47120*/  LDL.LU R208, [R1+0x14c0] ;  /* 0x0014c00001d07983 */ /* 0x002ea80000300800 */
[----:B------:R-:W2:Y:S04]  /*47130*/  LDL.LU R3, [R1+0x14c8] ;  /* 0x0014c80001037983 */ /* 0x000ea80000300800 */
[----:B------:R-:W-:Y:S04]  /*47140*/  STL [R1+0x13d8], R199 ;  /* 0x0013d8c701007387 */ /* 0x000fe80000100800 */
[----:B------:R1:W-:Y:S01]  /*47150*/  LDGSTS.E [R2+0x5600], desc[UR14][R204.64], P1 ;  /* 0x05600000cc027fae */ /* 0x0003e200089a100e */
[----:B------:R-:W-:-:S05]  /*47160*/  IADD3.X R209, PT, PT, R209, UR7, RZ, P0, !PT ;  /* 0x00000007d1d17c10 */ /* 0x000fca00087fe4ff */
[----:B------:R4:W-:Y:S04]  /*47170*/  STL [R1+0x13d4], R209 ;  /* 0x0013d4d101007387 */ /* 0x0009e80000100800 */
[----:B------:R-:W-:Y:S01]  /*47180*/  STL [R1+0x13e0], R197 ;  /* 0x0013e0c501007387 */ /* 0x000fe20000100800 */
[----:B-1----:R-:W-:Y:S01]  /*47190*/  IMAD.MOV.U32 R205, RZ, RZ, R209 ;  /* 0x000000ffffcd7224 */ /* 0x002fe200078e00d1 */
[----:B----4-:R-:W-:Y:S01]  /*471a0*/  IADD3.X R200, PT, PT, R200, UR7, RZ, P2, !PT ;  /* 0x00000007c8c87c10 */ /* 0x010fe200097fe4ff */
[----:B------:R-:W-:Y:S01]  /*471b0*/  IMAD.MOV.U32 R204, RZ, RZ, R199 ;  /* 0x000000ffffcc7224 */ /* 0x000fe200078e00c7 */
[----:B------:R-:W4:Y:S04]  /*471c0*/  LDL.LU R209, [R1+0x14bc] ;  /* 0x0014bc0001d17983 */ /* 0x000f280000300800 */
        /* <DEDUP_REMOVED lines=10> */
[----:B------:R1:W-:Y:S02]  /*47270*/  STL [R1+0x13e8], R203 ;  /* 0x0013e8cb01007387 */ /* 0x0003e40000100800 */
[----:B-1----:R-:W-:Y:S02]  /*47280*/  IMAD.MOV.U32 R204, RZ, RZ, R203 ;  /* 0x000000ffffcc7224 */ /* 0x002fe400078e00cb */
[----:B------:R1:W-:Y:S01]  /*47290*/  STL [R1+0x13e4], R206 ;  /* 0x0013e4ce01007387 */ /* 0x0003e20000100800 */
[----:B------:R-:W-:-:S03]  /*472a0*/  MOV R205, R206 ;  /* 0x000000ce00cd7202 */ /* 0x000fc60000000f00 */
[----:B------:R-:W4:Y:S04]  /*472b0*/  LDL.LU R203, [R1+0x14cc] ;  /* 0x0014cc0001cb7983 */ /* 0x000f280000300800 */
[----:B-1----:R-:W4:Y:S01]  /*472c0*/  LDL.LU R206, [R1+0x14d4] ;  /* 0x0014d40001ce7983 */ /* 0x002f220000300800 */
[----:B------:R-:W-:-:S03]  /*472d0*/  UISETP.GT.AND UP1, UPT, UR17, 0x19, UPT ;  /* 0x000000191100788c */ /* 0x000fc6000bf24270 */
[----:B------:R1:W-:Y:S01]  /*472e0*/  LDGSTS.E [R2+0x5780], desc[UR14][R204.64], P1 ;  /* 0x05780000cc027fae */ /* 0x0003e200089a100e */
[----:B------:R-:W-:Y:S01]  /*472f0*/  USEL UR12, URZ, 0x4, !UP1 ;  /* 0x00000004ff0c7887 */ /* 0x000fe2000c800000 */
[----:B---3--:R-:W-:-:S03]  /*47300*/  IADD3 R202, P1, PT, R202, UR13, RZ ;  /* 0x0000000dcaca7c10 */ /* 0x008fc6000ff3e0ff */
[----:B------:R-:W-:Y:S01]  /*47310*/  USEL UR12, UR12, URZ, !UP0 ;  /* 0x000000ff0c0c7287 */ /* 0x000fe2000c000000 */
[----:B------:R-:W-:Y:S01]  /*47320*/  IADD3 R198, P2, PT, R198, UR13, RZ ;  /* 0x0000000dc6c67c10 */ /* 0x000fe2000ff5e0ff */
[----:B------:R3:W-:Y:S04]  /*47330*/  STL [R1+0x14b0], R202 ;  /* 0x0014b0ca01007387 */ /* 0x0007e80000100800 */
[----:B------:R-:W-:Y:S01]  /*47340*/  ISETP.NE.U32.AND P0, PT, RZ, UR12, PT ;  /* 0x0000000cff007c0c */ /* 0x000fe2000bf05070 */
[----:B-1----:R-:W-:Y:S01]  /*47350*/  IMAD.MOV.U32 R204, RZ, RZ, R202 ;  /* 0x000000ffffcc7224 */ /* 0x002fe200078e00ca */
[----:B------:R-:W-:-:S05]  /*47360*/  IADD3.X R207, PT, PT, R207, UR7, RZ, P1, !PT ;  /* 0x00000007cfcf7c10 */ /* 0x000fca0008ffe4ff */
[----:B------:R1:W-:Y:S01]  /*47370*/  STL [R1+0x14ac], R207 ;  /* 0x0014accf01007387 */ /* 0x0003e20000100800 */
[----:B--2---:R-:W-:-:S03]  /*47380*/  IADD3.X R201, PT, PT, R201, UR7, RZ, P2, !PT ;  /* 0x00000007c9c97c10 */ /* 0x004fc600097fe4ff */
[----:B------:R2:W-:Y:S01]  /*47390*/  STL [R1+0x14b8], R198 ;  /* 0x0014b8c601007387 */ /* 0x0005e20000100800 */
[----:B------:R-:W-:-:S03]  /*473a0*/  IMAD.MOV.U32 R205, RZ, RZ, R207 ;  /* 0x000000ffffcd7224 */ /* 0x000fc600078e00cf */
[----:B---3--:R-:W3:Y:S04]  /*473b0*/  LDL.LU R202, [R1+0x14e0] ;  /* 0x0014e00001ca7983 */ /* 0x008ee80000300800 */
[----:B------:R2:W-:Y:S01]  /*473c0*/  STL [R1+0x14b4], R201 ;  /* 0x0014b4c901007387 */ /* 0x0005e20000100800 */
[----:B------:R-:W-:-:S03]  /*473d0*/  IADD3 R208, P1, PT, R208, UR13, RZ ;  /* 0x0000000dd0d07c10 */ /* 0x000fc6000ff3e0ff */
[----:B-1----:R-:W3:Y:S01]  /*473e0*/  LDL.LU R207, [R1+0x14dc] ;  /* 0x0014dc0001cf7983 */ /* 0x002ee20000300800 */
[----:B------:R-:W-:-:S03]  /*473f0*/  IADD3 R3, P2, PT, R3, UR13, RZ ;  /* 0x0000000d03037c10 */ /* 0x000fc6000ff5e0ff */
[----:B------:R1:W-:Y:S02]  /*47400*/  LDGSTS.E [R2+0x6400], desc[UR14][R204.64], P0 ;  /* 0x06400000cc027fae */ /* 0x0003e400081a100e */
[----:B-1----:R-:W-:Y:S01]  /*47410*/  MOV R204, R198 ;  /* 0x000000c600cc7202 */ /* 0x002fe20000000f00 */
[----:B------:R-:W-:Y:S01]  /*47420*/  IMAD.MOV.U32 R205, RZ, RZ, R201 ;  /* 0x000000ffffcd7224 */ /* 0x000fe200078e00c9 */
[----:B--2---:R-:W2:Y:S01]  /*47430*/  LDL.LU R198, [R1+0x14e8] ;  /* 0x0014e80001c67983 */ /* 0x004ea20000300800 */
[----:B----4-:R-:W-:-:S03]  /*47440*/  IADD3.X R209, PT, PT, R209, UR7, RZ, P1, !PT ;  /* 0x00000007d1d17c10 */ /* 0x010fc60008ffe4ff */
[----:B------:R-:W4:Y:S04]  /*47450*/  LDL.LU R201, [R1+0x15b0] ;  /* 0x0015b00001c97983 */ /* 0x000f280000300800 */
[----:B------:R-:W-:Y:S04]  /*47460*/  STL [R1+0x14c0], R208 ;  /* 0x0014c0d001007387 */ /* 0x000fe80000100800 */
[----:B------:R1:W-:Y:S04]  /*47470*/  LDGSTS.E [R2+0x6480], desc[UR14][R204.64], P0 ;  /* 0x06480000cc027fae */ /* 0x0003e800081a100e */
[----:B------:R1:W-:Y:S01]  /*47480*/  STL [R1+0x14bc], R209 ;  /* 0x0014bcd101007387 */ /* 0x0003e20000100800 */
[----:B------:R-:W-:-:S03]  /*47490*/  IADD3.X R199, PT, PT, R199, UR7, RZ, P2, !PT ;  /* 0x00000007c7c77c10 */ /* 0x000fc600097fe4ff */
[----:B------:R-:W-:Y:S01]  /*474a0*/  STL [R1+0x14c8], R3 ;  /* 0x0014c80301007387 */ /* 0x000fe20000100800 */
[----:B-1----:R-:W-:-:S03]  /*474b0*/  MOV R205, R209 ;  /* 0x000000d100cd7202 */ /* 0x002fc60000000f00 */
[----:B------:R-:W4:Y:S01]  /*474c0*/  LDL.LU R209, [R1+0x14e4] ;  /* 0x0014e40001d17983 */ /* 0x000f220000300800 */
[----:B------:R-:W-:Y:S01]  /*474d0*/  IMAD.MOV.U32 R204, RZ, RZ, R208 ;  /* 0x000000ffffcc7224 */ /* 0x000fe200078e00d0 */
[----:B------:R-:W-:Y:S02]  /*474e0*/  IADD3 R200, P1, PT, R200, UR13, RZ ;  /* 0x0000000dc8c87c10 */ /* 0x000fe4000ff3e0ff */
[----:B------:R1:W-:Y:S01]  /*474f0*/  STL [R1+0x14c4], R199 ;  /* 0x0014c4c701007387 */ /* 0x0003e20000100800 */
[----:B------:R-:W-:-:S03]  /*47500*/  IADD3 R197, P2, PT, R197, UR13, RZ ;  /* 0x0000000dc5c57c10 */ /* 0x000fc6000ff5e0ff */
[----:B------:R-:W4:Y:S04]  /*47510*/  LDL.LU R208, [R1+0x15ac] ;  /* 0x0015ac0001d07983 */ /* 0x000f280000300800 */
[----:B------:R1:W-:Y:S02]  /*47520*/  LDGSTS.E [R2+0x6500], desc[UR14][R204.64], P0 ;  /* 0x06500000cc027fae */ /* 0x0003e400081a100e */
        /* <DEDUP_REMOVED lines=17> */
[----:B------:R-:W-:-:S02]  /*47640*/  MOV R205, R206 ;  /* 0x000000ce00cd7202 */ /* 0x000fc40000000f00 */
[----:B-1----:R-:W4:Y:S04]  /*47650*/  LDL.LU R206, [R1+0x15c8] ;  /* 0x0015c80001ce7983 */ /* 0x002f280000300800 */
[----:B------:R-:W4:Y:S01]  /*47660*/  LDL.LU R197, [R1+0x15d0] ;  /* 0x0015d00001c57983 */ /* 0x000f220000300800 */
[----:B------:R-:W-:-:S03]  /*47670*/  UISETP.GT.AND UP1, UPT, UR17, 0x1d, UPT ;  /* 0x0000001d1100788c */ /* 0x000fc6000bf24270 */
[----:B------:R1:W-:Y:S01]  /*47680*/  LDGSTS.E [R2+0x6680], desc[UR14][R204.64], P0 ;  /* 0x06680000cc027fae */ /* 0x0003e200081a100e */
[----:B------:R-:W-:-:S04]  /*47690*/  USEL UR12, URZ, 0x4, !UP1 ;  /* 0x00000004ff0c7887 */ /* 0x000fc8000c800000 */
[----:B------:R-:W-:Y:S01]  /*476a0*/  USEL UR12, UR12, URZ, !UP0 ;  /* 0x000000ff0c0c7287 */ /* 0x000fe2000c000000 */
[----:B---3--:R-:W-:-:S04]  /*476b0*/  IADD3 R202, P1, PT, R202, UR13, RZ ;  /* 0x0000000dcaca7c10 */ /* 0x008fc8000ff3e0ff */
[----:B------:R-:W-:Y:S01]  /*476c0*/  IADD3.X R207, PT, PT, R207, UR7, RZ, P1, !PT ;  /* 0x00000007cfcf7c10 */ /* 0x000fe20008ffe4ff */
[----:B------:R-:W-:Y:S04]  /*476d0*/  STL [R1+0x14e0], R202 ;  /* 0x0014e0ca01007387 */ /* 0x000fe80000100800 */
[----:B------:R3:W-:Y:S01]  /*476e0*/  STL [R1+0x14dc], R207 ;  /* 0x0014dccf01007387 */ /* 0x0007e20000100800 */
[----:B-1----:R-:W-:Y:S02]  /*476f0*/  IMAD.MOV.U32 R205, RZ, RZ, R207 ;  /* 0x000000ffffcd7224 */ /* 0x002fe400078e00cf */
[----:B------:R-:W-:Y:S01]  /*47700*/  IMAD.MOV.U32 R204, RZ, RZ, R202 ;  /* 0x000000ffffcc7224 */ /* 0x000fe200078e00ca */
[----:B--2---:R-:W-:Y:S01]  /*47710*/  IADD3 R198, P2, PT, R198, UR13, RZ ;  /* 0x0000000dc6c67c10 */ /* 0x004fe2000ff5e0ff */
[----:B---3--:R-:W2:Y:S04]  /*47720*/  LDL.LU R207, [R1+0x15c4] ;  /* 0x0015c40001cf7983 */ /* 0x008ea80000300800 */
[----:B------:R-:W3:Y:S01]  /*47730*/  LDL.LU R202, [R1+0x15cc] ;  /* 0x0015cc0001ca7983 */ /* 0x000ee20000300800 */
        /* <DEDUP_REMOVED lines=10> */
[----:B------:R-:W3:Y:S04]  /*477e0*/  LDL.LU R210, [R1+0x15d8] ;  /* 0x0015d80001d27983 */ /* 0x000ee80000300800 */
        /* <DEDUP_REMOVED lines=28> */
[----:B------:R1:W-:Y:S02]  /*479b0*/  LDGSTS.E [R2+0x7500], desc[UR14][R204.64], P1 ;  /* 0x07500000cc027fae */ /* 0x0003e400089a100e */
[----:B-1----:R-:W-:Y:S01]  /*479c0*/  IMAD.MOV.U32 R204, RZ, RZ, R206 ;  /* 0x000000ffffcc7224 */ /* 0x002fe200078e00ce */
[----:B--2---:R-:W-:-:S05]  /*479d0*/  IADD3.X R207, PT, PT, R207, UR7, RZ, P0, !PT ;  /* 0x00000007cfcf7c10 */ /* 0x004fca00087fe4ff */
[----:B------:R1:W-:Y:S01]  /*479e0*/  STL [R1+0x15c4], R207 ;  /* 0x0015c4cf01007387 */ /* 0x0003e20000100800 */
[----:B---3--:R-:W-:-:S03]  /*479f0*/  IADD3.X R202, PT, PT, R202, UR7, RZ, P2, !PT ;  /* 0x00000007caca7c10 */ /* 0x008fc600097fe4ff */
[----:B------:R-:W-:Y:S04]  /*47a00*/  STL [R1+0x15d0], R197 ;  /* 0x0015d0c501007387 */ /* 0x000fe80000100800 */
[----:B------:R-:W2:Y:S01]  /*47a10*/  LDL.LU R209, [R1+0x16ac] ;  /* 0x0016ac0001d17983 */ /* 0x000ea20000300800 */
[----:B------:R-:W-:-:S03]  /*47a20*/  MOV R205, R207 ;  /* 0x000000cf00cd7202 */ /* 0x000fc60000000f00 */
[----:B------:R3:W-:Y:S04]  /*47a30*/  STL [R1+0x15cc], R202 ;  /* 0x0015ccca01007387 */ /* 0x0007e80000100800 */
[----:B------:R-:W2:Y:S04]  /*47a40*/  LDL.LU R208, [R1+0x16b4] ;  /* 0x0016b40001d07983 */ /* 0x000ea80000300800 */
[----:B-1----:R-:W2:Y:S04]  /*47a50*/  LDL.LU R207, [R1+0x16bc] ;  /* 0x0016bc0001cf7983 */ /* 0x002ea80000300800 */
[----:B------:R-:W2:Y:S04]  /*47a60*/  LDL.LU R206, [R1+0x16c0] ;  /* 0x0016c00001ce7983 */ /* 0x000ea80000300800 */
[----:B------:R1:W-:Y:S01]  /*47a70*/  LDGSTS.E [R2+0x7580], desc[UR14][R204.64], P1 ;  /* 0x07580000cc027fae */ /* 0x0003e200089a100e */
[----:B------:R-:W-:Y:S01]  /*47a80*/  IADD3 R210, P0, PT, R210, UR13, RZ ;  /* 0x0000000dd2d27c10 */ /* 0x000fe2000ff1e0ff */
[----:B-1----:R-:W-:-:S02]  /*47a90*/  IMAD.MOV.U32 R205, RZ, RZ, R202 ;  /* 0x000000ffffcd7224 */ /* 0x002fc400078e00ca */
[----:B------:R-:W-:Y:S01]  /*47aa0*/  IMAD.MOV.U32 R204, RZ, RZ, R197 ;  /* 0x000000ffffcc7224 */ /* 0x000fe200078e00c5 */
[----:B---3--:R-:W3:Y:S04]  /*47ab0*/  LDL.LU R202, [R1+0x16c4] ;  /* 0x0016c40001ca7983 */ /* 0x008ee80000300800 */
[----:B------:R-:W3:Y:S01]  /*47ac0*/  LDL.LU R197, [R1+0x16c8] ;  /* 0x0016c80001c57983 */ /* 0x000ee20000300800 */
[----:B----4-:R-:W-:-:S03]  /*47ad0*/  IADD3.X R211, PT, PT, R211, UR7, RZ, P0, !PT ;  /* 0x00000007d3d37c10 */ /* 0x010fc600087fe4ff */
[----:B------:R1:W-:Y:S01]  /*47ae0*/  LDGSTS.E [R2+0x7600], desc[UR14][R204.64], P1 ;  /* 0x07600000cc027fae */ /* 0x0003e200089a100e */
[----:B------:R-:W-:-:S04]  /*47af0*/  IADD3 R198, P2, PT, R198, UR13, RZ ;  /* 0x0000000dc6c67c10 */ /* 0x000fc8000ff5e0ff */
[----:B------:R-:W-:Y:S01]  /*47b00*/  IADD3.X R201, PT, PT, R201, UR7, RZ, P2, !PT ;  /* 0x00000007c9c97c10 */ /* 0x000fe200097fe4ff */
[----:B------:R-:W-:Y:S01]  /*47b10*/  STL [R1+0x15d8], R210 ;  /* 0x0015d8d201007387 */ /* 0x000fe20000100800 */
[----:B-1----:R-:W-:Y:S01]  /*47b20*/  MOV R204, R210 ;  /* 0x000000d200cc7202 */ /* 0x002fe20000000f00 */
[----:B------:R-:W-:Y:S02]  /*47b30*/  IMAD.MOV.U32 R205, RZ, RZ, R211 ;  /* 0x000000ffffcd7224 */ /* 0x000fe400078e00d3 */
[----:B------:R-:W-:Y:S04]  /*47b40*/  STL [R1+0x15d4], R211 ;  /* 0x0015d4d301007387 */ /* 0x000fe80000100800 */
[----:B------:R1:W-:Y:S04]  /*47b50*/  LDGSTS.E [R2+0x7680], desc[UR14][R204.64], P1 ;  /* 0x07680000cc027fae */ /* 0x0003e800089a100e */
[----:B------:R-:W-:Y:S04]  /*47b60*/  STL [R1+0x15e0], R198 ;  /* 0x0015e0c601007387 */ /* 0x000fe80000100800 */
[----:B------:R4:W-:Y:S01]  /*47b70*/  STL [R1+0x15dc], R201 ;  /* 0x0015dcc901007387 */ /* 0x0009e20000100800 */
[----:B-1----:R-:W-:Y:S01]  /*47b80*/  IMAD.MOV.U32 R204, RZ, RZ, R198 ;  /* 0x000000ffffcc7224 */ /* 0x002fe200078e00c6 */
[----:B------:R-:W-:-:S02]  /*47b90*/  MOV R205, R201 ;  /* 0x000000c900cd7202 */ /* 0x000fc40000000f00 */
[----:B----4-:R-:W4:Y:S04]  /*47ba0*/  LDL.LU R201, [R1+0x16d0] ;  /* 0x0016d00001c97983 */ /* 0x010f280000300800 */
        /* <DEDUP_REMOVED lines=24> */
[----:B------:R-:W2:Y:S01]  /*47d30*/  LDL.LU R3, [R1+0x16e0] ;  /* 0x0016e00001037983 */ /* 0x000ea20000300800 */
[----:B------:R-:W-:-:S03]  /*47d40*/  IADD3 R206, P1, PT, R206, UR13, RZ ;  /* 0x0000000dcece7c10 */ /* 0x000fc6000ff3e0ff */
[----:B------:R1:W-:Y:S04]  /*47d50*/  LDGSTS.E [R2+0x8400], desc[UR14][R204.64], P0 ;  /* 0x08400000cc027fae */ /* 0x0003e800081a100e */
[----:B------:R-:W-:Y:S01]  /*47d60*/  STL [R1+0x16b4], R208 ;  /* 0x0016b4d001007387 */ /* 0x000fe20000100800 */
[----:B------:R-:W-:Y:S01]  /*47d70*/  IADD3.X R207, PT, PT, R207, UR7, RZ, P1, !PT ;  /* 0x00000007cfcf7c10 */ /* 0x000fe20008ffe4ff */
[----:B-1----:R-:W-:Y:S02]  /*47d80*/  IMAD.MOV.U32 R204, RZ, RZ, R200 ;  /* 0x000000ffffcc7224 */ /* 0x002fe400078e00c8 */
[----:B------:R-:W2:Y:S01]  /*47d90*/  LDL.LU R200, [R1+0x16dc] ;  /* 0x0016dc0001c87983 */ /* 0x000ea20000300800 */
[----:B------:R-:W-:Y:S02]  /*47da0*/  MOV R205, R208 ;  /* 0x000000d000cd7202 */ /* 0x000fe40000000f00 */
[----:B---3--:R-:W-:Y:S01]  /*47db0*/  IADD3 R197, P2, PT, R197, UR13, RZ ;  /* 0x0000000dc5c57c10 */ /* 0x008fe2000ff5e0ff */
[----:B------:R1:W-:Y:S03]  /*47dc0*/  STL [R1+0x16c0], R206 ;  /* 0x0016c0ce01007387 */ /* 0x0003e60000100800 */
[----:B------:R-:W-:Y:S01]  /*47dd0*/  IADD3.X R202, PT, PT, R202, UR7, RZ, P2, !PT ;  /* 0x00000007caca7c10 */ /* 0x000fe200097fe4ff */
[----:B------:R3:W-:Y:S04]  /*47de0*/  LDGSTS.E [R2+0x8480], desc[UR14][R204.64], P0 ;  /* 0x08480000cc027fae */ /* 0x0007e800081a100e */
[----:B------:R-:W-:Y:S04]  /*47df0*/  STL [R1+0x16bc], R207 ;  /* 0x0016bccf01007387 */ /* 0x000fe80000100800 */
[----:B------:R-:W-:Y:S01]  /*47e00*/  STL [R1+0x16c8], R197 ;  /* 0x0016c8c501007387 */ /* 0x000fe20000100800 */
[----:B---3--:R-:W-:-:S03]  /*47e10*/  IMAD.MOV.U32 R204, RZ, RZ, R206 ;  /* 0x000000ffffcc7224 */ /* 0x008fc600078e00ce */
[----:B-1----:R-:W3:Y:S04]  /*47e20*/  LDL.LU R206, [R1+0x16e8] ;  /* 0x0016e80001ce7983 */ /* 0x002ee80000300800 */
[----:B------:R1:W-:Y:S01]  /*47e30*/  STL [R1+0x16c4], R202 ;  /* 0x0016c4ca01007387 */ /* 0x0003e20000100800 */
[----:B------:R-:W-:-:S03]  /*47e40*/  IMAD.MOV.U32 R205, RZ, RZ, R207 ;  /* 0x000000ffffcd7224 */ /* 0x000fc600078e00cf */
[----:B------:R-:W3:Y:S04]  /*47e50*/  LDL.LU R210, [R1+0x17b0] ;  /* 0x0017b00001d27983 */ /* 0x000ee80000300800 */
[----:B------:R-:W3:Y:S04]  /*47e60*/  LDL.LU R209, [R1+0x16e4] ;  /* 0x0016e40001d17983 */ /* 0x000ee80000300800 */
[----:B------:R1:W-:Y:S04]  /*47e70*/  LDGSTS.E [R2+0x8500], desc[UR14][R204.64], P0 ;  /* 0x08500000cc027fae */ /* 0x0003e800081a100e */
[----:B------:R-:W3:Y:S01]  /*47e80*/  LDL.LU R211, [R1+0x17ac] ;  /* 0x0017ac0001d37983 */ /* 0x000ee20000300800 */
[----:B----4-:R-:W-:-:S02]  /*47e90*/  IADD3 R201, P1, PT, R201, UR13, RZ ;  /* 0x0000000dc9c97c10 */ /* 0x010fc4000ff3e0ff */
[----:B------:R-:W-:Y:S01]  /*47ea0*/  IADD3 R198, P2, PT, R198, UR13, RZ ;  /* 0x0000000dc6c67c10 */ /* 0x000fe2000ff5e0ff */
[----:B-1----:R-:W-:Y:S01]  /*47eb0*/  IMAD.MOV.U32 R205, RZ, RZ, R202 ;  /* 0x000000ffffcd7224 */ /* 0x002fe200078e00ca */
[----:B------:R-:W-:Y:S01]  /*47ec0*/  MOV R204, R197 ;  /* 0x000000c500cc7202 */ /* 0x000fe20000000f00 */
[----:B------:R-:W4:Y:S04]  /*47ed0*/  LDL.LU R202, [R1+0x17b8] ;  /* 0x0017b80001ca7983 */ /* 0x000f280000300800 */
[----:B------:R-:W4:Y:S04]  /*47ee0*/  LDL.LU R197, [R1+0x17c0] ;  /* 0x0017c00001c57983 */ /* 0x000f280000300800 */
[----:B------:R1:W-:Y:S04]  /*47ef0*/  STL [R1+0x16d0], R201 ;  /* 0x0016d0c901007387 */ /* 0x0003e80000100800 */
[----:B------:R1:W-:Y:S02]  /*47f00*/  LDGSTS.E [R2+0x8580], desc[UR14][R204.64], P0 ;  /* 0x08580000cc027fae */ /* 0x0003e400081a100e */
[----:B-1----:R-:W-:Y:S01]  /*47f10*/  IMAD.MOV.U32 R204, RZ, RZ, R201 ;  /* 0x000000ffffcc7224 */ /* 0x002fe200078e00c9 */
[----:B------:R-:W-:-:S02]  /*47f20*/  IADD3.X R203, PT, PT, R203, UR7, RZ, P1, !PT ;  /* 0x00000007cbcb7c10 */ /* 0x000fc40008ffe4ff */
[----:B------:R-:W-:-:S03]  /*47f30*/  IADD3.X R199, PT, PT, R199, UR7, RZ, P2, !PT ;  /* 0x00000007c7c77c10 */ /* 0x000fc600097fe4ff */
[----:B------:R-:W-:Y:S04]  /*47f40*/  STL [R1+0x16cc], R203 ;  /* 0x0016cccb01007387 */ /* 0x000fe80000100800 */
[----:B------:R1:W-:Y:S04]  /*47f50*/  STL [R1+0x16d8], R198 ;  /* 0x0016d8c601007387 */ /* 0x0003e80000100800 */
[----:B------:R-:W4:Y:S04]  /*47f60*/  LDL.LU R207, [R1+0x17b4] ;  /* 0x0017b40001cf7983 */ /* 0x000f280000300800 */
[----:B------:R1:W-:Y:S04]  /*47f70*/  STL [R1+0x16d4], R199 ;  /* 0x0016d4c701007387 */ /* 0x0003e80000100800 */
[----:B------:R-:W4:Y:S01]  /*47f80*/  LDL.LU R201, [R1+0x17bc] ;  /* 0x0017bc0001c97983 */ /* 0x000f220000300800 */
[----:B------:R-:W-:-:S05]  /*47f90*/  MOV R205, R203 ;  /* 0x000000cb00cd7202 */ /* 0x000fca0000000f00 */
[----:B------:R1:W-:Y:S01]  /*47fa0*/  LDGSTS.E [R2+0x8600], desc[UR14][R204.64], P0 ;  /* 0x08600000cc027fae */ /* 0x0003e200081a100e */
[----:B------:R-:W-:Y:S01]  /*47fb0*/  UISETP.GT.AND UP1, UPT, UR17, 0x25, UPT ;  /* 0x000000251100788c */ /* 0x000fe2000bf24270 */
[----:B-1----:R-:W-:Y:S02]  /*47fc0*/  IMAD.MOV.U32 R204, RZ, RZ, R198 ;  /* 0x000000ffffcc7224 */ /* 0x002fe400078e00c6 */
[----:B------:R-:W-:Y:S01]  /*47fd0*/  IMAD.MOV.U32 R205, RZ, RZ, R199 ;  /* 0x000000ffffcd7224 */ /* 0x000fe200078e00c7 */
[----:B------:R-:W4:Y:S04]  /*47fe0*/  LDL.LU R198, [R1+0x17c8] ;  /* 0x0017c80001c67983 */ /* 0x000f280000300800 */
[----:B------:R-:W4:Y:S01]  /*47ff0*/  LDL.LU R199, [R1+0x17d0] ;  /* 0x0017d00001c77983 */ /* 0x000f220000300800 */
[----:B------:R-:W-:-:S03]  /*48000*/  USEL UR12, URZ, 0x4, !UP1 ;  /* 0x00000004ff0c7887 */ /* 0x000fc6000c800000 */
[----:B------:R1:W-:Y:S01]  /*48010*/  LDGSTS.E [R2+0x8680], desc[UR14][R204.64], P0 ;  /* 0x08680000cc027fae */ /* 0x0003e200081a100e */
[----:B------:R-:W-:Y:S01]  /*48020*/  USEL UR12, UR12, URZ, !UP0 ;  /* 0x000000ff0c0c7287 */ /* 0x000fe2000c000000 */
[----:B--2---:R-:W-:-:S05]  /*48030*/  IADD3 R3, P1, PT, R3, UR13, RZ ;  /* 0x0000000d03037c10 */ /* 0x004fca000ff3e0ff */
[----:B------:R-:W-:Y:S01]  /*48040*/  STL [R1+0x16e0], R3 ;  /* 0x0016e00301007387 */ /* 0x000fe20000100800 */
[----:B-1----:R-:W-:Y:S02]  /*48050*/  MOV R204, R3 ;  /* 0x0000000300cc7202 */ /* 0x002fe40000000f00 */
[----:B------:R-:W-:-:S05]  /*48060*/  IADD3.X R200, PT, PT, R200, UR7, RZ, P1, !PT ;  /* 0x00000007c8c87c10 */ /* 0x000fca0008ffe4ff */
[----:B------:R1:W-:Y:S04]  /*48070*/  STL [R1+0x16dc], R200 ;  /* 0x0016dcc801007387 */ /* 0x0003e80000100800 */
[----:B------:R-:W2:Y:S01]  /*48080*/  LDL.LU R203, [R1+0x17c4] ;  /* 0x0017c40001cb7983 */ /* 0x000ea20000300800 */
[----:B------:R-:W-:-:S03]  /*48090*/  IMAD.MOV.U32 R205, RZ, RZ, R200 ;  /* 0x000000ffffcd7224 */ /* 0x000fc600078e00c8 */
[----:B------:R-:W2:Y:S01]  /*480a0*/  LDL.LU R208, [R1+0x17cc] ;  /* 0x0017cc0001d07983 */ /* 0x000ea20000300800 */
[----:B------:R-:W-:-:S03]  /*480b0*/  ISETP.NE.U32.AND P1, PT, RZ, UR12, PT ;  /* 0x0000000cff007c0c */ /* 0x000fc6000bf25070 */
[----:B------:R3:W-:Y:S04]  /*480c0*/  LDGSTS.E [R2+0x8700], desc[UR14][R204.64], P0 ;  /* 0x08700000cc027fae */ /* 0x0007e800081a100e */
[----:B-1----:R-:W2:Y:S04]  /*480d0*/  LDL.LU R200, [R1+0x17d8] ;  /* 0x0017d80001c87983 */ /* 0x002ea80000300800 */
[----:B------:R-:W2:Y:S01]  /*480e0*/  LDL.LU R3, [R1+0x17e0] ;  /* 0x0017e00001037983 */ /* 0x000ea20000300800 */
[----:B---3--:R-:W-:-:S05]  /*480f0*/  IADD3 R206, P2, PT, R206, UR13, RZ ;  /* 0x0000000dcece7c10 */ /* 0x008fca000ff5e0ff */
[----:B------:R-:W-:Y:S01]  /*48100*/  IMAD.MOV.U32 R204, RZ, RZ, R206 ;  /* 0x000000ffffcc7224 */ /* 0x000fe200078e00ce */
        /* <DEDUP_REMOVED lines=9> */
[----:B----4-:R-:W-:-:S03]  /*481a0*/  IADD3 R202, P0, PT, R202, UR13, RZ ;  /* 0x0000000dcaca7c10 */ /* 0x010fc6000ff1e0ff */
[----:B------:R-:W-:Y:S01]  /*481b0*/  STL [R1+0x17ac], R211 ;  /* 0x0017acd301007387 */ /* 0x000fe20000100800 */
[----:B------:R-:W-:Y:S01]  /*481c0*/  IADD3 R197, P2, PT, R197, UR13, RZ ;  /* 0x0000000dc5c57c10 */ /* 0x000fe2000ff5e0ff */
[----:B---3--:R-:W-:Y:S02]  /*481d0*/  IMAD.MOV.U32 R204, RZ, RZ, R210 ;  /* 0x000000ffffcc7224 */ /* 0x008fe400078e00d2 */
[----:B------:R-:W3:Y:S01]  /*481e0*/  LDL.LU R206, [R1+0x17dc] ;  /* 0x0017dc0001ce7983 */ /* 0x000ee20000300800 */
[----:B------:R-:W-:-:S03]  /*481f0*/  IMAD.MOV.U32 R205, RZ, RZ, R211 ;  /* 0x000000ffffcd7224 */ /* 0x000fc600078e00d3 */
[----:B------:R1:W-:Y:S04]  /*48200*/  STL [R1+0x17b8], R202 ;  /* 0x0017b8ca01007387 */ /* 0x0003e80000100800 */
[----:B------:R4:W-:Y:S02]  /*48210*/  LDGSTS.E [R2+0x9400], desc[UR14][R204.64], P1 ;  /* 0x09400000cc027fae */ /* 0x0009e400089a100e */
[----:B----4-:R-:W-:Y:S02]  /*48220*/  MOV R204, R202 ;  /* 0x000000ca00cc7202 */ /* 0x010fe40000000f00 */
[----:B------:R-:W-:-:S05]  /*48230*/  IADD3.X R207, PT, PT, R207, UR7, RZ, P0, !PT ;  /* 0x00000007cfcf7c10 */ /* 0x000fca00087fe4ff */
[----:B------:R4:W-:Y:S01]  /*48240*/  STL [R1+0x17b4], R207 ;  /* 0x0017b4cf01007387 */ /* 0x0009e20000100800 */
[----:B------:R-:W-:-:S03]  /*48250*/  IADD3.X R201, PT, PT, R201, UR7, RZ, P2, !PT ;  /* 0x00000007c9c97c10 */ /* 0x000fc600097fe4ff */
[----:B------:R-:W-:Y:S01]  /*48260*/  STL [R1+0x17c0], R197 ;  /* 0x0017c0c501007387 */ /* 0x000fe20000100800 */
[----:B------:R-:W-:-:S03]  /*48270*/  IMAD.MOV.U32 R205, RZ, RZ, R207 ;  /* 0x000000ffffcd7224 */ /* 0x000fc600078e00cf */
[----:B-1----:R-:W3:Y:S04]  /*48280*/  LDL.LU R202, [R1+0x17e8] ;  /* 0x0017e80001ca7983 */ /* 0x002ee80000300800 */
[----:B------:R1:W-:Y:S04]  /*48290*/  STL [R1+0x17bc], R201 ;  /* 0x0017bcc901007387 */ /* 0x0003e80000100800 */
[----:B----4-:R-:W4:Y:S04]  /*482a0*/  LDL.LU R207, [R1+0x17e4] ;  /* 0x0017e40001cf7983 */ /* 0x010f280000300800 */
[----:B------:R1:W-:Y:S01]  /*482b0*/  LDGSTS.E [R2+0x9480], desc[UR14][R204.64], P1 ;  /* 0x09480000cc027fae */ /* 0x0003e200089a100e */
[----:B------:R-:W-:-:S02]  /*482c0*/  IADD3 R198, P0, PT, R198, UR13, RZ ;  /* 0x0000000dc6c67c10 */ /* 0x000fc4000ff1e0ff */
        /* <DEDUP_REMOVED lines=8> */
[----:B--2---:R-:W-:-:S02]  /*48350*/  IADD3.X R203, PT, PT, R203, UR7, RZ, P0, !PT ;  /* 0x00000007cbcb7c10 */ /* 0x004fc400087fe4ff */
[----:B------:R-:W-:-:S03]  /*48360*/  IADD3.X R208, PT, PT, R208, UR7, RZ, P2, !PT ;  /* 0x00000007d0d07c10 */ /* 0x000fc600097fe4ff */
[----:B------:R1:W-:Y:S01]  /*48370*/  STL [R1+0x17c4], R203 ;  /* 0x0017c4cb01007387 */ /* 0x0003e20000100800 */
[----:B------:R-:W-:-:S03]  /*48380*/  IMAD.MOV.U32 R205, RZ, RZ, R203 ;  /* 0x000000ffffcd7224 */ /* 0x000fc600078e00cb */
[----:B------:R-:W-:Y:S01]  /*48390*/  STL [R1+0x17d0], R199 ;  /* 0x0017d0c701007387 */ /* 0x000fe20000100800 */
[----:B------:R-:W-:-:S03]  /*483a0*/  IADD3 R200, P0, PT, R200, UR13, RZ ;  /* 0x0000000dc8c87c10 */ /* 0x000fc6000ff1e0ff */
[----:B------:R2:W-:Y:S04]  /*483b0*/  LDGSTS.E [R2+0x9580], desc[UR14][R204.64], P1 ;  /* 0x09580000cc027fae */ /* 0x0005e800089a100e */
[----:B-1----:R-:W4:Y:S04]  /*483c0*/  LDL.LU R203, [R1+0x18ac] ;  /* 0x0018ac0001cb7983 */ /* 0x002f280000300800 */
[----:B------:R1:W-:Y:S04]  /*483d0*/  STL [R1+0x17cc], R208 ;  /* 0x0017ccd001007387 */ /* 0x0003e80000100800 */
[----:B------:R-:W4:Y:S01]  /*483e0*/  LDL.LU R198, [R1+0x18b4] ;  /* 0x0018b40001c67983 */ /* 0x000f220000300800 */
[----:B--2---:R-:W-:Y:S01]  /*483f0*/  MOV R204, R199 ;  /* 0x000000c700cc7202 */ /* 0x004fe20000000f00 */
[----:B------:R-:W-:Y:S01]  /*48400*/  IMAD.MOV.U32 R205, RZ, RZ, R208 ;  /* 0x000000ffffcd7224 */ /* 0x000fe200078e00d0 */
[----:B------:R-:W-:Y:S01]  /*48410*/  IADD3 R3, P2, PT, R3, UR13, RZ ;  /* 0x0000000d03037c10 */ /* 0x000fe2000ff5e0ff */
[----:B-1----:R-:W2:Y:S04]  /*48420*/  LDL.LU R208, [R1+0x18c0] ;  /* 0x0018c00001d07983 */ /* 0x002ea80000300800 */
[----:B------:R-:W2:Y:S04]  /*48430*/  LDL.LU R199, [R1+0x18c8] ;  /* 0x0018c80001c77983 */ /* 0x000ea80000300800 */
[----:B------:R-:W-:Y:S04]  /*48440*/  STL [R1+0x17d8], R200 ;  /* 0x0017d8c801007387 */ /* 0x000fe80000100800 */
[----:B------:R1:W-:Y:S01]  /*48450*/  LDGSTS.E [R2+0x9600], desc[UR14][R204.64], P1 ;  /* 0x09600000cc027fae */ /* 0x0003e200089a100e */
[----:B------:R-:W-:-:S05]  /*48460*/  IADD3.X R209, PT, PT, R209, UR7, RZ, P0, !PT ;  /* 0x00000007d1d17c10 */ /* 0x000fca00087fe4ff */
[----:B------:R3:W-:Y:S01]  /*48470*/  STL [R1+0x17d4], R209 ;  /* 0x0017d4d101007387 */ /* 0x0007e20000100800 */
[----:B-1----:R-:W-:-:S03]  /*48480*/  MOV R205, R209 ;  /* 0x000000d100cd7202 */ /* 0x002fc60000000f00 */
[----:B------:R-:W-:Y:S01]  /*48490*/  STL [R1+0x17e0], R3 ;  /* 0x0017e00301007387 */ /* 0x000fe20000100800 */
[----:B---3--:R-:W-:Y:S01]  /*484a0*/  IADD3.X R206, PT, PT, R206, UR7, RZ, P2, !PT ;  /* 0x00000007cece7c10 */ /* 0x008fe200097fe4ff */
[----:B------:R-:W-:Y:S02]  /*484b0*/  IMAD.MOV.U32 R204, RZ, RZ, R200 ;  /* 0x000000ffffcc7224 */ /* 0x000fe400078e00c8 */
[----:B------:R-:W3:Y:S04]  /*484c0*/  LDL.LU R209, [R1+0x18bc] ;  /* 0x0018bc0001d17983 */ /* 0x000ee80000300800 */
[----:B------:R1:W-:Y:S04]  /*484d0*/  STL [R1+0x17dc], R206 ;  /* 0x0017dcce01007387 */ /* 0x0003e80000100800 */
[----:B------:R1:W-:Y:S04]  /*484e0*/  LDGSTS.E [R2+0x9680], desc[UR14][R204.64], P1 ;  /* 0x09680000cc027fae */ /* 0x0003e800089a100e */
[----:B------:R-:W3:Y:S01]  /*484f0*/  LDL.LU R200, [R1+0x18c4] ;  /* 0x0018c40001c87983 */ /* 0x000ee20000300800 */
[----:B-1----:R-:W-:-:S02]  /*48500*/  IMAD.MOV.U32 R204, RZ, RZ, R3 ;  /* 0x000000ffffcc7224 */ /* 0x002fc400078e0003 */
[----:B------:R-:W-:Y:S02]  /*48510*/  IMAD.MOV.U32 R205, RZ, RZ, R206 ;  /* 0x000000ffffcd7224 */ /* 0x000fe400078e00ce */
[----:B------:R-:W3:Y:S04]  /*48520*/  LDL.LU R206, [R1+0x18d0] ;  /* 0x0018d00001ce7983 */ /* 0x000ee80000300800 */
[----:B------:R-:W3:Y:S04]  /*48530*/  LDL.LU R3, [R1+0x18d8] ;  /* 0x0018d80001037983 */ /* 0x000ee80000300800 */
[----:B------:R1:W-:Y:S01]  /*48540*/  LDGSTS.E [R2+0x9700], desc[UR14][R204.64], P1 ;  /* 0x09700000cc027fae */ /* 0x0003e200089a100e */
[----:B------:R-:W-:-:S04]  /*48550*/  IADD3 R202, P0, PT, R202, UR13, RZ ;  /* 0x0000000dcaca7c10 */ /* 0x000fc8000ff1e0ff */
[----:B----4-:R-:W-:Y:S01]  /*48560*/  IADD3.X R207, PT, PT, R207, UR7, RZ, P0, !PT ;  /* 0x00000007cfcf7c10 */ /* 0x010fe200087fe4ff */
[----:B------:R-:W-:Y:S04]  /*48570*/  STL [R1+0x17e8], R202 ;  /* 0x0017e8ca01007387 */ /* 0x000fe80000100800 */
[----:B------:R4:W-:Y:S01]  /*48580*/  STL [R1+0x17e4], R207 ;  /* 0x0017e4cf01007387 */ /* 0x0009e20000100800 */
[----:B-1----:R-:W-:Y:S01]  /*48590*/  IMAD.MOV.U32 R205, RZ, RZ, R207 ;  /* 0x000000ffffcd7224 */ /* 0x002fe200078e00cf */
[----:B------:R-:W-:Y:S01]  /*485a0*/  MOV R204, R202 ;  /* 0x000000ca00cc7202 */ /* 0x000fe20000000f00 */
[----:B------:R-:W-:Y:S01]  /*485b0*/  UISETP.GT.AND UP1, UPT, UR17, 0x29, UPT ;  /* 0x000000291100788c */ /* 0x000fe2000bf24270 */
[----:B----4-:R-:W4:Y:S04]  /*485c0*/  LDL.LU R207, [R1+0x18cc] ;  /* 0x0018cc0001cf7983 */ /* 0x010f280000300800 */
[----:B------:R-:W4:Y:S01]  /*485d0*/  LDL.LU R202, [R1+0x18d4] ;  /* 0x0018d40001ca7983 */ /* 0x000f220000300800 */
[----:B------:R-:W-:-:S03]  /*485e0*/  USEL UR12, URZ, 0x4, !UP1 ;  /* 0x00000004ff0c7887 */ /* 0x000fc6000c800000 */
[----:B------:R1:W-:Y:S01]  /*485f0*/  LDGSTS.E [R2+0x9780], desc[UR14][R204.64], P1 ;  /* 0x09780000cc027fae */ /* 0x0003e200089a100e */
[----:B------:R-:W-:Y:S01]  /*48600*/  IADD3 R201, P1, PT, R201, UR13, RZ ;  /* 0x0000000dc9c97c10 */ /* 0x000fe2000ff3e0ff */
[----:B------:R-:W-:Y:S01]  /*48610*/  USEL UR12, UR12, URZ, !UP0 ;  /* 0x000000ff0c0c7287 */ /* 0x000fe2000c000000 */
[----:B------:R-:W-:-:S03]  /*48620*/  IADD3 R197, P2, PT, R197, UR13, RZ ;  /* 0x0000000dc5c57c10 */ /* 0x000fc6000ff5e0ff */
[----:B------:R2:W-:Y:S02]  /*48630*/  STL [R1+0x18b0], R201 ;  /* 0x0018b0c901007387 */ /* 0x0005e40000100800 */
[----:B------:R-:W-:Y:S01]  /*48640*/  ISETP.NE.U32.AND P0, PT, RZ, UR12, PT ;  /* 0x0000000cff007c0c */ /* 0x000fe2000bf05070 */
[----:B-1----:R-:W-:Y:S01]  /*48650*/  IMAD.MOV.U32 R204, RZ, RZ, R201 ;  /* 0x000000ffffcc7224 */ /* 0x002fe200078e00c9 */
[----:B------:R-:W-:-:S05]  /*48660*/  IADD3.X R203, PT, PT, R203, UR7, RZ, P1, !PT ;  /* 0x00000007cbcb7c10 */ /* 0x000fca0008ffe4ff */
[----:B------:R1:W-:Y:S01]  /*48670*/  STL [R1+0x18ac], R203 ;  /* 0x0018accb01007387 */ /* 0x0003e20000100800 */
[----:B------:R-:W-:-:S03]  /*48680*/  IADD3.X R198, PT, PT, R198, UR7, RZ, P2, !PT ;  /* 0x00000007c6c67c10 */ /* 0x000fc600097fe4ff */
[----:B------:R1:W-:Y:S01]  /*48690*/  STL [R1+0x18b8], R197 ;  /* 0x0018b8c501007387 */ /* 0x0003e20000100800 */
[----:B------:R-:W-:-:S03]  /*486a0*/  MOV R205, R203 ;  /* 0x000000cb00cd7202 */ /* 0x000fc60000000f00 */
[----:B--2---:R-:W2:Y:S01]  /*486b0*/  LDL.LU R201, [R1+0x18e0] ;  /* 0x0018e00001c97983 */ /* 0x004ea20000300800 */
[----:B------:R-:W-:-:S03]  /*486c0*/  IADD3 R208, P1, PT, R208, UR13, RZ ;  /* 0x0000000dd0d07c10 */ /* 0x000fc6000ff3e0ff */
[----:B------:R3:W-:Y:S04]  /*486d0*/  STL [R1+0x18b4], R198 ;  /* 0x0018b4c601007387 */ /* 0x0007e80000100800 */
[----:B-1----:R-:W2:Y:S01]  /*486e0*/  LDL.LU R203, [R1+0x18dc] ;  /* 0x0018dc0001cb7983 */ /* 0x002ea20000300800 */
[----:B------:R-:W-:-:S03]  /*486f0*/  IADD3 R199, P2, PT, R199, UR13, RZ ;  /* 0x0000000dc7c77c10 */ /* 0x000fc6000ff5e0ff */
[----:B------:R1:W-:Y:S02]  /*48700*/  LDGSTS.E [R2+0xa400], desc[UR14][R204.64], P0 ;  /* 0x0a400000cc027fae */ /* 0x0003e400081a100e */
[----:B-1----:R-:W-:Y:S02]  /*48710*/  IMAD.MOV.U32 R204, RZ, RZ, R197 ;  /* 0x000000ffffcc7224 */ /* 0x002fe400078e00c5 */
[----:B------:R-:W-:Y:S01]  /*48720*/  IMAD.MOV.U32 R205, RZ, RZ, R198 ;  /* 0x000000ffffcd7224 */ /* 0x000fe200078e00c6 */
[----:B------:R-:W2:Y:S01]  /*48730*/  LDL.LU R197, [R1+0x18e8] ;  /* 0x0018e80001c57983 */ /* 0x000ea20000300800 */
[----:B---3--:R-:W-:-:S03]  /*48740*/  IADD3.X R209, PT, PT, R209, UR7, RZ, P1, !PT ;  /* 0x00000007d1d17c10 */ /* 0x008fc60008ffe4ff */
[----:B------:R-:W3:Y:S04]  /*48750*/  LDL.LU R198, [R1+0x19b0] ;  /* 0x0019b00001c67983 */ /* 0x000ee80000300800 */
[----:B------:R-:W-:Y:S04]  /*48760*/  STL [R1+0x18c0], R208 ;  /* 0x0018c0d001007387 */ /* 0x000fe80000100800 */
[----:B------:R1:W-:Y:S04]  /*48770*/  LDGSTS.E [R2+0xa480], desc[UR14][R204.64], P0 ;  /* 0x0a480000cc027fae */ /* 0x0003e800081a100e */
[----:B------:R1:W-:Y:S01]  /*48780*/  STL [R1+0x18bc], R209 ;  /* 0x0018bcd101007387 */ /* 0x0003e20000100800 */
[----:B------:R-:W-:-:S03]  /*48790*/  IADD3.X R200, PT, PT, R200, UR7, RZ, P2, !PT ;  /* 0x00000007c8c87c10 */ /* 0x000fc600097fe4ff */
[----:B------:R1:W-:Y:S02]  /*487a0*/  STL [R1+0x18c8], R199 ;  /* 0x0018c8c701007387 */ /* 0x0003e40000100800 */
[----:B-1----:R-:W-:Y:S02]  /*487b0*/  IMAD.MOV.U32 R205, RZ, RZ, R209 ;  /* 0x000000ffffcd7224 */ /* 0x002fe400078e00d1 */
[----:B------:R-:W3:Y:S01]  /*487c0*/  LDL.LU R209, [R1+0x18e4] ;  /* 0x0018e40001d17983 */ /* 0x000ee20000300800 */
[----:B------:R-:W-:Y:S02]  /*487d0*/  MOV R204, R208 ;  /* 0x000000d000cc7202 */ /* 0x000fe40000000f00 */
[----:B------:R-:W-:Y:S01]  /*487e0*/  IADD3 R206, P1, PT, R206, UR13, RZ ;  /* 0x0000000dcece7c10 */ /* 0x000fe2000ff3e0ff */
[----:B------:R1:W-:Y:S01]  /*487f0*/  STL [R1+0x18c4], R200 ;  /* 0x0018c4c801007387 */ /* 0x0003e20000100800 */
[----:B------:R-:W-:-:S03]  /*48800*/  IADD3 R3, P2, PT, R3, UR13, RZ ;  /* 0x0000000d03037c10 */ /* 0x000fc6000ff5e0ff */
[----:B------:R-:W3:Y:S04]  /*48810*/  LDL.LU R208, [R1+0x19ac] ;  /* 0x0019ac0001d07983 */ /* 0x000ee80000300800 */
[----:B------:R1:W-:Y:S02]  /*48820*/  LDGSTS.E [R2+0xa500], desc[UR14][R204.64], P0 ;  /* 0x0a500000cc027fae */ /* 0x0003e400081a100e */
[----:B-1----:R-:W-:Y:S01]  /*48830*/  IMAD.MOV.U32 R204, RZ, RZ, R199 ;  /* 0x000000ffffcc7224 */ /* 0x002fe200078e00c7 */
[----:B------:R-:W-:Y:S01]  /*48840*/  MOV R205, R200 ;  /* 0x000000c800cd7202 */ /* 0x000fe20000000f00 */
[----:B------:R-:W3:Y:S04]  /*48850*/  LDL.LU R199, [R1+0x19b8] ;  /* 0x0019b80001c77983 */ /* 0x000ee80000300800 */
[----:B------:R-:W3:Y:S04]  /*48860*/  LDL.LU R200, [R1+0x19c0] ;  /* 0x0019c00001c87983 */ /* 0x000ee80000300800 */
[----:B------:R-:W-:Y:S04]  /*48870*/  STL [R1+0x18d0], R206 ;  /* 0x0018d0ce01007387 */ /* 0x000fe80000100800 */
[----:B------:R1:W-:Y:S02]  /*48880*/  LDGSTS.E [R2+0xa580], desc[UR14][R204.64], P0 ;  /* 0x0a580000cc027fae */ /* 0x0003e400081a100e */
[----:B-1----:R-:W-:Y:S01]  /*48890*/  IMAD.MOV.U32 R204, RZ, RZ, R206 ;  /* 0x000000ffffcc7224 */ /* 0x002fe200078e00ce */
[----:B----4-:R-:W-:-:S02]  /*488a0*/  IADD3.X R207, PT, PT, R207, UR7, RZ, P1, !PT ;  /* 0x00000007cfcf7c10 */ /* 0x010fc40008ffe4ff */
[----:B------:R-:W-:-:S03]  /*488b0*/  IADD3.X R202, PT, PT, R202, UR7, RZ, P2, !PT ;  /* 0x00000007caca7c10 */ /* 0x000fc600097fe4ff */
[----:B------:R1:W-:Y:S01]  /*488c0*/  STL [R1+0x18cc], R207 ;  /* 0x0018cccf01007387 */ /* 0x0003e20000100800 */
[----:B------:R-:W-:-:S03]  /*488d0*/  IMAD.MOV.U32 R205, RZ, RZ, R207 ;  /* 0x000000ffffcd7224 */ /* 0x000fc600078e00cf */
[----:B------:R-:W-:Y:S04]  /*488e0*/  STL [R1+0x18d8], R3 ;  /* 0x0018d80301007387 */ /* 0x000fe80000100800 */
[----:B------:R4:W-:Y:S04]  /*488f0*/  LDGSTS.E [R2+0xa600], desc[UR14][R204.64], P0 ;  /* 0x0a600000cc027fae */ /* 0x0009e800081a100e */
[----:B-1----:R-:W3:Y:S04]  /*48900*/  LDL.LU R207, [R1+0x19b4] ;  /* 0x0019b40001cf7983 */ /* 0x002ee80000300800 */
[----:B------:R1:W-:Y:S04]  /*48910*/  STL [R1+0x18d4], R202 ;  /* 0x0018d4ca01007387 */ /* 0x0003e80000100800 */
[----:B------:R-:W3:Y:S01]  /*48920*/  LDL.LU R206, [R1+0x19bc] ;  /* 0x0019bc0001ce7983 */ /* 0x000ee20000300800 */
[----:B----4-:R-:W-:Y:S01]  /*48930*/  MOV R204, R3 ;  /* 0x0000000300cc7202 */ /* 0x010fe20000000f00 */
[----:B------:R-:W-:Y:S01]  /*48940*/  IMAD.MOV.U32 R205, RZ, RZ, R202 ;  /* 0x000000ffffcd7224 */ /* 0x000fe200078e00ca */
[----:B------:R-:W-:Y:S01]  /*48950*/  UISETP.GT.AND UP1, UPT, UR17, 0x2d, UPT ;  /* 0x0000002d1100788c */ /* 0x000fe2000bf24270 */
[----:B-1----:R-:W4:Y:S04]  /*48960*/  LDL.LU R202, [R1+0x19c8] ;  /* 0x0019c80001ca7983 */ /* 0x002f280000300800 */
[----:B------:R-:W4:Y:S04]  /*48970*/  LDL.LU R3, [R1+0x19d0] ;  /* 0x0019d00001037983 */ /* 0x000f280000300800 */
[----:B------:R1:W-:Y:S01]  /*48980*/  LDGSTS.E [R2+0xa680], desc[UR14][R204.64], P0 ;  /* 0x0a680000cc027fae */ /* 0x0003e200081a100e */
[----:B------:R-:W-:-:S04]  /*48990*/  USEL UR12, URZ, 0x4, !UP1 ;  /* 0x00000004ff0c7887 */ /* 0x000fc8000c800000 */
[----:B------:R-:W-:Y:S01]  /*489a0*/  USEL UR12, UR12, URZ, !UP0 ;  /* 0x000000ff0c0c7287 */ /* 0x000fe2000c000000 */
[----:B--2---:R-:W-:-:S04]  /*489b0*/  IADD3 R201, P1, PT, R201, UR13, RZ ;  /* 0x0000000dc9c97c10 */ /* 0x004fc8000ff3e0ff */
[----:B------:R-:W-:Y:S01]  /*489c0*/  IADD3.X R203, PT, PT, R203, UR7, RZ, P1, !PT ;  /* 0x00000007cbcb7c10 */ /* 0x000fe20008ffe4ff */
[----:B------:R-:W-:Y:S03]  /*489d0*/  STL [R1+0x18e0], R201 ;  /* 0x0018e0c901007387 */ /* 0x000fe60000100800 */
[----:B-1----:R-:W-:Y:S01]  /*489e0*/  MOV R205, R203 ;  /* 0x000000cb00cd7202 */ /* 0x002fe20000000f00 */
[----:B------:R1:W-:Y:S01]  /*489f0*/  STL [R1+0x18dc], R203 ;  /* 0x0018dccb01007387 */ /* 0x0003e20000100800 */
[----:B------:R-:W-:Y:S01]  /*48a00*/  IMAD.MOV.U32 R204, RZ, RZ, R201 ;  /* 0x000000ffffcc7224 */ /* 0x000fe200078e00c9 */
[----:B------:R-:W-:-:S04]  /*48a10*/  ISETP.NE.U32.AND P1, PT, RZ, UR12, PT ;  /* 0x0000000cff007c0c */ /* 0x000fc8000bf25070 */
[----:B------:R2:W-:Y:S04]  /*48a20*/  LDGSTS.E [R2+0xa700], desc[UR14][R204.64], P0 ;  /* 0x0a700000cc027fae */ /* 0x0005e800081a100e */
[----:B-1----:R-:W4:Y:S01]  /*48a30*/  LDL.LU R203, [R1+0x19c4] ;  /* 0x0019c40001cb7983 */ /* 0x002f220000300800 */
[----:B------:R-:W-:-:S03]  /*48a40*/  IADD3 R197, P2, PT, R197, UR13, RZ ;  /* 0x0000000dc5c57c10 */ /* 0x000fc6000ff5e0ff */
[----:B------:R-:W4:Y:S01]  /*48a50*/  LDL.LU R201, [R1+0x19cc] ;  /* 0x0019cc0001c97983 */ /* 0x000f220000300800 */
[----:B---3--:R-:W-:Y:S01]  /*48a60*/  IADD3 R198, P3, PT, R198, UR13, RZ ;  /* 0x0000000dc6c67c10 */ /* 0x008fe2000ff7e0ff */
[----:B--2---:R-:W-:Y:S02]  /*48a70*/  IMAD.MOV.U32 R204, RZ, RZ, R197 ;  /* 0x000000ffffcc7224 */ /* 0x004fe400078e00c5 */
[----:B------:R1:W-:Y:S01]  /*48a80*/  STL [R1+0x18e8], R197 ;  /* 0x0018e8c501007387 */ /* 0x0003e20000100800 */
[----:B------:R-:W-:-:S05]  /*48a90*/  IADD3.X R209, PT, PT, R209, UR7, RZ, P2, !PT ;  /* 0x00000007d1d17c10 */ /* 0x000fca00097fe4ff */
[----:B------:R-:W-:Y:S01]  /*48aa0*/  IMAD.MOV.U32 R205, RZ, RZ, R209 ;  /* 0x000000ffffcd7224 */ /* 0x000fe200078e00d1 */
[----:B------:R-:W-:Y:S01]  /*48ab0*/  STL [R1+0x18e4], R209 ;  /* 0x0018e4d101007387 */ /* 0x000fe20000100800 */
[----:B------:R-:W-:-:S03]  /*48ac0*/  IADD3.X R208, PT, PT, R208, UR7, RZ, P3, !PT ;  /* 0x00000007d0d07c10 */ /* 0x000fc60009ffe4ff */
[----:B------:R2:W-:Y:S04]  /*48ad0*/  STL [R1+0x19b0], R198 ;  /* 0x0019b0c601007387 */ /* 0x0005e80000100800 */
[----:B------:R-:W3:Y:S04]  /*48ae0*/  LDL.LU R210, [R1+0x19d8] ;  /* 0x0019d80001d27983 */ /* 0x000ee80000300800 */
[----:B------:R2:W-:Y:S04]  /*48af0*/  LDGSTS.E [R2+0xa780], desc[UR14][R204.64], P0 ;  /* 0x0a780000cc027fae */ /* 0x0005e800081a100e */
[----:B------:R-:W-:Y:S01]  /*48b00*/  STL [R1+0x19ac], R208 ;  /* 0x0019acd001007387 */ /* 0x000fe20000100800 */
[----:B------:R-:W-:-:S03]  /*48b10*/  IADD3 R199, P0, PT, R199, UR13, RZ ;  /* 0x0000000dc7c77c10 */ /* 0x000fc6000ff1e0ff */
[----:B-1----:R-:W3:Y:S01]  /*48b20*/  LDL.LU R197, [R1+0x19e0] ;  /* 0x0019e00001c57983 */ /* 0x002ee20000300800 */
[----:B--2---:R-:W-:Y:S01]  /*48b30*/  MOV R204, R198 ;  /* 0x000000c600cc7202 */ /* 0x004fe20000000f00 */
[----:B------:R-:W-:Y:S02]  /*48b40*/  IMAD.MOV.U32 R205, RZ, RZ, R208 ;  /* 0x000000ffffcd7224 */ /* 0x000fe400078e00d0 */
[----:B------:R-:W2:Y:S01]  /*48b50*/  LDL.LU R211, [R1+0x19d4] ;  /* 0x0019d40001d37983 */ /* 0x000ea20000300800 */
[----:B------:R-:W-:-:S03]  /*48b60*/  IADD3 R200, P2, PT, R200, UR13, RZ ;  /* 0x0000000dc8c87c10 */ /* 0x000fc6000ff5e0ff */
[----:B------:R-:W2:Y:S04]  /*48b70*/  LDL.LU R198, [R1+0x19dc] ;  /* 0x0019dc0001c67983 */ /* 0x000ea80000300800 */
[----:B------:R1:W-:Y:S04]  /*48b80*/  LDGSTS.E [R2+0xb400], desc[UR14][R204.64], P1 ;  /* 0x0b400000cc027fae */ /* 0x0003e800089a100e */
[----:B------:R1:W-:Y:S02]  /*48b90*/  STL [R1+0x19b8], R199 ;  /* 0x0019b8c701007387 */ /* 0x0003e40000100800 */
[----:B-1----:R-:W-:Y:S01]  /*48ba0*/  IMAD.MOV.U32 R204, RZ, RZ, R199 ;  /* 0x000000ffffcc7224 */ /* 0x002fe200078e00c7 */
[----:B------:R-:W-:-:S04]  /*48bb0*/  IADD3.X R207, PT, PT, R207, UR7, RZ, P0, !PT ;  /* 0x00000007cfcf7c10 */ /* 0x000fc800087fe4ff */
[----:B------:R-:W-:Y:S01]  /*48bc0*/  MOV R205, R207 ;  /* 0x000000cf00cd7202 */ /* 0x000fe20000000f00 */
[----:B------:R-:W-:Y:S01]  /*48bd0*/  STL [R1+0x19b4], R207 ;  /* 0x0019b4cf01007387 */ /* 0x000fe20000100800 */
[----:B------:R-:W-:-:S03]  /*48be0*/  IADD3.X R206, PT, PT, R206, UR7, RZ, P2, !PT ;  /* 0x00000007cece7c10 */ /* 0x000fc600097fe4ff */
[----:B------:R-:W-:Y:S04]  /*48bf0*/  STL [R1+0x19c0], R200 ;  /* 0x0019c0c801007387 */ /* 0x000fe80000100800 */
[----:B------:R-:W2:Y:S04]  /*48c00*/  LDL.LU R199, [R1+0x19e8] ;  /* 0x0019e80001c77983 */ /* 0x000ea80000300800 */
[----:B------:R1:W-:Y:S04]  /*48c10*/  LDGSTS.E [R2+0xb480], desc[UR14][R204.64], P1 ;  /* 0x0b480000cc027fae */ /* 0x0003e800089a100e */
[----:B------:R4:W-:Y:S01]  /*48c20*/  STL [R1+0x19bc], R206 ;  /* 0x0019bcce01007387 */ /* 0x0009e20000100800 */
[----:B-1----:R-:W-:-:S03]  /*48c30*/  IMAD.MOV.U32 R205, RZ, RZ, R206 ;  /* 0x000000ffffcd7224 */ /* 0x002fc600078e00ce */
[----:B----4-:R-:W4:Y:S01]  /*48c40*/  LDL.LU R206, [R1+0x19e4] ;  /* 0x0019e40001ce7983 */ /* 0x010f220000300800 */
[----:B------:R-:W-:Y:S01]  /*48c50*/  IADD3 R202, P0, PT, R202, UR13, RZ ;  /* 0x0000000dcaca7c10 */ /* 0x000fe2000ff1e0ff */
        /* <DEDUP_REMOVED lines=10> */
[----:B------:R-:W-:Y:S01]  /*48d00*/  STL [R1+0x19d0], R3 ;  /* 0x0019d00301007387 */ /* 0x000fe20000100800 */
[----:B------:R-:W-:-:S03]  /*48d10*/  IMAD.MOV.U32 R205, RZ, RZ, R203 ;  /* 0x000000ffffcd7224 */ /* 0x000fc600078e00cb */
[----:B------:R-:W4:Y:S04]  /*48d20*/  LDL.LU R209, [R1+0x1aac] ;  /* 0x001aac0001d17983 */ /* 0x000f280000300800 */
[----:B------:R1:W-:Y:S04]  /*48d30*/  STL [R1+0x19cc], R201 ;  /* 0x0019ccc901007387 */ /* 0x0003e80000100800 */
[----:B------:R-:W4:Y:S04]  /*48d40*/  LDL.LU R202, [R1+0x1ab4] ;  /* 0x001ab40001ca7983 */ /* 0x000f280000300800 */
[----:B------:R1:W-:Y:S04]  /*48d50*/  LDGSTS.E [R2+0xb580], desc[UR14][R204.64], P1 ;  /* 0x0b580000cc027fae */ /* 0x0003e800089a100e */
[----:B------:R-:W4:Y:S01]  /*48d60*/  LDL.LU R207, [R1+0x1abc] ;  /* 0x001abc0001cf7983 */ /* 0x000f220000300800 */
[----:B-1----:R-:W-:-:S03]  /*48d70*/  MOV R205, R201 ;  /* 0x000000c900cd7202 */ /* 0x002fc60000000f00 */
[----:B------:R-:W4:Y:S01]  /*48d80*/  LDL.LU R201, [R1+0x1ac0] ;  /* 0x001ac00001c97983 */ /* 0x000f220000300800 */
[----:B------:R-:W-:-:S03]  /*48d90*/  IMAD.MOV.U32 R204, RZ, RZ, R3 ;  /* 0x000000ffffcc7224 */ /* 0x000fc600078e0003 */
[----:B------:R-:W4:Y:S01]  /*48da0*/  LDL.LU R203, [R1+0x1ac4] ;  /* 0x001ac40001cb7983 */ /* 0x000f220000300800 */
[----:B---3--:R-:W-:-:S03]  /*48db0*/  IADD3 R210, P0, PT, R210, UR13, RZ ;  /* 0x0000000dd2d27c10 */ /* 0x008fc6000ff1e0ff */
[----:B------:R-:W3:Y:S04]  /*48dc0*/  LDL.LU R3, [R1+0x1ac8] ;  /* 0x001ac80001037983 */ /* 0x000ee80000300800 */
[----:B------:R1:W-:Y:S01]  /*48dd0*/  LDGSTS.E [R2+0xb600], desc[UR14][R204.64], P1 ;  /* 0x0b600000cc027fae */ /* 0x0003e200089a100e */
[----:B------:R-:W-:Y:S02]  /*48de0*/  IADD3 R197, P2, PT, R197, UR13, RZ ;  /* 0x0000000dc5c57c10 */ /* 0x000fe4000ff5e0ff */
[----:B--2---:R-:W-:Y:S01]  /*48df0*/  IADD3.X R211, PT, PT, R211, UR7, RZ, P0, !PT ;  /* 0x00000007d3d37c10 */ /* 0x004fe200087fe4ff */
[----:B-1----:R-:W-:Y:S01]  /*48e00*/  IMAD.MOV.U32 R204, RZ, RZ, R210 ;  /* 0x000000ffffcc7224 */ /* 0x002fe200078e00d2 */
[----:B------:R-:W-:-:S03]  /*48e10*/  IADD3.X R198, PT, PT, R198, UR7, RZ, P2, !PT ;  /* 0x00000007c6c67c10 */ /* 0x000fc600097fe4ff */
[----:B------:R-:W-:Y:S01]  /*48e20*/  IMAD.MOV.U32 R205, RZ, RZ, R211 ;  /* 0x000000ffffcd7224 */ /* 0x000fe200078e00d3 */
[----:B------:R-:W-:Y:S04]  /*48e30*/  STL [R1+0x19d8], R210 ;  /* 0x0019d8d201007387 */ /* 0x000fe80000100800 */
[----:B------:R1:W-:Y:S04]  /*48e40*/  LDGSTS.E [R2+0xb680], desc[UR14][R204.64], P1 ;  /* 0x0b680000cc027fae */ /* 0x0003e800089a100e */
[----:B------:R-:W-:Y:S04]  /*48e50*/  STL [R1+0x19d4], R211 ;  /* 0x0019d4d301007387 */ /* 0x000fe80000100800 */
[----:B------:R-:W-:Y:S01]  /*48e60*/  STL [R1+0x19e0], R197 ;  /* 0x0019e0c501007387 */ /* 0x000fe20000100800 */
[----:B-1----:R-:W-:Y:S01]  /*48e70*/  MOV R204, R197 ;  /* 0x000000c500cc7202 */ /* 0x002fe20000000f00 */
[----:B------:R-:W-:-:S02]  /*48e80*/  IMAD.MOV.U32 R205, RZ, RZ, R198 ;  /* 0x000000ffffcd7224 */ /* 0x000fc400078e00c6 */
[----:B------:R1:W-:Y:S04]  /*48e90*/  STL [R1+0x19dc], R198 ;  /* 0x0019dcc601007387 */ /* 0x0003e80000100800 */
[----:B------:R2:W-:Y:S04]  /*48ea0*/  LDGSTS.E [R2+0xb700], desc[UR14][R204.64], P1 ;  /* 0x0b700000cc027fae */ /* 0x0005e800089a100e */
[----:B-1----:R-:W3:Y:S04]  /*48eb0*/  LDL.LU R198, [R1+0x1ad0] ;  /* 0x001ad00001c67983 */ /* 0x002ee80000300800 */
[----:B------:R-:W3:Y:S01]  /*48ec0*/  LDL.LU R197, [R1+0x1ad8] ;  /* 0x001ad80001c57983 */ /* 0x000ee20000300800 */
[----:B------:R-:W-:-:S05]  /*48ed0*/  IADD3 R199, P0, PT, R199, UR13, RZ ;  /* 0x0000000dc7c77c10 */ /* 0x000fca000ff1e0ff */
[----:B------:R-:W-:Y:S01]  /*48ee0*/  STL [R1+0x19e8], R199 ;  /* 0x0019e8c701007387 */ /* 0x000fe20000100800 */
[----:B--2---:R-:W-:Y:S01]  /*48ef0*/  IMAD.MOV.U32 R204, RZ, RZ, R199 ;  /* 0x000000ffffcc7224 */ /* 0x004fe200078e00c7 */
[----:B----4-:R-:W-:-:S04]  /*48f00*/  IADD3.X R206, PT, PT, R206, UR7, RZ, P0, !PT ;  /* 0x00000007cece7c10 */ /* 0x010fc800087fe4ff */
[----:B------:R-:W-:Y:S01]  /*48f10*/  MOV R205, R206 ;  /* 0x000000ce00cd7202 */ /* 0x000fe20000000f00 */
[----:B------:R1:W-:Y:S01]  /*48f20*/  STL [R1+0x19e4], R206 ;  /* 0x0019e4ce01007387 */ /* 0x0003e20000100800 */
[----:B------:R-:W-:-:S03]  /*48f30*/  UISETP.GT.AND UP1, UPT, UR17, 0x31, UPT ;  /* 0x000000311100788c */ /* 0x000fc6000bf24270 */
[----:B------:R2:W-:Y:S04]  /*48f40*/  LDGSTS.E [R2+0xb780], desc[UR14][R204.64], P1 ;  /* 0x0b780000cc027fae */ /* 0x0005e800089a100e */
[----:B-1----:R-:W4:Y:S04]  /*48f50*/  LDL.LU R206, [R1+0x1acc] ;  /* 0x001acc0001ce7983 */ /* 0x002f280000300800 */
[----:B------:R-:W4:Y:S01]  /*48f60*/  LDL.LU R199, [R1+0x1ad4] ;  /* 0x001ad40001c77983 */ /* 0x000f220000300800 */
[----:B------:R-:W-:-:S04]  /*48f70*/  USEL UR12, URZ, 0x4, !UP1 ;  /* 0x00000004ff0c7887 */ /* 0x000fc8000c800000 */
[----:B------:R-:W-:Y:S01]  /*48f80*/  USEL UR12, UR12, URZ, !UP0 ;  /* 0x000000ff0c0c7287 */ /* 0x000fe2000c000000 */
[----:B------:R-:W-:-:S05]  /*48f90*/  IADD3 R208, P1, PT, R208, UR13, RZ ;  /* 0x0000000dd0d07c10 */ /* 0x000fca000ff3e0ff */
[----:B------:R-:W-:Y:S02]  /*48fa0*/  ISETP.NE.U32.AND P0, PT, RZ, UR12, PT ;  /* 0x0000000cff007c0c */ /* 0x000fe4000bf05070 */
[----:B------:R-:W-:Y:S01]  /*48fb0*/  IADD3 R200, P2, PT, R200, UR13, RZ ;  /* 0x0000000dc8c87c10 */ /* 0x000fe2000ff5e0ff */
[----:B--2---:R-:W-:Y:S01]  /*48fc0*/  IMAD.MOV.U32 R204, RZ, RZ, R208 ;  /* 0x000000ffffcc7224 */ /* 0x004fe200078e00d0 */
[----:B------:R-:W-:Y:S01]  /*48fd0*/  STL [R1+0x1ab0], R208 ;  /* 0x001ab0d001007387 */ /* 0x000fe20000100800 */
[----:B------:R-:W-:-:S05]  /*48fe0*/  IADD3.X R209, PT, PT, R209, UR7, RZ, P1, !PT ;  /* 0x00000007d1d17c10 */ /* 0x000fca0008ffe4ff */
[----:B------:R-:W-:Y:S01]  /*48ff0*/  IMAD.MOV.U32 R205, RZ, RZ, R209 ;  /* 0x000000ffffcd7224 */ /* 0x000fe200078e00d1 */
[----:B------:R-:W-:Y:S01]  /*49000*/  IADD3.X R202, PT, PT, R202, UR7, RZ, P2, !PT ;  /* 0x00000007caca7c10 */ /* 0x000fe200097fe4ff */
[----:B------:R-:W-:Y:S04]  /*49010*/  STL [R1+0x1aac], R209 ;  /* 0x001aacd101007387 */ /* 0x000fe80000100800 */
[----:B------:R1:W-:Y:S04]  /*49020*/  LDGSTS.E [R2+0xc400], desc[UR14][R204.64], P0 ;  /* 0x0c400000cc027fae */ /* 0x0003e800081a100e */
[----:B------:R-:W-:Y:S04]  /*49030*/  STL [R1+0x1ab8], R200 ;  /* 0x001ab8c801007387 */ /* 0x000fe80000100800 */
[----:B------:R2:W-:Y:S01]  /*49040*/  STL [R1+0x1ab4], R202 ;  /* 0x001ab4ca01007387 */ /* 0x0005e20000100800 */
[----:B------:R-:W-:Y:S01]  /*49050*/  IADD3 R201, P1, PT, R201, UR13, RZ ;  /* 0x0000000dc9c97c10 */ /* 0x000fe2000ff3e0ff */
[----:B-1----:R-:W-:Y:S01]  /*49060*/  IMAD.MOV.U32 R205, RZ, RZ, R202 ;  /* 0x000000ffffcd7224 */ /* 0x002fe200078e00ca */
[----:B------:R-:W-:-:S02]  /*49070*/  MOV R204, R200 ;  /* 0x000000c800cc7202 */ /* 0x000fc40000000f00 */
[----:B------:R-:W-:Y:S01]  /*49080*/  IADD3.X R207, PT, PT, R207, UR7, RZ, P1, !PT ;  /* 0x00000007cfcf7c10 */ /* 0x000fe20008ffe4ff */
[----:B--2---:R-:W2:Y:S01]  /*49090*/  LDL.LU R202, [R1+0x1adc] ;  /* 0x001adc0001ca7983 */ /* 0x004ea20000300800 */
[----:B---3--:R-:W-:-:S03]  /*490a0*/  IADD3 R3, P2, PT, R3, UR13, RZ ;  /* 0x0000000d03037c10 */ /* 0x008fc6000ff5e0ff */
[----:B------:R-:W3:Y:S01]  /*490b0*/  LDL.LU R200, [R1+0x1ae0] ;  /* 0x001ae00001c87983 */ /* 0x000ee20000300800 */
[----:B------:R-:W-:-:S03]  /*490c0*/  IADD3.X R203, PT, PT, R203, UR7, RZ, P2, !PT ;  /* 0x00000007cbcb7c10 */ /* 0x000fc600097fe4ff */
[----:B------:R1:W-:Y:S04]  /*490d0*/  LDGSTS.E [R2+0xc480], desc[UR14][R204.64], P0 ;  /* 0x0c480000cc027fae */ /* 0x0003e800081a100e */
[----:B------:R1:W-:Y:S04]  /*490e0*/  STL [R1+0x1ac0], R201 ;  /* 0x001ac0c901007387 */ /* 0x0003e80000100800 */
[----:B------:R-:W-:Y:S01]  /*490f0*/  STL [R1+0x1abc], R207 ;  /* 0x001abccf01007387 */ /* 0x000fe20000100800 */
[----:B-1----:R-:W-:Y:S01]  /*49100*/  IMAD.MOV.U32 R204, RZ, RZ, R201 ;  /* 0x000000ffffcc7224 */ /* 0x002fe200078e00c9 */
[----:B------:R-:W-:-:S02]  /*49110*/  MOV R205, R207 ;  /* 0x000000cf00cd7202 */ /* 0x000fc40000000f00 */
[----:B------:R-:W-:Y:S04]  /*49120*/  STL [R1+0x1ac8], R3 ;  /* 0x001ac80301007387 */ /* 0x000fe80000100800 */
[----:B------:R-:W2:Y:S04]  /*49130*/  LDL.LU R201, [R1+0x1ae8] ;  /* 0x001ae80001c97983 */ /* 0x000ea80000300800 */
[----:B------:R1:W-:Y:S04]  /*49140*/  STL [R1+0x1ac4], R203 ;  /* 0x001ac4cb01007387 */ /* 0x0003e80000100800 */
[----:B------:R1:W-:Y:S04]  /*49150*/  LDGSTS.E [R2+0xc500], desc[UR14][R204.64], P0 ;  /* 0x0c500000cc027fae */ /* 0x0003e800081a100e */
[----:B------:R-:W2:Y:S01]  /*49160*/  LDL.LU R210, [R1+0x1bb0] ;  /* 0x001bb00001d27983 */ /* 0x000ea20000300800 */
[----:B-1----:R-:W-:-:S03]  /*49170*/  IMAD.MOV.U32 R205, RZ, RZ, R203 ;  /* 0x000000ffffcd7224 */ /* 0x002fc600078e00cb */
[----:B------:R-:W2:Y:S01]  /*49180*/  LDL.LU R203, [R1+0x1ae4] ;  /* 0x001ae40001cb7983 */ /* 0x000ea20000300800 */
[----:B------:R-:W-:-:S03]  /*49190*/  IADD3 R198, P1, PT, R198, UR13, RZ ;  /* 0x0000000dc6c67c10 */ /* 0x000fc6000ff3e0ff */
[----:B------:R-:W2:Y:S01]  /*491a0*/  LDL.LU R211, [R1+0x1bac] ;  /* 0x001bac0001d37983 */ /* 0x000ea20000300800 */
[----:B------:R-:W-:Y:S01]  /*491b0*/  IMAD.MOV.U32 R204, RZ, RZ, R3 ;  /* 0x000000ffffcc7224 */ /* 0x000fe200078e0003 */
[----:B------:R-:W-:Y:S02]  /*491c0*/  IADD3 R197, P2, PT, R197, UR13, RZ ;  /* 0x0000000dc5c57c10 */ /* 0x000fe4000ff5e0ff */
[----:B------:R-:W2:Y:S04]  /*491d0*/  LDL.LU R208, [R1+0x1bb8] ;  /* 0x001bb80001d07983 */ /* 0x000ea80000300800 */
[----:B------:R-:W2:Y:S04]  /*491e0*/  LDL.LU R3, [R1+0x1bc0] ;  /* 0x001bc00001037983 */ /* 0x000ea80000300800 */
[----:B------:R1:W-:Y:S04]  /*491f0*/  STL [R1+0x1ad0], R198 ;  /* 0x001ad0c601007387 */ /* 0x0003e80000100800 */
[----:B------:R1:W-:Y:S02]  /*49200*/  LDGSTS.E [R2+0xc580], desc[UR14][R204.64], P0 ;  /* 0x0c580000cc027fae */ /* 0x0003e400081a100e */
[----:B-1----:R-:W-:-:S02]  /*49210*/  MOV R204, R198 ;  /* 0x000000c600cc7202 */ /* 0x002fc40000000f00 */
[----:B----4-:R-:W-:-:S05]  /*49220*/  IADD3.X R206, PT, PT, R206, UR7, RZ, P1, !PT ;  /* 0x00000007cece7c10 */ /* 0x010fca0008ffe4ff */
[----:B------:R-:W-:Y:S01]  /*49230*/  STL [R1+0x1acc], R206 ;  /* 0x001accce01007387 */ /* 0x000fe20000100800 */
[----:B------:R-:W-:-:S03]  /*49240*/  IADD3.X R199, PT, PT, R199, UR7, RZ, P2, !PT ;  /* 0x00000007c7c77c10 */ /* 0x000fc600097fe4ff */
[----:B------:R1:W-:Y:S04]  /*49250*/  STL [R1+0x1ad8], R197 ;  /* 0x001ad8c501007387 */ /* 0x0003e80000100800 */
[----:B------:R-:W4:Y:S04]  /*49260*/  LDL.LU R209, [R1+0x1bb4] ;  /* 0x001bb40001d17983 */ /* 0x000f280000300800 */
[----:B------:R1:W-:Y:S04]  /*49270*/  STL [R1+0x1ad4], R199 ;  /* 0x001ad4c701007387 */ /* 0x0003e80000100800 */
[----:B------:R-:W4:Y:S01]  /*49280*/  LDL.LU R198, [R1+0x1bbc] ;  /* 0x001bbc0001c67983 */ /* 0x000f220000300800 */
[----:B------:R-:W-:-:S03]  /*49290*/  IMAD.MOV.U32 R205, RZ, RZ, R206 ;  /* 0x000000ffffcd7224 */ /* 0x000fc600078e00ce */
[----:B------:R-:W4:Y:S04]  /*492a0*/  LDL.LU R207, [R1+0x1bc4] ;  /* 0x001bc40001cf7983 */ /* 0x000f280000300800 */
[----:B------:R1:W-:Y:S02]  /*492b0*/  LDGSTS.E [R2+0xc600], desc[UR14][R204.64], P0 ;  /* 0x0c600000cc027fae */ /* 0x0003e400081a100e */
[----:B-1----:R-:W-:Y:S02]  /*492c0*/  IMAD.MOV.U32 R204, RZ, RZ, R197 ;  /* 0x000000ffffcc7224 */ /* 0x002fe400078e00c5 */
[----:B------:R-:W4:Y:S01]  /*492d0*/  LDL.LU R197, [R1+0x1bc8] ;  /* 0x001bc80001c57983 */ /* 0x000f220000300800 */
[----:B------:R-:W-:-:S03]  /*492e0*/  MOV R205, R199 ;  /* 0x000000c700cd7202 */ /* 0x000fc60000000f00 */
[----:B------:R-:W4:Y:S04]  /*492f0*/  LDL.LU R206, [R1+0x1bcc] ;  /* 0x001bcc0001ce7983 */ /* 0x000f280000300800 */
[----:B------:R-:W4:Y:S01]  /*49300*/  LDL.LU R199, [R1+0x1bd0] ;  /* 0x001bd00001c77983 */ /* 0x000f220000300800 */
[----:B------:R-:W-:-:S03]  /*49310*/  UISETP.GT.AND UP1, UPT, UR17, 0x35, UPT ;  /* 0x000000351100788c */ /* 0x000fc6000bf24270 */
[----:B------:R1:W-:Y:S01]  /*49320*/  LDGSTS.E [R2+0xc680], desc[UR14][R204.64], P0 ;  /* 0x0c680000cc027fae */ /* 0x0003e200081a100e */
[----:B------:R-:W-:-:S04]  /*49330*/  USEL UR12, URZ, 0x4, !UP1 ;  /* 0x00000004ff0c7887 */ /* 0x000fc8000c800000 */
[----:B------:R-:W-:Y:S01]  /*49340*/  USEL UR12, UR12, URZ, !UP0 ;  /* 0x000000ff0c0c7287 */ /* 0x000fe2000c000000 */
[----:B---3--:R-:W-:-:S04]  /*49350*/  IADD3 R200, P1, PT, R200, UR13, RZ ;  /* 0x0000000dc8c87c10 */ /* 0x008fc8000ff3e0ff */
[----:B--2---:R-:W-:Y:S01]  /*49360*/  IADD3.X R202, PT, PT, R202, UR7, RZ, P1, !PT ;  /* 0x00000007caca7c10 */ /* 0x004fe20008ffe4ff */
[----:B-1----:R-:W-:Y:S01]  /*49370*/  IMAD.MOV.U32 R204, RZ, RZ, R200 ;  /* 0x000000ffffcc7224 */ /* 0x002fe200078e00c8 */
[----:B------:R-:W-:Y:S03]  /*49380*/  STL [R1+0x1ae0], R200 ;  /* 0x001ae0c801007387 */ /* 0x000fe60000100800 */
[----:B------:R-:W-:Y:S01]  /*49390*/  IMAD.MOV.U32 R205, RZ, RZ, R202 ;  /* 0x000000ffffcd7224 */ /* 0x000fe200078e00ca */
[----:B------:R1:W-:Y:S01]  /*493a0*/  STL [R1+0x1adc], R202 ;  /* 0x001adcca01007387 */ /* 0x0003e20000100800 */
[----:B------:R-:W-:-:S03]  /*493b0*/  ISETP.NE.U32.AND P1, PT, RZ, UR12, PT ;  /* 0x0000000cff007c0c */ /* 0x000fc6000bf25070 */
[----:B------:R2:W-:Y:S04]  /*493c0*/  LDGSTS.E [R2+0xc700], desc[UR14][R204.64], P0 ;  /* 0x0c700000cc027fae */ /* 0x0005e800081a100e */
[----:B-1----:R-:W3:Y:S01]  /*493d0*/  LDL.LU R202, [R1+0x1bd8] ;  /* 0x001bd80001ca7983 */ /* 0x002ee20000300800 */
[----:B------:R-:W-:-:S03]  /*493e0*/  IADD3 R201, P2, PT, R201, UR13, RZ ;  /* 0x0000000dc9c97c10 */ /* 0x000fc6000ff5e0ff */
[----:B------:R-:W3:Y:S01]  /*493f0*/  LDL.LU R200, [R1+0x1be0] ;  /* 0x001be00001c87983 */ /* 0x000ee20000300800 */
[----:B--2---:R-:W-:-:S03]  /*49400*/  MOV R204, R201 ;  /* 0x000000c900cc7202 */ /* 0x004fc60000000f00 */
[----:B------:R-:W-:Y:S01]  /*49410*/  STL [R1+0x1ae8], R201 ;  /* 0x001ae8c901007387 */ /* 0x000fe20000100800 */
[----:B------:R-:W-:Y:S02]  /*49420*/  IADD3 R210, P3, PT, R210, UR13, RZ ;  /* 0x0000000dd2d27c10 */ /* 0x000fe4000ff7e0ff */
[----:B------:R-:W-:-:S05]  /*49430*/  IADD3.X R203, PT, PT, R203, UR7, RZ, P2, !PT ;  /* 0x00000007cbcb7c10 */ /* 0x000fca00097fe4ff */
[----:B------:R-:W-:Y:S01]  /*49440*/  IMAD.MOV.U32 R205, RZ, RZ, R203 ;  /* 0x000000ffffcd7224 */ /* 0x000fe200078e00cb */
[----:B------:R1:W-:Y:S01]  /*49450*/  STL [R1+0x1ae4], R203 ;  /* 0x001ae4cb01007387 */ /* 0x0003e20000100800 */
[----:B------:R-:W-:-:S03]  /*49460*/  IADD3.X R211, PT, PT, R211, UR7, RZ, P3, !PT ;  /* 0x00000007d3d37c10 */ /* 0x000fc60009ffe4ff */
[----:B------:R-:W-:Y:S04]  /*49470*/  STL [R1+0x1bb0], R210 ;  /* 0x001bb0d201007387 */ /* 0x000fe80000100800 */
[----:B------:R2:W-:Y:S01]  /*49480*/  LDGSTS.E [R2+0xc780], desc[UR14][R204.64], P0 ;  /* 0x0c780000cc027fae */ /* 0x0005e200081a100e */
[----:B------:R-:W-:-:S03]  /*49490*/  IADD3 R208, P0, PT, R208, UR13, RZ ;  /* 0x0000000dd0d07c10 */ /* 0x000fc6000ff1e0ff */
[----:B-1----:R-:W3:Y:S01]  /*494a0*/  LDL.LU R203, [R1+0x1bd4] ;  /* 0x001bd40001cb7983 */ /* 0x002ee20000300800 */
[----:B------:R-:W-:-:S03]  /*494b0*/  IADD3 R3, P2, PT, R3, UR13, RZ ;  /* 0x0000000d03037c10 */ /* 0x000fc6000ff5e0ff */
[----:B------:R-:W-:Y:S01]  /*494c0*/  STL [R1+0x1bac], R211 ;  /* 0x001bacd301007387 */ /* 0x000fe20000100800 */
[----:B--2---:R-:W-:Y:S01]  /*494d0*/  IMAD.MOV.U32 R204, RZ, RZ, R210 ;  /* 0x000000ffffcc7224 */ /* 0x004fe200078e00d2 */
[----:B------:R-:W-:Y:S02]  /*494e0*/  MOV R205, R211 ;  /* 0x000000d300cd7202 */ /* 0x000fe40000000f00 */
[----:B------:R-:W2:Y:S04]  /*494f0*/  LDL.LU R201, [R1+0x1bdc] ;  /* 0x001bdc0001c97983 */ /* 0x000ea80000300800 */
[----:B------:R1:W-:Y:S04]  /*49500*/  LDGSTS.E [R2+0xd400], desc[UR14][R204.64], P1 ;  /* 0x0d400000cc027fae */ /* 0x0003e800089a100e */
[----:B------:R-:W-:Y:S01]  /*49510*/  STL [R1+0x1bb8], R208 ;  /* 0x001bb8d001007387 */ /* 0x000fe20000100800 */
[----:B-1----:R-:W-:Y:S01]  /*49520*/  IMAD.MOV.U32 R204, RZ, RZ, R208 ;  /* 0x000000ffffcc7224 */ /* 0x002fe200078e00d0 */
[----:B----4-:R-:W-:-:S05]  /*49530*/  IADD3.X R209, PT, PT, R209, UR7, RZ, P0, !PT ;  /* 0x00000007d1d17c10 */ /* 0x010fca00087fe4ff */
[----:B------:R-:W-:Y:S01]  /*49540*/  IMAD.MOV.U32 R205, RZ, RZ, R209 ;  /* 0x000000ffffcd7224 */ /* 0x000fe200078e00d1 */
[----:B------:R-:W-:Y:S01]  /*49550*/  IADD3.X R198, PT, PT, R198, UR7, RZ, P2, !PT ;  /* 0x00000007c6c67c10 */ /* 0x000fe200097fe4ff */
[----:B------:R-:W-:Y:S04]  /*49560*/  STL [R1+0x1bb4], R209 ;  /* 0x001bb4d101007387 */ /* 0x000fe80000100800 */
[----:B------:R-:W-:Y:S04]  /*49570*/  STL [R1+0x1bc0], R3 ;  /* 0x001bc00301007387 */ /* 0x000fe80000100800 */
[----:B------:R1:W-:Y:S04]  /*49580*/  LDGSTS.E [R2+0xd480], desc[UR14][R204.64], P1 ;  /* 0x0d480000cc027fae */ /* 0x0003e800089a100e */
[----:B------:R4:W-:Y:S01]  /*49590*/  STL [R1+0x1bbc], R198 ;  /* 0x001bbcc601007387 */ /* 0x0009e20000100800 */
[----:B-1----:R-:W-:Y:S01]  /*495a0*/  IMAD.MOV.U32 R205, RZ, RZ, R198 ;  /* 0x000000ffffcd7224 */ /* 0x002fe200078e00c6 */
[----:B------:R-:W-:-:S02]  /*495b0*/  MOV R204, R3 ;  /* 0x0000000300cc7202 */ /* 0x000fc40000000f00 */
[----:B----4-:R-:W4:Y:S04]  /*495c0*/  LDL.LU R198, [R1+0x1be4] ;  /* 0x001be40001c67983 */ /* 0x010f280000300800 */
[----:B------:R-:W4:Y:S01]  /*495d0*/  LDL.LU R3, [R1+0x1be8] ;  /* 0x001be80001037983 */ /* 0x000f220000300800 */
[----:B------:R-:W-:Y:S02]  /*495e0*/  IADD3 R197, P0, PT, R197, UR13, RZ ;  /* 0x0000000dc5c57c10 */ /* 0x000fe4000ff1e0ff */
[----:B------:R-:W-:Y:S01]  /*495f0*/  IADD3 R199, P2, PT, R199, UR13, RZ ;  /* 0x0000000dc7c77c10 */ /* 0x000fe2000ff5e0ff */
[----:B------:R1:W-:Y:S01]  /*49600*/  LDGSTS.E [R2+0xd500], desc[UR14][R204.64], P1 ;  /* 0x0d500000cc027fae */ /* 0x0003e200089a100e */
[----:B------:R-:W-:Y:S02]  /*49610*/  IADD3.X R207, PT, PT, R207, UR7, RZ, P0, !PT ;  /* 0x00000007cfcf7c10 */ /* 0x000fe400087fe4ff */
[----:B------:R-:W-:Y:S01]  /*49620*/  IADD3.X R206, PT, PT, R206, UR7, RZ, P2, !PT ;  /* 0x00000007cece7c10 */ /* 0x000fe200097fe4ff */
[----:B------:R1:W-:Y:S04]  /*49630*/  STL [R1+0x1bc8], R197 ;  /* 0x001bc8c501007387 */ /* 0x0003e80000100800 */
[----:B------:R-:W-:Y:S01]  /*49640*/  STL [R1+0x1bc4], R207 ;  /* 0x001bc4cf01007387 */ /* 0x000fe20000100800 */
[----:B-1----:R-:W-:Y:S01]  /*49650*/  IMAD.MOV.U32 R204, RZ, RZ, R197 ;  /* 0x000000ffffcc7224 */ /* 0x002fe200078e00c5 */
[----:B------:R-:W-:-:S02]  /*49660*/  MOV R205, R207 ;  /* 0x000000cf00cd7202 */ /* 0x000fc40000000f00 */
[----:B------:R1:W-:Y:S04]  /*49670*/  STL [R1+0x1bd0], R199 ;  /* 0x001bd0c701007387 */ /* 0x0003e80000100800 */
[----:B------:R-:W4:Y:S04]  /*49680*/  LDL.LU R197, [R1+0x1cb0] ;  /* 0x001cb00001c57983 */ /* 0x000f280000300800 */
[----:B------:R1:W-:Y:S04]  /*49690*/  STL [R1+0x1bcc], R206 ;  /* 0x001bccce01007387 */ /* 0x0003e80000100800 */
[----:B------:R1:W-:Y:S04]  /*496a0*/  LDGSTS.E [R2+0xd580], desc[UR14][R204.64], P1 ;  /* 0x0d580000cc027fae */ /* 0x0003e800089a100e */
[----:B------:R-:W4:Y:S01]  /*496b0*/  LDL.LU R210, [R1+0x1cb8] ;  /* 0x001cb80001d27983 */ /* 0x000f220000300800 */
[----:B-1----:R-:W-:-:S03]  /*496c0*/  IMAD.MOV.U32 R204, RZ, RZ, R199 ;  /* 0x000000ffffcc7224 */ /* 0x002fc600078e00c7 */
[----:B------:R-:W4:Y:S04]  /*496d0*/  LDL.LU R199, [R1+0x1cac] ;  /* 0x001cac0001c77983 */ /* 0x000f280000300800 */
[----:B------:R-:W4:Y:S01]  /*496e0*/  LDL.LU R211, [R1+0x1cb4] ;  /* 0x001cb40001d37983 */ /* 0x000f220000300800 */
[----:B------:R-:W-:-:S03]  /*496f0*/  IMAD.MOV.U32 R205, RZ, RZ, R206 ;  /* 0x000000ffffcd7224 */ /* 0x000fc600078e00ce */
[----:B------:R-:W4:Y:S04]  /*49700*/  LDL.LU R208, [R1+0x1cc0] ;  /* 0x001cc00001d07983 */ /* 0x000f280000300800 */
[----:B------:R-:W4:Y:S04]  /*49710*/  LDL.LU R206, [R1+0x1cc8] ;  /* 0x001cc80001ce7983 */ /* 0x000f280000300800 */
[----:B------:R1:W-:Y:S01]  /*49720*/  LDGSTS.E [R2+0xd600], desc[UR14][R204.64], P1 ;  /* 0x0d600000cc027fae */ /* 0x0003e200089a100e */
[----:B---3--:R-:W-:Y:S02]  /*49730*/  IADD3 R202, P0, PT, R202, UR13, RZ ;  /* 0x0000000dcaca7c10 */ /* 0x008fe4000ff1e0ff */
[----:B------:R-:W-:-:S03]  /*49740*/  IADD3 R200, P2, PT, R200, UR13, RZ ;  /* 0x0000000dc8c87c10 */ /* 0x000fc6000ff5e0ff */
[----:B------:R-:W-:Y:S01]  /*49750*/  STL [R1+0x1bd8], R202 ;  /* 0x001bd8ca01007387 */ /* 0x000fe20000100800 */
[----:B-1----:R-:W-:Y:S02]  /*49760*/  MOV R204, R202 ;  /* 0x000000ca00cc7202 */ /* 0x002fe40000000f00 */
[----:B------:R-:W-:-:S05]  /*49770*/  IADD3.X R203, PT, PT, R203, UR7, RZ, P0, !PT ;  /* 0x00000007cbcb7c10 */ /* 0x000fca00087fe4ff */
[----:B------:R1:W-:Y:S04]  /*49780*/  STL [R1+0x1bd4], R203 ;  /* 0x001bd4cb01007387 */ /* 0x0003e80000100800 */
[----:B------:R-:W-:Y:S01]  /*49790*/  STL [R1+0x1be0], R200 ;  /* 0x001be0c801007387 */ /* 0x000fe20000100800 */
[----:B--2---:R-:W-:-:S03]  /*497a0*/  IADD3.X R201, PT, PT, R201, UR7, RZ, P2, !PT ;  /* 0x00000007c9c97c10 */ /* 0x004fc600097fe4ff */
[----:B------:R-:W2:Y:S04]  /*497b0*/  LDL.LU R209, [R1+0x1cbc] ;  /* 0x001cbc0001d17983 */ /* 0x000ea80000300800 */
[----:B------:R3:W-:Y:S04]  /*497c0*/  STL [R1+0x1bdc], R201 ;  /* 0x001bdcc901007387 */ /* 0x0007e80000100800 */
[----:B------:R-:W2:Y:S01]  /*497d0*/  LDL.LU R207, [R1+0x1cc4] ;  /* 0x001cc40001cf7983 */ /* 0x000ea20000300800 */
[----:B------:R-:W-:-:S03]  /*497e0*/  IMAD.MOV.U32 R205, RZ, RZ, R203 ;  /* 0x000000ffffcd7224 */ /* 0x000fc600078e00cb */
[----:B-1----:R-:W2:Y:S04]  /*497f0*/  LDL.LU R203, [R1+0x1ccc] ;  /* 0x001ccc0001cb7983 */ /* 0x002ea80000300800 */
[----:B------:R1:W-:Y:S04]  /*49800*/  LDGSTS.E [R2+0xd680], desc[UR14][R204.64], P1 ;  /* 0x0d680000cc027fae */ /* 0x0003e800089a100e */
[----:B------:R-:W2:Y:S01]  /*49810*/  LDL.LU R202, [R1+0x1cd0] ;  /* 0x001cd00001ca7983 */ /* 0x000ea20000300800 */
[----:B-1----:R-:W-:Y:S01]  /*49820*/  IMAD.MOV.U32 R204, RZ, RZ, R200 ;  /* 0x000000ffffcc7224 */ /* 0x002fe200078e00c8 */
[----:B------:R-:W-:-:S02]  /*49830*/  MOV R205, R201 ;  /* 0x000000c900cd7202 */ /* 0x000fc40000000f00 */
[----:B---3--:R-:W3:Y:S04]  /*49840*/  LDL.LU R201, [R1+0x1cd4] ;  /* 0x001cd40001c97983 */ /* 0x008ee80000300800 */
[----:B------:R-:W3:Y:S04]  /*49850*/  LDL.LU R200, [R1+0x1cd8] ;  /* 0x001cd80001c87983 */ /* 0x000ee80000300800 */
[----:B------:R1:W-:Y:S01]  /*49860*/  LDGSTS.E [R2+0xd700], desc[UR14][R204.64], P1 ;  /* 0x0d700000cc027fae */ /* 0x0003e200089a100e */
[----:B----4-:R-:W-:-:S04]  /*49870*/  IADD3 R3, P0, PT, R3, UR13, RZ ;  /* 0x0000000d03037c10 */ /* 0x010fc8000ff1e0ff */
[----:B------:R-:W-:Y:S01]  /*49880*/  IADD3.X R198, PT, PT, R198, UR7, RZ, P0, !PT ;  /* 0x00000007c6c67c10 */ /* 0x000fe200087fe4ff */
[----:B-1----:R-:W-:-:S04]  /*49890*/  IMAD.MOV.U32 R204, RZ, RZ, R3 ;  /* 0x000000ffffcc7224 */ /* 0x002fc800078e0003 */
[----:B------:R-:W-:-:S05]  /*498a0*/  IMAD.MOV.U32 R205, RZ, RZ, R198 ;  /* 0x000000ffffcd7224 */ /* 0x000fca00078e00c6 */
[----:B------:R1:W-:Y:S04]  /*498b0*/  LDGSTS.E [R2+0xd780], desc[UR14][R204.64], P1 ;  /* 0x0d780000cc027fae */ /* 0x0003e800089a100e */
[----:B------:R-:W-:Y:S01]  /*498c0*/  STL [R1+0x1be8], R3 ;  /* 0x001be80301007387 */ /* 0x000fe20000100800 */
[----:B------:R-:W-:-:S03]  /*498d0*/  IADD3 R197, P1, PT, R197, UR13, RZ ;  /* 0x0000000dc5c57c10 */ /* 0x000fc6000ff3e0ff */
[----:B------:R4:W-:Y:S01]  /*498e0*/  STL [R1+0x1be4], R198 ;  /* 0x001be4c601007387 */ /* 0x0009e20000100800 */
[----:B------:R-:W-:-:S03]  /*498f0*/  IADD3 R210, P2, PT, R210, UR13, RZ ;  /* 0x0000000dd2d27c10 */ /* 0x000fc6000ff5e0ff */
[----:B----4-:R-:W4:Y:S04]  /*49900*/  LDL.LU R198, [R1+0x1ce0] ;  /* 0x001ce00001c67983 */ /* 0x010f280000300800 */
[----:B------:R-:W4:Y:S01]  /*49910*/  LDL.LU R3, [R1+0x1ce8] ;  /* 0x001ce80001037983 */ /* 0x000f220000300800 */
[----:B------:R-:W-:-:S03]  /*49920*/  IADD3.X R199, PT, PT, R199, UR7, RZ, P1, !PT ;  /* 0x00000007c7c77c10 */ /* 0x000fc60008ffe4ff */
[----:B------:R-:W-:Y:S01]  /*49930*/  STL [R1+0x1cb0], R197 ;  /* 0x001cb0c501007387 */ /* 0x000fe20000100800 */
[----:B------:R-:W-:-:S03]  /*49940*/  IADD3.X R211, PT, PT, R211, UR7, RZ, P2, !PT ;  /* 0x00000007d3d37c10 */ /* 0x000fc600097fe4ff */
[----:B------:R1:W-:Y:S02]  /*49950*/  STL [R1+0x1cac], R199 ;  /* 0x001cacc701007387 */ /* 0x0003e40000100800 */
[----:B-1----:R-:W-:Y:S01]  /*49960*/  IMAD.MOV.U32 R205, RZ, RZ, R199 ;  /* 0x000000ffffcd7224 */ /* 0x002fe200078e00c7 */
[----:B------:R-:W-:Y:S01]  /*49970*/  MOV R204, R197 ;  /* 0x000000c500cc7202 */ /* 0x000fe20000000f00 */
[----:B------:R-:W-:Y:S04]  /*49980*/  STL [R1+0x1cb8], R210 ;  /* 0x001cb8d201007387 */ /* 0x000fe80000100800 */
[----:B------:R-:W4:Y:S04]  /*49990*/  LDL.LU R199, [R1+0x1cdc] ;  /* 0x001cdc0001c77983 */ /* 0x000f280000300800 */
[----:B------:R-:W-:Y:S04]  /*499a0*/  STL [R1+0x1cb4], R211 ;  /* 0x001cb4d301007387 */ /* 0x000fe80000100800 */
[----:B------:R-:W4:Y:S01]  /*499b0*/  LDL.LU R197, [R1+0x1ce4] ;  /* 0x001ce40001c57983 */ /* 0x000f220000300800 */
[----:B------:R-:W-:-:S04]  /*499c0*/  UISETP.GT.AND UP1, UPT, UR17, 0x39, UPT ;  /* 0x000000391100788c */ /* 0x000fc8000bf24270 */
[----:B------:R-:W-:-:S04]  /*499d0*/  USEL UR12, URZ, 0x4, !UP1 ;  /* 0x00000004ff0c7887 */ /* 0x000fc8000c800000 */
[----:B------:R-:W-:-:S06]  /*499e0*/  USEL UR12, UR12, URZ, !UP0 ;  /* 0x000000ff0c0c7287 */ /* 0x000fcc000c000000 */
[----:B------:R-:W-:Y:S02]  /*499f0*/  ISETP.NE.U32.AND P0, PT, RZ, UR12, PT ;  /* 0x0000000cff007c0c */ /* 0x000fe4000bf05070 */
[----:B------:R-:W-:Y:S02]  /*49a00*/  IADD3 R208, P1, PT, R208, UR13, RZ ;  /* 0x0000000dd0d07c10 */ /* 0x000fe4000ff3e0ff */
[----:B------:R-:W-:-:S09]  /*49a10*/  IADD3 R206, P2, PT, R206, UR13, RZ ;  /* 0x0000000dcece7c10 */ /* 0x000fd2000ff5e0ff */
[----:B------:R1:W-:Y:S02]  /*49a20*/  LDGSTS.E [R2+0xe400], desc[UR14][R204.64], P0 ;  /* 0x0e400000cc027fae */ /* 0x0003e400081a100e */
[----:B-1----:R-:W-:Y:S01]  /*49a30*/  IMAD.MOV.U32 R204, RZ, RZ, R210 ;  /* 0x000000ffffcc7224 */ /* 0x002fe200078e00d2 */
[----:B------:R-:W-:Y:S01]  /*49a40*/  MOV R205, R211 ;  /* 0x000000d300cd7202 */ /* 0x000fe20000000f00 */
[----:B------:R-:W-:Y:S04]  /*49a50*/  STL [R1+0x1cc0], R208 ;  /* 0x001cc0d001007387 */ /* 0x000fe80000100800 */
[----:B------:R1:W-:Y:S02]  /*49a60*/  LDGSTS.E [R2+0xe480], desc[UR14][R204.64], P0 ;  /* 0x0e480000cc027fae */ /* 0x0003e400081a100e */
[----:B-1----:R-:W-:Y:S01]  /*49a70*/  IMAD.MOV.U32 R204, RZ, RZ, R208 ;  /* 0x000000ffffcc7224 */ /* 0x002fe200078e00d0 */
[----:B--2---:R-:W-:-:S05]  /*49a80*/  IADD3.X R209, PT, PT, R209, UR7, RZ, P1, !PT ;  /* 0x00000007d1d17c10 */ /* 0x004fca0008ffe4ff */
[----:B------:R-:W-:Y:S01]  /*49a90*/  IMAD.MOV.U32 R205, RZ, RZ, R209 ;  /* 0x000000ffffcd7224 */ /* 0x000fe200078e00d1 */
[----:B------:R-:W-:Y:S01]  /*49aa0*/  IADD3.X R207, PT, PT, R207, UR7, RZ, P2, !PT ;  /* 0x00000007cfcf7c10 */ /* 0x000fe200097fe4ff */
[----:B------:R-:W-:Y:S04]  /*49ab0*/  STL [R1+0x1cbc], R209 ;  /* 0x001cbcd101007387 */ /* 0x000fe80000100800 */
[----:B------:R-:W-:Y:S04]  /*49ac0*/  STL [R1+0x1cc8], R206 ;  /* 0x001cc8ce01007387 */ /* 0x000fe80000100800 */
[----:B------:R1:W-:Y:S04]  /*49ad0*/  LDGSTS.E [R2+0xe500], desc[UR14][R204.64], P0 ;  /* 0x0e500000cc027fae */ /* 0x0003e800081a100e */
[----:B------:R2:W-:Y:S01]  /*49ae0*/  STL [R1+0x1cc4], R207 ;  /* 0x001cc4cf01007387 */ /* 0x0005e20000100800 */
[----:B------:R-:W-:-:S02]  /*49af0*/  IADD3 R202, P1, PT, R202, UR13, RZ ;  /* 0x0000000dcaca7c10 */ /* 0x000fc4000ff3e0ff */
[----:B-1----:R-:W-:Y:S01]  /*49b00*/  MOV R204, R206 ;  /* 0x000000ce00cc7202 */ /* 0x002fe20000000f00 */
[----:B------:R-:W-:Y:S02]  /*49b10*/  IMAD.MOV.U32 R205, RZ, RZ, R207 ;  /* 0x000000ffffcd7224 */ /* 0x000fe400078e00cf */
[----:B--2---:R-:W2:Y:S01]  /*49b20*/  LDL.LU.64 R206, [R1+0xe30] ;  /* 0x000e300001ce7983 */ /* 0x004ea20000300a00 */
[----:B------:R-:W-:-:S03]  /*49b30*/  IADD3.X R203, PT, PT, R203, UR7, RZ, P1, !PT ;  /* 0x00000007cbcb7c10 */ /* 0x000fc60008ffe4ff */
[----:B------:R-:W2:Y:S01]  /*49b40*/  LDL.LU.64 R208, [R1+0xe28] ;  /* 0x000e280001d07983 */ /* 0x000ea20000300a00 */
[----:B---3--:R-:W-:-:S03]  /*49b50*/  IADD3 R200, P2, PT, R200, UR13, RZ ;  /* 0x0000000dc8c87c10 */ /* 0x008fc6000ff5e0ff */
[----:B------:R-:W3:Y:S01]  /*49b60*/  LDL.LU.64 R210, [R1+0xe20] ;  /* 0x000e200001d27983 */ /* 0x000ee20000300a00 */
[----:B------:R-:W-:-:S03]  /*49b70*/  IADD3.X R201, PT, PT, R201, UR7, RZ, P2, !PT ;  /* 0x00000007c9c97c10 */ /* 0x000fc600097fe4ff */
[----:B------:R-:W-:Y:S04]  /*49b80*/  STL [R1+0x1cd0], R202 ;  /* 0x001cd0ca01007387 */ /* 0x000fe80000100800 */
[----:B------:R-:W-:Y:S04]  /*49b90*/  STL [R1+0x1ccc], R203 ;  /* 0x001ccccb01007387 */ /* 0x000fe80000100800 */
[----:B------:R-:W-:Y:S04]  /*49ba0*/  STL [R1+0x1cd8], R200 ;  /* 0x001cd8c801007387 */ /* 0x000fe80000100800 */
[----:B------:R-:W3:Y:S04]  /*49bb0*/  LDL.LU.64 R212, [R1+0xe18] ;  /* 0x000e180001d47983 */ /* 0x000ee80000300a00 */
[----:B------:R-:W-:Y:S04]  /*49bc0*/  STL [R1+0x1cd4], R201 ;  /* 0x001cd4c901007387 */ /* 0x000fe80000100800 */
[----:B------:R-:W3:Y:S04]  /*49bd0*/  LDL.LU.64 R214, [R1+0xe10] ;  /* 0x000e100001d67983 */ /* 0x000ee80000300a00 */
[----:B------:R-:W3:Y:S04]  /*49be0*/  LDL.LU.64 R216, [R1+0xe08] ;  /* 0x000e080001d87983 */ /* 0x000ee80000300a00 */
[----:B------:R-:W3:Y:S04]  /*49bf0*/  LDL.LU.64 R226, [R1+0xe00] ;  /* 0x000e000001e27983 */ /* 0x000ee80000300a00 */
[----:B------:R1:W-:Y:S01]  /*49c00*/  LDGSTS.E [R2+0xe580], desc[UR14][R204.64], P0 ;  /* 0x0e580000cc027fae */ /* 0x0003e200081a100e */
[----:B----4-:R-:W-:-:S02]  /*49c10*/  IADD3 R198, P1, PT, R198, UR13, RZ ;  /* 0x0000000dc6c67c10 */ /* 0x010fc4000ff3e0ff */
[----:B------:R-:W-:-:S03]  /*49c20*/  IADD3 R3, P2, PT, R3, UR13, RZ ;  /* 0x0000000d03037c10 */ /* 0x000fc6000ff5e0ff */
[----:B------:R4:W-:Y:S01]  /*49c30*/  STL [R1+0x1ce0], R198 ;  /* 0x001ce0c601007387 */ /* 0x0009e20000100800 */
[----:B------:R-:W-:-:S05]  /*49c40*/  IADD3.X R199, PT, PT, R199, UR7, RZ, P1, !PT ;  /* 0x00000007c7c77c10 */ /* 0x000fca0008ffe4ff */
[----:B------:R1:W-:Y:S01]  /*49c50*/  STL [R1+0x1cdc], R199 ;  /* 0x001cdcc701007387 */ /* 0x0003e20000100800 */
[----:B------:R-:W-:-:S03]  /*49c60*/  IADD3.X R197, PT, PT, R197, UR7, RZ, P2, !PT ;  /* 0x00000007c5c57c10 */ /* 0x000fc600097fe4ff */
[----:B------:R2:W-:Y:S04]  /*49c70*/  STL [R1+0x1ce8], R3 ;  /* 0x001ce80301007387 */ /* 0x0005e80000100800 */
[----:B------:R2:W-:Y:S04]  /*49c80*/  STL [R1+0x1ce4], R197 ;  /* 0x001ce4c501007387 */ /* 0x0005e80000100800 */
[----:B------:R-:W3:Y:S01]  /*49c90*/  LDL.LU.64 R224, [R1+0xdf8] ;  /* 0x000df80001e07983 */ /* 0x000ee20000300a00 */
[----:B-1----:R-:W-:Y:S01]  /*49ca0*/  IMAD.MOV.U32 R204, RZ, RZ, R202 ;  /* 0x000000ffffcc7224 */ /* 0x002fe200078e00ca */
[----:B------:R-:W-:-:S02]  /*49cb0*/  MOV R205, R203 ;  /* 0x000000cb00cd7202 */ /* 0x000fc40000000f00 */
[----:B------:R-:W3:Y:S04]  /*49cc0*/  LDL.LU R223, [R1+0xeec] ;  /* 0x000eec0001df7983 */ /* 0x000ee80000300800 */
[----:B------:R1:W-:Y:S02]  /*49cd0*/  LDGSTS.E [R2+0xe600], desc[UR14][R204.64], P0 ;  /* 0x0e600000cc027fae */ /* 0x0003e400081a100e */
[----:B-1----:R-:W-:Y:S02]  /*49ce0*/  IMAD.MOV.U32 R204, RZ, RZ, R200 ;  /* 0x000000ffffcc7224 */ /* 0x002fe400078e00c8 */
[----:B------:R-:W-:-:S05]  /*49cf0*/  IMAD.MOV.U32 R205, RZ, RZ, R201 ;  /* 0x000000ffffcd7224 */ /* 0x000fca00078e00c9 */
[----:B------:R1:W-:Y:S02]  /*49d00*/  LDGSTS.E [R2+0xe680], desc[UR14][R204.64], P0 ;  /* 0x0e680000cc027fae */ /* 0x0003e400081a100e */
[----:B-1----:R-:W-:Y:S01]  /*49d10*/  MOV R204, R198 ;  /* 0x000000c600cc7202 */ /* 0x002fe20000000f00 */
[----:B------:R-:W-:Y:S01]  /*49d20*/  IMAD.MOV.U32 R205, RZ, RZ, R199 ;  /* 0x000000ffffcd7224 */ /* 0x000fe200078e00c7 */
[----:B----4-:R-:W4:Y:S04]  /*49d30*/  LDL.LU R198, [R1+0xef0] ;  /* 0x000ef00001c67983 */ /* 0x010f280000300800 */
[----:B------:R1:W-:Y:S04]  /*49d40*/  LDGSTS.E [R2+0xe700], desc[UR14][R204.64], P0 ;  /* 0x0e700000cc027fae */ /* 0x0003e800081a100e */
[----:B------:R-:W4:Y:S04]  /*49d50*/  LDL.LU R222, [R1+0xef4] ;  /* 0x000ef40001de7983 */ /* 0x000f280000300800 */
[----:B------:R-:W4:Y:S01]  /*49d60*/  LDL.LU R201, [R1+0xef8] ;  /* 0x000ef80001c97983 */ /* 0x000f220000300800 */
[----:B-1----:R-:W-:Y:S01]  /*49d70*/  IMAD.MOV.U32 R204, RZ, RZ, R3 ;  /* 0x000000ffffcc7224 */ /* 0x002fe200078e0003 */
[----:B------:R-:W-:-:S02]  /*49d80*/  MOV R205, R197 ;  /* 0x000000c500cd7202 */ /* 0x000fc40000000f00 */
[----:B------:R-:W4:Y:S04]  /*49d90*/  LDL.LU R221, [R1+0xefc] ;  /* 0x000efc0001dd7983 */ /* 0x000f280000300800 */
[----:B------:R2:W-:Y:S04]  /*49da0*/  LDGSTS.E [R2+0xe780], desc[UR14][R204.64], P0 ;  /* 0x0e780000cc027fae */ /* 0x0005e800081a100e */
[----:B------:R-:W4:Y:S04]  /*49db0*/  LDL.LU R199, [R1+0xf00] ;  /* 0x000f000001c77983 */ /* 0x000f280000300800 */
[----:B------:R-:W4:Y:S04]  /*49dc0*/  LDL.LU R220, [R1+0xf04] ;  /* 0x000f040001dc7983 */ /* 0x000f280000300800 */
[----:B------:R-:W4:Y:S01]  /*49dd0*/  LDL.LU R203, [R1+0xf08] ;  /* 0x000f080001cb7983 */ /* 0x000f220000300800 */
[----:B--2---:R-:W-:-:S04]  /*49de0*/  IADD3 R204, P0, PT, R206, UR13, RZ ;  /* 0x0000000dcecc7c10 */ /* 0x004fc8000ff1e0ff */
[----:B------:R-:W-:Y:S02]  /*49df0*/  IADD3.X R3, PT, PT, R207, UR7, RZ, P0, !PT ;  /* 0x00000007cf037c10 */ /* 0x000fe400087fe4ff */
[----:B------:R-:W-:-:S04]  /*49e00*/  IADD3 R206, P0, PT, R208, UR13, RZ ;  /* 0x0000000dd0ce7c10 */ /* 0x000fc8000ff1e0ff */
[----:B------:R-:W-:Y:S02]  /*49e10*/  IADD3.X R205, PT, PT, R209, UR7, RZ, P0, !PT ;  /* 0x00000007d1cd7c10 */ /* 0x000fe400087fe4ff */
[----:B---3--:R-:W-:-:S04]  /*49e20*/  IADD3 R208, P0, PT, R210, UR13, RZ ;  /* 0x0000000dd2d07c10 */ /* 0x008fc8000ff1e0ff */
[----:B------:R-:W-:Y:S02]  /*49e30*/  IADD3.X R207, PT, PT, R211, UR7, RZ, P0, !PT ;  /* 0x00000007d3cf7c10 */ /* 0x000fe400087fe4ff */
[----:B------:R-:W-:-:S04]  /*49e40*/  IADD3 R210, P0, PT, R212, UR13, RZ ;  /* 0x0000000dd4d27c10 */ /* 0x000fc8000ff1e0ff */
[----:B------:R-:W-:Y:S02]  /*49e50*/  IADD3.X R209, PT, PT, R213, UR7, RZ, P0, !PT ;  /* 0x00000007d5d17c10 */ /* 0x000fe400087fe4ff */
[----:B------:R-:W-:-:S04]  /*49e60*/  IADD3 R212, P0, PT, R214, UR13, RZ ;  /* 0x0000000dd6d47c10 */ /* 0x000fc8000ff1e0ff */
[----:B------:R-:W-:Y:S02]  /*49e70*/  IADD3.X R211, PT, PT, R215, UR7, RZ, P0, !PT ;  /* 0x00000007d7d37c10 */ /* 0x000fe400087fe4ff */
[----:B------:R-:W-:-:S04]  /*49e80*/  IADD3 R214, P0, PT, R216, UR13, RZ ;  /* 0x0000000dd8d67c10 */ /* 0x000fc8000ff1e0ff */
[----:B------:R-:W-:Y:S02]  /*49e90*/  IADD3.X R213, PT, PT, R217, UR7, RZ, P0, !PT ;  /* 0x00000007d9d57c10 */ /* 0x000fe400087fe4ff */
[----:B------:R-:W-:Y:S01]  /*49ea0*/  IADD3 R216, P0, PT, R226, UR13, RZ ;  /* 0x0000000de2d87c10 */ /* 0x000fe2000ff1e0ff */
[----:B------:R-:W-:-:S03]  /*49eb0*/  IMAD.MOV.U32 R238, RZ, RZ, R204 ;  /* 0x000000ffffee7224 */ /* 0x000fc600078e00cc */
[----:B------:R-:W-:Y:S01]  /*49ec0*/  IADD3.X R215, PT, PT, R227, UR7, RZ, P0, !PT ;  /* 0x00000007e3d77c10 */ /* 0x000fe200087fe4ff */
[----:B------:R-:W-:Y:S01]  /*49ed0*/  IMAD.MOV.U32 R239, RZ, RZ, R3 ;  /* 0x000000ffffef7224 */ /* 0x000fe200078e0003 */
[----:B------:R-:W-:Y:S01]  /*49ee0*/  MOV R236, R206 ;  /* 0x000000ce00ec7202 */ /* 0x000fe20000000f00 */
[----:B------:R-:W-:Y:S01]  /*49ef0*/  IMAD.MOV.U32 R237, RZ, RZ, R205 ;  /* 0x000000ffffed7224 */ /* 0x000fe200078e00cd */
[----:B------:R-:W-:Y:S01]  /*49f00*/  MOV R235, R207 ;  /* 0x000000cf00eb7202 */ /* 0x000fe20000000f00 */
[----:B------:R-:W-:Y:S01]  /*49f10*/  IMAD.MOV.U32 R234, RZ, RZ, R208 ;  /* 0x000000ffffea7224 */ /* 0x000fe200078e00d0 */
[----:B------:R-:W-:Y:S01]  /*49f20*/  MOV R230, R212 ;  /* 0x000000d400e67202 */ /* 0x000fe20000000f00 */
[----:B------:R-:W-:Y:S02]  /*49f30*/  IMAD.MOV.U32 R232, RZ, RZ, R210 ;  /* 0x000000ffffe87224 */ /* 0x000fe400078e00d2 */
[----:B------:R-:W-:Y:S01]  /*49f40*/  IMAD.MOV.U32 R233, RZ, RZ, R209 ;  /* 0x000000ffffe97224 */ /* 0x000fe200078e00d1 */
[----:B------:R-:W-:Y:S01]  /*49f50*/  STL.64 [R1+0xe30], R238 ;  /* 0x000e30ee01007387 */ /* 0x000fe20000100a00 */
[----:B------:R-:W-:Y:S01]  /*49f60*/  IMAD.MOV.U32 R231, RZ, RZ, R211 ;  /* 0x000000ffffe77224 */ /* 0x000fe200078e00d3 */
[----:B------:R-:W-:Y:S01]  /*49f70*/  MOV R229, R213 ;  /* 0x000000d500e57202 */ /* 0x000fe20000000f00 */
[----:B------:R-:W-:Y:S01]  /*49f80*/  IMAD.MOV.U32 R228, RZ, RZ, R214 ;  /* 0x000000ffffe47224 */ /* 0x000fe200078e00d6 */
[----:B------:R-:W-:Y:S01]  /*49f90*/  STL.64 [R1+0xe28], R236 ;  /* 0x000e28ec01007387 */ /* 0x000fe20000100a00 */
[----:B------:R-:W-:-:S02]  /*49fa0*/  IMAD.MOV.U32 R226, RZ, RZ, R216 ;  /* 0x000000ffffe27224 */ /* 0x000fc400078e00d8 */
[----:B------:R-:W-:Y:S01]  /*49fb0*/  IMAD.MOV.U32 R227, RZ, RZ, R215 ;  /* 0x000000ffffe37224 */ /* 0x000fe200078e00d7 */
[----:B------:R-:W-:Y:S04]  /*49fc0*/  STL.64 [R1+0xe20], R234 ;  /* 0x000e20ea01007387 */ /* 0x000fe80000100a00 */
[----:B------:R-:W-:Y:S04]  /*49fd0*/  STL.64 [R1+0xe18], R232 ;  /* 0x000e18e801007387 */ /* 0x000fe80000100a00 */
[----:B------:R-:W-:Y:S04]  /*49fe0*/  STL.64 [R1+0xe10], R230 ;  /* 0x000e10e601007387 */ /* 0x000fe80000100a00 */
[----:B------:R-:W-:Y:S04]  /*49ff0*/  STL.64 [R1+0xe08], R228 ;  /* 0x000e08e401007387 */ /* 0x000fe80000100a00 */
[----:B------:R-:W-:Y:S01]  /*4a000*/  STL.64 [R1+0xe00], R226 ;  /* 0x000e00e201007387 */ /* 0x000fe20000100a00 */
[----:B------:R-:W-:-:S04]  /*4a010*/  IADD3 R218, P0, PT, R224, UR13, RZ ;  /* 0x0000000de0da7c10 */ /* 0x000fc8000ff1e0ff */
[----:B------:R-:W-:Y:S02]  /*4a020*/  IADD3.X R217, PT, PT, R225, UR7, RZ, P0, !PT ;  /* 0x00000007e1d97c10 */ /* 0x000fe400087fe4ff */
[----:B------:R-:W-:-:S03]  /*4a030*/  MOV R224, R218 ;  /* 0x000000da00e07202 */ /* 0x000fc60000000f00 */
[----:B------:R-:W-:-:S05]  /*4a040*/  IMAD.MOV.U32 R225, RZ, RZ, R217 ;  /* 0x000000ffffe17224 */ /* 0x000fca00078e00d9 */
[----:B------:R-:W-:Y:S04]  /*4a050*/  STL.64 [R1+0xdf8], R224 ;  /* 0x000df8e001007387 */ /* 0x000fe80000100a00 */
[----:B------:R-:W2:Y:S04]  /*4a060*/  LDL.LU R200, [R1+0xf10] ;  /* 0x000f100001c87983 */ /* 0x000ea80000300800 */
[----:B------:R-:W3:Y:S04]  /*4a070*/  LDL.LU R197, [R1+0xf18] ;  /* 0x000f180001c57983 */ /* 0x000ee80000300800 */
[----:B------:R-:W3:Y:S04]  /*4a080*/  LDL.LU R206, [R1+0xf0c] ;  /* 0x000f0c0001ce7983 */ /* 0x000ee80000300800 */
[----:B------:R-:W3:Y:S01]  /*4a090*/  LDL.LU R202, [R1+0xf14] ;  /* 0x000f140001ca7983 */ /* 0x000ee20000300800 */
[----:B------:R-:W-:-:S04]  /*4a0a0*/  UISETP.GT.AND UP1, UPT, UR17, 0x3d, UPT ;  /* 0x0000003d1100788c */ /* 0x000fc8000bf24270 */
[----:B------:R-:W-:-:S04]  /*4a0b0*/  USEL UR12, URZ, 0x4, !UP1 ;  /* 0x00000004ff0c7887 */ /* 0x000fc8000c800000 */
[----:B------:R-:W-:-:S06]  /*4a0c0*/  USEL UR12, UR12, URZ, !UP0 ;  /* 0x000000ff0c0c7287 */ /* 0x000fcc000c000000 */
[----:B------:R-:W-:Y:S01]  /*4a0d0*/  ISETP.NE.U32.AND P0, PT, RZ, UR12, PT ;  /* 0x0000000cff007c0c */ /* 0x000fe2000bf05070 */
[----:B------:R-:W-:-:S04]  /*4a0e0*/  UISETP.GT.AND UP1, UPT, UR17, 0x2, UPT ;  /* 0x000000021100788c */ /* 0x000fc8000bf24270 */
[----:B------:R-:W-:-:S04]  /*4a0f0*/  USEL UR12, URZ, 0x4, !UP1 ;  /* 0x00000004ff0c7887 */ /* 0x000fc8000c800000 */
[----:B------:R-:W-:-:S04]  /*4a100*/  USEL UR12, UR12, URZ, !UP0 ;  /* 0x000000ff0c0c7287 */ /* 0x000fc8000c000000 */
[----:B------:R-:W-:Y:S04]  /*4a110*/  LDGSTS.E [R2+0xf400], desc[UR14][R238.64], P0 ;  /* 0x0f400000ee027fae */ /* 0x000fe800081a100e */
[----:B------:R-:W-:Y:S04]  /*4a120*/  LDGSTS.E [R2+0xf480], desc[UR14][R236.64], P0 ;  /* 0x0f480000ec027fae */ /* 0x000fe800081a100e */
[----:B------:R-:W-:Y:S04]  /*4a130*/  LDGSTS.E [R2+0xf500], desc[UR14][R234.64], P0 ;  /* 0x0f500000ea027fae */ /* 0x000fe800081a100e */
[----:B------:R-:W-:Y:S01]  /*4a140*/  LDGSTS.E [R2+0xf580], desc[UR14][R232.64], P0 ;  /* 0x0f580000e8027fae */ /* 0x000fe200081a100e */
[----:B----4-:R-:W-:-:S03]  /*4a150*/  IADD3 R198, P1, PT, R198, UR13, RZ ;  /* 0x0000000dc6c67c10 */ /* 0x010fc6000ff3e0ff */
[----:B------:R-:W-:Y:S04]  /*4a160*/  LDGSTS.E [R2+0xf600], desc[UR14][R230.64], P0 ;  /* 0x0f600000e6027fae */ /* 0x000fe800081a100e */
[----:B------:R-:W-:Y:S04]  /*4a170*/  LDGSTS.E [R2+0xf680], desc[UR14][R228.64], P0 ;  /* 0x0f680000e4027fae */ /* 0x000fe800081a100e */
[----:B------:R-:W-:Y:S04]  /*4a180*/  LDGSTS.E [R2+0xf700], desc[UR14][R226.64], P0 ;  /* 0x0f700000e2027fae */ /* 0x000fe800081a100e */
[----:B------:R1:W-:Y:S01]  /*4a190*/  LDGSTS.E [R2+0xf780], desc[UR14][R224.64], P0 ;  /* 0x0f780000e0027fae */ /* 0x0003e200081a100e */
[----:B------:R-:W-:-:S02]  /*4a1a0*/  ISETP.NE.U32.AND P0, PT, RZ, UR12, PT ;  /* 0x0000000cff007c0c */ /* 0x000fc4000bf05070 */
[----:B------:R-:W-:Y:S02]  /*4a1b0*/  IADD3.X R223, PT, PT, R223, UR7, RZ, P1, !PT ;  /* 0x00000007dfdf7c10 */ /* 0x000fe40008ffe4ff */
[----:B------:R-:W-:Y:S01]  /*4a1c0*/  IADD3 R201, P2, PT, R201, UR13, RZ ;  /* 0x0000000dc9c97c10 */ /* 0x000fe2000ff5e0ff */
[----:B------:R4:W-:Y:S01]  /*4a1d0*/  STL [R1+0xef0], R198 ;  /* 0x000ef0c601007387 */ /* 0x0009e20000100800 */
[----:B------:R-:W-:Y:S02]  /*4a1e0*/  MOV R204, R198 ;  /* 0x000000c600cc7202 */ /* 0x000fe40000000f00 */
[----:B-1----:R-:W-:Y:S01]  /*4a1f0*/  LOP3.LUT R2, R219, 0x40, RZ, 0x3c, !PT ;  /* 0x00000040db027812 */ /* 0x002fe200078e3cff */
[----:B------:R-:W-:Y:S01]  /*4a200*/  IMAD.MOV.U32 R205, RZ, RZ, R223 ;  /* 0x000000ffffcd7224 */ /* 0x000fe200078e00df */
[----:B------:R-:W-:Y:S01]  /*4a210*/  IADD3.X R222, PT, PT, R222, UR7, RZ, P2, !PT ;  /* 0x00000007dede7c10 */ /* 0x000fe200097fe4ff */
[----:B------:R-:W-:Y:S02]  /*4a220*/  STL [R1+0xeec], R223 ;  /* 0x000eecdf01007387 */ /* 0x000fe40000100800 */
[----:B------:R-:W-:-:S02]  /*4a230*/  VIADD R2, R2, UR18 ;  /* 0x0000001202027c36 */ /* 0x000fc40008000000 */
[----:B------:R1:W-:Y:S01]  /*4a240*/  STL [R1+0xef8], R201 ;  /* 0x000ef8c901007387 */ /* 0x0003e20000100800 */
[----:B------:R-:W-:-:S03]  /*4a250*/  IADD3 R199, P1, PT, R199, UR13, RZ ;  /* 0x0000000dc7c77c10 */ /* 0x000fc6000ff3e0ff */
[----:B----4-:R-:W4:Y:S04]  /*4a260*/  LDL.LU R198, [R1+0xf20] ;  /* 0x000f200001c67983 */ /* 0x010f280000300800 */
[----:B------:R1:W-:Y:S01]  /*4a270*/  LDGSTS.E [R2+0x800], desc[UR14][R204.64], P0 ;  /* 0x00800000cc027fae */ /* 0x0003e200081a100e */
[----:B------:R-:W-:-:S03]  /*4a280*/  IADD3 R203, P2, PT, R203, UR13, RZ ;  /* 0x0000000dcbcb7c10 */ /* 0x000fc6000ff5e0ff */
[----:B------:R-:W-:Y:S01]  /*4a290*/  STL [R1+0xef4], R222 ;  /* 0x000ef4de01007387 */ /* 0x000fe20000100800 */
[----:B------:R-:W-:Y:S01]  /*4a2a0*/  IADD3.X R221, PT, PT, R221, UR7, RZ, P1, !PT ;  /* 0x00000007dddd7c10 */ /* 0x000fe20008ffe4ff */
[----:B-1----:R-:W-:Y:S02]  /*4a2b0*/  IMAD.MOV.U32 R204, RZ, RZ, R201 ;  /* 0x000000ffffcc7224 */ /* 0x002fe400078e00c9 */
[----:B------:R-:W4:Y:S01]  /*4a2c0*/  LDL.LU R201, [R1+0xf1c] ;  /* 0x000f1c0001c97983 */ /* 0x000f220000300800 */
[----:B------:R-:W-:Y:S02]  /*4a2d0*/  MOV R205, R222 ;  /* 0x000000de00cd7202 */ /* 0x000fe40000000f00 */
[----:B------:R-:W-:Y:S01]  /*4a2e0*/  IADD3.X R220, PT, PT, R220, UR7, RZ, P2, !PT ;  /* 0x00000007dcdc7c10 */ /* 0x000fe200097fe4ff */
[----:B------:R1:W-:Y:S04]  /*4a2f0*/  STL [R1+0xf00], R199 ;  /* 0x000f00c701007387 */ /* 0x0003e80000100800 */
[----:B------:R1:W-:Y:S04]  /*4a300*/  LDGSTS.E [R2+0x880], desc[UR14][R204.64], P0 ;  /* 0x00880000cc027fae */ /* 0x0003e800081a100e */
[----:B------:R-:W-:Y:S04]  /*4a310*/  STL [R1+0xefc], R221 ;  /* 0x000efcdd01007387 */ /* 0x000fe80000100800 */
[----:B------:R1:W-:Y:S02]  /*4a320*/  STL [R1+0xf08], R203 ;  /* 0x000f08cb01007387 */ /* 0x0003e40000100800 */
[----:B-1----:R-:W-:-:S02]  /*4a330*/  IMAD.MOV.U32 R204, RZ, RZ, R199 ;  /* 0x000000ffffcc7224 */ /* 0x002fc400078e00c7 */
[----:B------:R-:W4:Y:S01]  /*4a340*/  LDL.LU R199, [R1+0xf28] ;  /* 0x000f280001c77983 */ /* 0x000f220000300800 */
[----:B------:R-:W-:-:S03]  /*4a350*/  IMAD.MOV.U32 R205, RZ, RZ, R221 ;  /* 0x000000ffffcd7224 */ /* 0x000fc600078e00dd */
[----:B------:R-:W-:Y:S04]  /*4a360*/  STL [R1+0xf04], R220 ;  /* 0x000f04dc01007387 */ /* 0x000fe80000100800 */
[----:B------:R-:W4:Y:S04]  /*4a370*/  LDL.LU R210, [R1+0xff0] ;  /* 0x000ff00001d27983 */ /* 0x000f280000300800 */
[----:B------:R-:W4:Y:S04]  /*4a380*/  LDL.LU R209, [R1+0xf24] ;  /* 0x000f240001d17983 */ /* 0x000f280000300800 */
[----:B------:R1:W-:Y:S04]  /*4a390*/  LDGSTS.E [R2+0x900], desc[UR14][R204.64], P0 ;  /* 0x00900000cc027fae */ /* 0x0003e800081a100e */
[----:B------:R-:W4:Y:S01]  /*4a3a0*/  LDL.LU R211, [R1+0xfec] ;  /* 0x000fec0001d37983 */ /* 0x000f220000300800 */
[----:B-1----:R-:W-:Y:S01]  /*4a3b0*/  MOV R204, R203 ;  /* 0x000000cb00cc7202 */ /* 0x002fe20000000f00 */
[----:B------:R-:W-:-:S02]  /*4a3c0*/  IMAD.MOV.U32 R205, RZ, RZ, R220 ;  /* 0x000000ffffcd7224 */ /* 0x000fc400078e00dc */
[----:B------:R-:W4:Y:S04]  /*4a3d0*/  LDL.LU R203, [R1+0xff8] ;  /* 0x000ff80001cb7983 */ /* 0x000f280000300800 */
[----:B------:R-:W4:Y:S04]  /*4a3e0*/  LDL.LU R3, [R1+0x1000] ;  /* 0x0010000001037983 */ /* 0x000f280000300800 */
[----:B------:R1:W-:Y:S01]  /*4a3f0*/  LDGSTS.E [R2+0x980], desc[UR14][R204.64], P0 ;  /* 0x00980000cc027fae */ /* 0x0003e200081a100e */
[----:B--2---:R-:W-:Y:S02]  /*4a400*/  IADD3 R200, P1, PT, R200, UR13, RZ ;  /* 0x0000000dc8c87c10 */ /* 0x004fe4000ff3e0ff */
[----:B---3--:R-:W-:-:S02]  /*4a410*/  IADD3 R197, P2, PT, R197, UR13, RZ ;  /* 0x0000000dc5c57c10 */ /* 0x008fc4000ff5e0ff */
[----:B------:R-:W-:Y:S01]  /*4a420*/  IADD3.X R206, PT, PT, R206, UR7, RZ, P1, !PT ;  /* 0x00000007cece7c10 */ /* 0x000fe20008ffe4ff */
[----:B------:R-:W-:Y:S01]  /*4a430*/  STL [R1+0xf10], R200 ;  /* 0x000f10c801007387 */ /* 0x000fe20000100800 */
[----:B------:R-:W-:-:S03]  /*4a440*/  IADD3.X R202, PT, PT, R202, UR7, RZ, P2, !PT ;  /* 0x00000007caca7c10 */ /* 0x000fc600097fe4ff */
[----:B------:R2:W-:Y:S01]  /*4a450*/  STL [R1+0xf0c], R206 ;  /* 0x000f0cce01007387 */ /* 0x0005e20000100800 */
[----:B-1----:R-:W-:-:S03]  /*4a460*/  MOV R205, R206 ;  /* 0x000000ce00cd7202 */ /* 0x002fc60000000f00 */
[----:B------:R-:W-:Y:S01]  /*4a470*/  STL [R1+0xf18], R197 ;  /* 0x000f18c501007387 */ /* 0x000fe20000100800 */
[----:B------:R-:W-:-:S03]  /*4a480*/  IMAD.MOV.U32 R204, RZ, RZ, R200 ;  /* 0x000000ffffcc7224 */ /* 0x000fc600078e00c8 */
[----:B--2---:R-:W2:Y:S04]  /*4a490*/  LDL.LU R206, [R1+0xff4] ;  /* 0x000ff40001ce7983 */ /* 0x004ea80000300800 */
[----:B------:R1:W-:Y:S04]  /*4a4a0*/  STL [R1+0xf14], R202 ;  /* 0x000f14ca01007387 */ /* 0x0003e80000100800 */
[----:B------:R-:W3:Y:S04]  /*4a4b0*/  LDL.LU R200, [R1+0xffc] ;  /* 0x000ffc0001c87983 */ /* 0x000ee80000300800 */
[----:B------:R1:W-:Y:S01]  /*4a4c0*/  LDGSTS.E [R2+0xa00], desc[UR14][R204.64], P0 ;  /* 0x00a00000cc027fae */ /* 0x0003e200081a100e */
[----:B------:R-:W-:Y:S01]  /*4a4d0*/  UISETP.GT.AND UP1, UPT, UR17, 0x6, UPT ;  /* 0x000000061100788c */ /* 0x000fe2000bf24270 */
[----:B-1----:R-:W-:-:S02]  /*4a4e0*/  IMAD.MOV.U32 R205, RZ, RZ, R202 ;  /* 0x000000ffffcd7224 */ /* 0x002fc400078e00ca */
[----:B------:R-:W-:Y:S01]  /*4a4f0*/  IMAD.MOV.U32 R204, RZ, RZ, R197 ;  /* 0x000000ffffcc7224 */ /* 0x000fe200078e00c5 */
[----:B------:R-:W3:Y:S04]  /*4a500*/  LDL.LU R202, [R1+0x1008] ;  /* 0x0010080001ca7983 */ /* 0x000ee80000300800 */
[----:B------:R-:W3:Y:S01]  /*4a510*/  LDL.LU R197, [R1+0x1010] ;  /* 0x0010100001c57983 */ /* 0x000ee20000300800 */
[----:B------:R-:W-:-:S03]  /*4a520*/  USEL UR12, URZ, 0x4, !UP1 ;  /* 0x00000004ff0c7887 */ /* 0x000fc6000c800000 */
[----:B------:R1:W-:Y:S01]  /*4a530*/  LDGSTS.E [R2+0xa80], desc[UR14][R204.64], P0 ;  /* 0x00a80000cc027fae */ /* 0x0003e200081a100e */
[----:B------:R-:W-:Y:S01]  /*4a540*/  USEL UR12, UR12, URZ, !UP0 ;  /* 0x000000ff0c0c7287 */ /* 0x000fe2000c000000 */
[----:B----4-:R-:W-:-:S05]  /*4a550*/  IADD3 R198, P1, PT, R198, UR13, RZ ;  /* 0x0000000dc6c67c10 */ /* 0x010fca000ff3e0ff */
[----:B------:R-:W-:Y:S01]  /*4a560*/  STL [R1+0xf20], R198 ;  /* 0x000f20c601007387 */ /* 0x000fe20000100800 */
[----:B-1----:R-:W-:Y:S02]  /*4a570*/  MOV R204, R198 ;  /* 0x000000c600cc7202 */ /* 0x002fe40000000f00 */
[----:B------:R-:W-:-:S05]  /*4a580*/  IADD3.X R201, PT, PT, R201, UR7, RZ, P1, !PT ;  /* 0x00000007c9c97c10 */ /* 0x000fca0008ffe4ff */
[----:B------:R1:W-:Y:S04]  /*4a590*/  STL [R1+0xf1c], R201 ;  /* 0x000f1cc901007387 */ /* 0x0003e80000100800 */
[----:B------:R-:W4:Y:S01]  /*4a5a0*/  LDL.LU R207, [R1+0x1004] ;  /* 0x0010040001cf7983 */ /* 0x000f220000300800 */
[----:B------:R-:W-:-:S03]  /*4a5b0*/  IMAD.MOV.U32 R205, RZ, RZ, R201 ;  /* 0x000000ffffcd7224 */ /* 0x000fc600078e00c9 */
[----:B------:R-:W4:Y:S01]  /*4a5c0*/  LDL.LU R208, [R1+0x100c] ;  /* 0x00100c0001d07983 */ /* 0x000f220000300800 */
[----:B------:R-:W-:-:S03]  /*4a5d0*/  IADD3 R199, P2, PT, R199, UR13, RZ ;  /* 0x0000000dc7c77c10 */ /* 0x000fc6000ff5e0ff */
[----:B------:R1:W-:Y:S01]  /*4a5e0*/  LDGSTS.E [R2+0xb00], desc[UR14][R204.64], P0 ;  /* 0x00b00000cc027fae */ /* 0x0003e200081a100e */
[----:B------:R-:W-:-:S03]  /*4a5f0*/  ISETP.NE.U32.AND P1, PT, RZ, UR12, PT ;  /* 0x0000000cff007c0c */ /* 0x000fc6000bf25070 */
[----:B-1----:R-:W4:Y:S01]  /*4a600*/  LDL.LU R201, [R1+0x1018] ;  /* 0x0010180001c97983 */ /* 0x002f220000300800 */
[----:B------:R-:W-:-:S03]  /*4a610*/  IADD3 R210, P3, PT, R210, UR13, RZ ;  /* 0x0000000dd2d27c10 */ /* 0x000fc6000ff7e0ff */
[----:B------:R-:W4:Y:S01]  /*4a620*/  LDL.LU R198, [R1+0x1020] ;  /* 0x0010200001c67983 */ /* 0x000f220000300800 */
[----:B------:R-:W-:Y:S01]  /*4a630*/  IADD3.X R209, PT, PT, R209, UR7, RZ, P2, !PT ;  /* 0x00000007d1d17c10 */ /* 0x000fe200097fe4ff */
[----:B------:R-:W-:Y:S02]  /*4a640*/  IMAD.MOV.U32 R204, RZ, RZ, R199 ;  /* 0x000000ffffcc7224 */ /* 0x000fe400078e00c7 */
[----:B------:R-:W-:Y:S01]  /*4a650*/  STL [R1+0xf28], R199 ;  /* 0x000f28c701007387 */ /* 0x000fe20000100800 */
[----:B------:R-:W-:-:S03]  /*4a660*/  MOV R205, R209 ;  /* 0x000000d100cd7202 */ /* 0x000fc60000000f00 */
[----:B------:R1:W-:Y:S01]  /*4a670*/  STL [R1+0xf24], R209 ;  /* 0x000f24d101007387 */ /* 0x0003e20000100800 */
[----:B------:R-:W-:-:S03]  /*4a680*/  IADD3.X R211, PT, PT, R211, UR7, RZ, P3, !PT ;  /* 0x00000007d3d37c10 */ /* 0x000fc60009ffe4ff */
[----:B------:R-:W-:Y:S04]  /*4a690*/  STL [R1+0xff0], R210 ;  /* 0x000ff0d201007387 */ /* 0x000fe80000100800 */
[----:B------:R1:W-:Y:S04]  /*4a6a0*/  LDGSTS.E [R2+0xb80], desc[UR14][R204.64], P0 ;  /* 0x00b80000cc027fae */ /* 0x0003e800081a100e */
[----:B-1----:R-:W4:Y:S01]  /*4a6b0*/  LDL.LU R209, [R1+0x1014] ;  /* 0x0010140001d17983 */ /* 0x002f220000300800 */
[----:B------:R-:W-:Y:S02]  /*4a6c0*/  IADD3 R203, P0, PT, R203, UR13, RZ ;  /* 0x0000000dcbcb7c10 */ /* 0x000fe4000ff1e0ff */
[----:B------:R-:W-:Y:S01]  /*4a6d0*/  IADD3 R3, P2, PT, R3, UR13, RZ ;  /* 0x0000000d03037c10 */ /* 0x000fe2000ff5e0ff */
[----:B------:R-:W-:Y:S01]  /*4a6e0*/  STL [R1+0xfec], R211 ;  /* 0x000fecd301007387 */ /* 0x000fe20000100800 */
[----:B------:R-:W-:-:S03]  /*4a6f0*/  IMAD.MOV.U32 R204, RZ, RZ, R210 ;  /* 0x000000ffffcc7224 */ /* 0x000fc600078e00d2 */
[----:B------:R-:W4:Y:S01]  /*4a700*/  LDL.LU R199, [R1+0x101c] ;  /* 0x00101c0001c77983 */ /* 0x000f220000300800 */
[----:B------:R-:W-:-:S03]  /*4a710*/  IMAD.MOV.U32 R205, RZ, RZ, R211 ;  /* 0x000000ffffcd7224 */ /* 0x000fc600078e00d3 */
[----:B------:R1:W-:Y:S04]  /*4a720*/  STL [R1+0xff8], R203 ;  /* 0x000ff8cb01007387 */ /* 0x0003e80000100800 */
[----:B------:R1:W-:Y:S02]  /*4a730*/  LDGSTS.E [R2+0x1800], desc[UR14][R204.64], P1 ;  /* 0x01800000cc027fae */ /* 0x0003e400089a100e */
[----:B-1----:R-:W-:Y:S02]  /*4a740*/  MOV R204, R203 ;  /* 0x000000cb00cc7202 */ /* 0x002fe40000000f00 */
[----:B--2---:R-:W-:-:S05]  /*4a750*/  IADD3.X R206, PT, PT, R206, UR7, RZ, P0, !PT ;  /* 0x00000007cece7c10 */ /* 0x004fca00087fe4ff */
[----:B------:R1:W-:Y:S01]  /*4a760*/  STL [R1+0xff4], R206 ;  /* 0x000ff4ce01007387 */ /* 0x0003e20000100800 */
[----:B---3--:R-:W-:-:S03]  /*4a770*/  IADD3.X R200, PT, PT, R200, UR7, RZ, P2, !PT ;  /* 0x00000007c8c87c10 */ /* 0x008fc600097fe4ff */
[----:B------:R-:W-:Y:S01]  /*4a780*/  STL [R1+0x1000], R3 ;  /* 0x0010000301007387 */ /* 0x000fe20000100800 */
[----:B------:R-:W-:-:S03]  /*4a790*/  IMAD.MOV.U32 R205, RZ, RZ, R206 ;  /* 0x000000ffffcd7224 */ /* 0x000fc600078e00ce */
[----:B------:R-:W2:Y:S04]  /*4a7a0*/  LDL.LU R203, [R1+0x1028] ;  /* 0x0010280001cb7983 */ /* 0x000ea80000300800 */
[----:B------:R3:W-:Y:S04]  /*4a7b0*/  STL [R1+0xffc], R200 ;  /* 0x000ffcc801007387 */ /* 0x0007e80000100800 */
[----:B-1----:R-:W2:Y:S04]  /*4a7c0*/  LDL.LU R206, [R1+0x1024] ;  /* 0x0010240001ce7983 */ /* 0x002ea80000300800 */
[----:B------:R1:W-:Y:S01]  /*4a7d0*/  LDGSTS.E [R2+0x1880], desc[UR14][R204.64], P1 ;  /* 0x01880000cc027fae */ /* 0x0003e200089a100e */
[----:B------:R-:W-:-:S02]  /*4a7e0*/  IADD3 R202, P0, PT, R202, UR13, RZ ;  /* 0x0000000dcaca7c10 */ /* 0x000fc4000ff1e0ff */
[----:B------:R-:W-:Y:S01]  /*4a7f0*/  IADD3 R197, P2, PT, R197, UR13, RZ ;  /* 0x0000000dc5c57c10 */ /* 0x000fe2000ff5e0ff */
[----:B-1----:R-:W-:Y:S01]  /*4a800*/  IMAD.MOV.U32 R204, RZ, RZ, R3 ;  /* 0x000000ffffcc7224 */ /* 0x002fe200078e0003 */
[----:B------:R-:W-:Y:S02]  /*4a810*/  MOV R205, R200 ;  /* 0x000000c800cd7202 */ /* 0x000fe40000000f00 */
[----:B---3--:R-:W3:Y:S04]  /*4a820*/  LDL.LU R200, [R1+0x10f0] ;  /* 0x0010f00001c87983 */ /* 0x008ee80000300800 */
        /* <DEDUP_REMOVED lines=10> */
[----:B-1----:R-:W3:Y:S01]  /*4a8d0*/  LDL.LU R207, [R1+0x10ec] ;  /* 0x0010ec0001cf7983 */ /* 0x002ee20000300800 */
[----:B------:R-:W-:-:S03]  /*4a8e0*/  IADD3 R201, P0, PT, R201, UR13, RZ ;  /* 0x0000000dc9c97c10 */ /* 0x000fc6000ff1e0ff */
[----:B------:R1:W-:Y:S04]  /*4a8f0*/  STL [R1+0x100c], R208 ;  /* 0x00100cd001007387 */ /* 0x0003e80000100800 */
[----:B------:R-:W3:Y:S01]  /*4a900*/  LDL.LU R202, [R1+0x10f4] ;  /* 0x0010f40001ca7983 */ /* 0x000ee20000300800 */
[----:B----4-:R-:W-:Y:S01]  /*4a910*/  MOV R204, R197 ;  /* 0x000000c500cc7202 */ /* 0x010fe20000000f00 */
[----:B------:R-:W-:Y:S01]  /*4a920*/  IMAD.MOV.U32 R205, RZ, RZ, R208 ;  /* 0x000000ffffcd7224 */ /* 0x000fe200078e00d0 */
[----:B------:R-:W-:Y:S01]  /*4a930*/  IADD3 R198, P2, PT, R198, UR13, RZ ;  /* 0x0000000dc6c67c10 */ /* 0x000fe2000ff5e0ff */
[----:B-1----:R-:W4:Y:S04]  /*4a940*/  LDL.LU R208, [R1+0x1100] ;  /* 0x0011000001d07983 */ /* 0x002f280000300800 */
[----:B------:R-:W4:Y:S04]  /*4a950*/  LDL.LU R197, [R1+0x1108] ;  /* 0x0011080001c57983 */ /* 0x000f280000300800 */
[----:B------:R-:W-:Y:S01]  /*4a960*/  STL [R1+0x1018], R201 ;  /* 0x001018c901007387 */ /* 0x000fe20000100800 */
[----:B------:R-:W-:-:S03]  /*4a970*/  IADD3.X R209, PT, PT, R209, UR7, RZ, P0, !PT ;  /* 0x00000007d1d17c10 */ /* 0x000fc600087fe4ff */
[----:B------:R1:W-:Y:S04]  /*4a980*/  LDGSTS.E [R2+0x1a00], desc[UR14][R204.64], P1 ;  /* 0x01a00000cc027fae */ /* 0x0003e800089a100e */
[----:B------:R1:W-:Y:S04]  /*4a990*/  STL [R1+0x1014], R209 ;  /* 0x001014d101007387 */ /* 0x0003e80000100800 */
[----:B------:R-:W-:Y:S01]  /*4a9a0*/  STL [R1+0x1020], R198 ;  /* 0x001020c601007387 */ /* 0x000fe20000100800 */
[----:B------:R-:W-:Y:S02]  /*4a9b0*/  IADD3.X R199, PT, PT, R199, UR7, RZ, P2, !PT ;  /* 0x00000007c7c77c10 */ /* 0x000fe400097fe4ff */
[----:B-1----:R-:W-:-:S02]  /*4a9c0*/  MOV R205, R209 ;  /* 0x000000d100cd7202 */ /* 0x002fc40000000f00 */
[----:B------:R-:W4:Y:S01]  /*4a9d0*/  LDL.LU R209, [R1+0x10fc] ;  /* 0x0010fc0001d17983 */ /* 0x000f220000300800 */
[----:B------:R-:W-:-:S03]  /*4a9e0*/  IMAD.MOV.U32 R204, RZ, RZ, R201 ;  /* 0x000000ffffcc7224 */ /* 0x000fc600078e00c9 */
[----:B------:R1:W-:Y:S04]  /*4a9f0*/  STL [R1+0x101c], R199 ;  /* 0x00101cc701007387 */ /* 0x0003e80000100800 */
[----:B------:R1:W-:Y:S04]  /*4aa00*/  LDGSTS.E [R2+0x1a80], desc[UR14][R204.64], P1 ;  /* 0x01a80000cc027fae */ /* 0x0003e800089a100e */
[----:B------:R-:W4:Y:S01]  /*4aa10*/  LDL.LU R201, [R1+0x1104] ;  /* 0x0011040001c97983 */ /* 0x000f220000300800 */
[----:B-1----:R-:W-:Y:S02]  /*4aa20*/  IMAD.MOV.U32 R204, RZ, RZ, R198 ;  /* 0x000000ffffcc7224 */ /* 0x002fe400078e00c6 */
[----:B------:R-:W-:-:S02]  /*4aa30*/  IMAD.MOV.U32 R205, RZ, RZ, R199 ;  /* 0x000000ffffcd7224 */ /* 0x000fc400078e00c7 */
[----:B------:R-:W4:Y:S04]  /*4aa40*/  LDL.LU R199, [R1+0x1110] ;  /* 0x0011100001c77983 */ /* 0x000f280000300800 */
[----:B------:R-:W4:Y:S04]  /*4aa50*/  LDL.LU R198, [R1+0x1118] ;  /* 0x0011180001c67983 */ /* 0x000f280000300800 */
[----:B------:R1:W-:Y:S01]  /*4aa60*/  LDGSTS.E [R2+0x1b00], desc[UR14][R204.64], P1 ;  /* 0x01b00000cc027fae */ /* 0x0003e200089a100e */
[----:B--2---:R-:W-:-:S04]  /*4aa70*/  IADD3 R203, P0, PT, R203, UR13, RZ ;  /* 0x0000000dcbcb7c10 */ /* 0x004fc8000ff1e0ff */
[----:B------:R-:W-:Y:S01]  /*4aa80*/  IADD3.X R206, PT, PT, R206, UR7, RZ, P0, !PT ;  /* 0x00000007cece7c10 */ /* 0x000fe200087fe4ff */
[----:B------:R-:W-:Y:S04]  /*4aa90*/  STL [R1+0x1028], R203 ;  /* 0x001028cb01007387 */ /* 0x000fe80000100800 */
[----:B------:R2:W-:Y:S01]  /*4aaa0*/  STL [R1+0x1024], R206 ;  /* 0x001024ce01007387 */ /* 0x0005e20000100800 */
[----:B-1----:R-:W-:Y:S01]  /*4aab0*/  IMAD.MOV.U32 R205, RZ, RZ, R206 ;  /* 0x000000ffffcd7224 */ /* 0x002fe200078e00ce */
[----:B------:R-:W-:Y:S01]  /*4aac0*/  MOV R204, R203 ;  /* 0x000000cb00cc7202 */ /* 0x000fe20000000f00 */
[----:B------:R-:W-:Y:S01]  /*4aad0*/  UISETP.GT.AND UP1, UPT, UR17, 0xa, UPT ;  /* 0x0000000a1100788c */ /* 0x000fe2000bf24270 */
[----:B--2---:R-:W2:Y:S04]  /*4aae0*/  LDL.LU R206, [R1+0x110c] ;  /* 0x00110c0001ce7983 */ /* 0x004ea80000300800 */
[----:B------:R-:W2:Y:S01]  /*4aaf0*/  LDL.LU R203, [R1+0x1114] ;  /* 0x0011140001cb7983 */ /* 0x000ea20000300800 */
[----:B------:R-:W-:-:S03]  /*4ab00*/  USEL UR12, URZ, 0x4, !UP1 ;  /* 0x00000004ff0c7887 */ /* 0x000fc6000c800000 */
[----:B------:R1:W-:Y:S01]  /*4ab10*/  LDGSTS.E [R2+0x1b80], desc[UR14][R204.64], P1 ;  /* 0x01b80000cc027fae */ /* 0x0003e200089a100e */
[----:B------:R-:W-:Y:S01]  /*4ab20*/  USEL UR12, UR12, URZ, !UP0 ;  /* 0x000000ff0c0c7287 */ /* 0x000fe2000c000000 */
[----:B---3--:R-:W-:Y:S02]  /*4ab30*/  IADD3 R200, P1, PT, R200, UR13, RZ ;  /* 0x0000000dc8c87c10 */ /* 0x008fe4000ff3e0ff */
[----:B------:R-:W-:-:S03]  /*4ab40*/  IADD3 R3, P2, PT, R3, UR13, RZ ;  /* 0x0000000d03037c10 */ /* 0x000fc6000ff5e0ff */
[----:B------:R-:W-:Y:S01]  /*4ab50*/  ISETP.NE.U32.AND P0, PT, RZ, UR12, PT ;  /* 0x0000000cff007c0c */ /* 0x000fe2000bf05070 */
[----:B------:R3:W-:Y:S01]  /*4ab60*/  STL [R1+0x10f0], R200 ;  /* 0x0010f0c801007387 */ /* 0x0007e20000100800 */
[----:B-1----:R-:W-:Y:S01]  /*4ab70*/  IMAD.MOV.U32 R204, RZ, RZ, R200 ;  /* 0x000000ffffcc7224 */ /* 0x002fe200078e00c8 */
[----:B------:R-:W-:-:S05]  /*4ab80*/  IADD3.X R207, PT, PT, R207, UR7, RZ, P1, !PT ;  /* 0x00000007cfcf7c10 */ /* 0x000fca0008ffe4ff */
[----:B------:R1:W-:Y:S01]  /*4ab90*/  STL [R1+0x10ec], R207 ;  /* 0x0010eccf01007387 */ /* 0x0003e20000100800 */
[----:B------:R-:W-:-:S03]  /*4aba0*/  IADD3.X R202, PT, PT, R202, UR7, RZ, P2, !PT ;  /* 0x00000007caca7c10 */ /* 0x000fc600097fe4ff */
[----:B------:R1:W-:Y:S01]  /*4abb0*/  STL [R1+0x10f8], R3 ;  /* 0x0010f80301007387 */ /* 0x0003e20000100800 */
[----:B------:R-:W-:-:S03]  /*4abc0*/  MOV R205, R207 ;  /* 0x000000cf00cd7202 */ /* 0x000fc60000000f00 */
[----:B---3--:R-:W3:Y:S01]  /*4abd0*/  LDL.LU R200, [R1+0x1120] ;  /* 0x0011200001c87983 */ /* 0x008ee20000300800 */
[----:B----4-:R-:W-:-:S03]  /*4abe0*/  IADD3 R208, P1, PT, R208, UR13, RZ ;  /* 0x0000000dd0d07c10 */ /* 0x010fc6000ff3e0ff */
[----:B------:R4:W-:Y:S04]  /*4abf0*/  STL [R1+0x10f4], R202 ;  /* 0x0010f4ca01007387 */ /* 0x0009e80000100800 */
[----:B-1----:R-:W3:Y:S01]  /*4ac00*/  LDL.LU R207, [R1+0x111c] ;  /* 0x00111c0001cf7983 */ /* 0x002ee20000300800 */
[----:B------:R-:W-:-:S03]  /*4ac10*/  IADD3 R197, P2, PT, R197, UR13, RZ ;  /* 0x0000000dc5c57c10 */ /* 0x000fc6000ff5e0ff */
[----:B------:R1:W-:Y:S02]  /*4ac20*/  LDGSTS.E [R2+0x2800], desc[UR14][R204.64], P0 ;  /* 0x02800000cc027fae */ /* 0x0003e400081a100e */
[----:B-1----:R-:W-:Y:S02]  /*4ac30*/  IMAD.MOV.U32 R204, RZ, RZ, R3 ;  /* 0x000000ffffcc7224 */ /* 0x002fe400078e0003 */
[----:B------:R-:W-:Y:S01]  /*4ac40*/  IMAD.MOV.U32 R205, RZ, RZ, R202 ;  /* 0x000000ffffcd7224 */ /* 0x000fe200078e00ca */
[----:B------:R-:W3:Y:S01]  /*4ac50*/  LDL.LU R3, [R1+0x1128] ;  /* 0x0011280001037983 */ /* 0x000ee20000300800 */
[----:B------:R-:W-:-:S03]  /*4ac60*/  IADD3.X R209, PT, PT, R209, UR7, RZ, P1, !PT ;  /* 0x00000007d1d17c10 */ /* 0x000fc60008ffe4ff */
[----:B----4-:R-:W4:Y:S04]  /*4ac70*/  LDL.LU R202, [R1+0x11f0] ;  /* 0x0011f00001ca7983 */ /* 0x010f280000300800 */
[----:B------:R-:W-:Y:S04]  /*4ac80*/  STL [R1+0x1100], R208 ;  /* 0x001100d001007387 */ /* 0x000fe80000100800 */
[----:B------:R1:W-:Y:S01]  /*4ac90*/  LDGSTS.E [R2+0x2880], desc[UR14][R204.64], P0 ;  /* 0x02880000cc027fae */ /* 0x0003e200081a100e */
[----:B------:R-:W-:-:S03]  /*4aca0*/  IADD3.X R201, PT, PT, R201, UR7, RZ, P2, !PT ;  /* 0x00000007c9c97c10 */ /* 0x000fc600097fe4ff */
[----:B------:R1:W-:Y:S04]  /*4acb0*/  STL [R1+0x10fc], R209 ;  /* 0x0010fcd101007387 */ /* 0x0003e80000100800 */
[----:B------:R-:W-:Y:S01]  /*4acc0*/  STL [R1+0x1108], R197 ;  /* 0x001108c501007387 */ /* 0x000fe20000100800 */
[----:B-1----:R-:W-:-:S03]  /*4acd0*/  IMAD.MOV.U32 R205, RZ, RZ, R209 ;  /* 0x000000ffffcd7224 */ /* 0x002fc600078e00d1 */
[----:B------:R-:W4:Y:S01]  /*4ace0*/  LDL.LU R209, [R1+0x1124] ;  /* 0x0011240001d17983 */ /* 0x000f220000300800 */
[----:B------:R-:W-:Y:S02]  /*4acf0*/  MOV R204, R208 ;  /* 0x000000d000cc7202 */ /* 0x000fe40000000f00 */
[----:B------:R-:W-:Y:S01]  /*4ad00*/  IADD3 R199, P1, PT, R199, UR13, RZ ;  /* 0x0000000dc7c77c10 */ /* 0x000fe2000ff3e0ff */
[----:B------:R1:W-:Y:S01]  /*4ad10*/  STL [R1+0x1104], R201 ;  /* 0x001104c901007387 */ /* 0x0003e20000100800 */
[----:B------:R-:W-:-:S03]  /*4ad20*/  IADD3 R198, P2, PT, R198, UR13, RZ ;  /* 0x0000000dc6c67c10 */ /* 0x000fc6000ff5e0ff */
[----:B------:R-:W4:Y:S04]  /*4ad30*/  LDL.LU R208, [R1+0x11ec] ;  /* 0x0011ec0001d07983 */ /* 0x000f280000300800 */
[----:B------:R1:W-:Y:S02]  /*4ad40*/  LDGSTS.E [R2+0x2900], desc[UR14][R204.64], P0 ;  /* 0x02900000cc027fae */ /* 0x0003e400081a100e */
        /* <DEDUP_REMOVED lines=16> */
[----:B--2---:R-:W-:Y:S01]  /*4ae50*/  MOV R204, R198 ;  /* 0x000000c600cc7202 */ /* 0x004fe20000000f00 */
[----:B------:R-:W-:Y:S01]  /*4ae60*/  IMAD.MOV.U32 R205, RZ, RZ, R203 ;  /* 0x000000ffffcd7224 */ /* 0x000fe200078e00cb */
[----:B------:R-:W-:Y:S01]  /*4ae70*/  UISETP.GT.AND UP1, UPT, UR17, 0xe, UPT ;  /* 0x0000000e1100788c */ /* 0x000fe2000bf24270 */
[----:B-1----:R-:W2:Y:S04]  /*4ae80*/  LDL.LU R203, [R1+0x1208] ;  /* 0x0012080001cb7983 */ /* 0x002ea80000300800 */
[----:B------:R-:W2:Y:S04]  /*4ae90*/  LDL.LU R198, [R1+0x1210] ;  /* 0x0012100001c67983 */ /* 0x000ea80000300800 */
[----:B------:R1:W-:Y:S01]  /*4aea0*/  LDGSTS.E [R2+0x2a80], desc[UR14][R204.64], P0 ;  /* 0x02a80000cc027fae */ /* 0x0003e200081a100e */
[----:B------:R-:W-:-:S04]  /*4aeb0*/  USEL UR12, URZ, 0x4, !UP1 ;  /* 0x00000004ff0c7887 */ /* 0x000fc8000c800000 */
[----:B------:R-:W-:Y:S01]  /*4aec0*/  USEL UR12, UR12, URZ, !UP0 ;  /* 0x000000ff0c0c7287 */ /* 0x000fe2000c000000 */
[----:B---3--:R-:W-:-:S04]  /*4aed0*/  IADD3 R200, P1, PT, R200, UR13, RZ ;  /* 0x0000000dc8c87c10 */ /* 0x008fc8000ff3e0ff */
[----:B------:R-:W-:Y:S01]  /*4aee0*/  IADD3.X R207, PT, PT, R207, UR7, RZ, P1, !PT ;  /* 0x00000007cfcf7c10 */ /* 0x000fe20008ffe4ff */
[----:B------:R-:W-:Y:S03]  /*4aef0*/  STL [R1+0x1120], R200 ;  /* 0x001120c801007387 */ /* 0x000fe60000100800 */
[----:B-1----:R-:W-:Y:S01]  /*4af00*/  MOV R205, R207 ;  /* 0x000000cf00cd7202 */ /* 0x002fe20000000f00 */
[----:B------:R1:W-:Y:S01]  /*4af10*/  STL [R1+0x111c], R207 ;  /* 0x00111ccf01007387 */ /* 0x0003e20000100800 */
[----:B------:R-:W-:Y:S01]  /*4af20*/  IMAD.MOV.U32 R204, RZ, RZ, R200 ;  /* 0x000000ffffcc7224 */ /* 0x000fe200078e00c8 */
[----:B------:R-:W-:-:S04]  /*4af30*/  ISETP.NE.U32.AND P1, PT, RZ, UR12, PT ;  /* 0x0000000cff007c0c */ /* 0x000fc8000bf25070 */
[----:B------:R3:W-:Y:S04]  /*4af40*/  LDGSTS.E [R2+0x2b00], desc[UR14][R204.64], P0 ;  /* 0x02b00000cc027fae */ /* 0x0007e800081a100e */
[----:B-1----:R-:W2:Y:S01]  /*4af50*/  LDL.LU R207, [R1+0x1204] ;  /* 0x0012040001cf7983 */ /* 0x002ea20000300800 */
[----:B------:R-:W-:-:S03]  /*4af60*/  IADD3 R3, P2, PT, R3, UR13, RZ ;  /* 0x0000000d03037c10 */ /* 0x000fc6000ff5e0ff */
[----:B------:R-:W2:Y:S01]  /*4af70*/  LDL.LU R200, [R1+0x120c] ;  /* 0x00120c0001c87983 */ /* 0x000ea20000300800 */
[----:B----4-:R-:W-:Y:S01]  /*4af80*/  IADD3 R202, P3, PT, R202, UR13, RZ ;  /* 0x0000000dcaca7c10 */ /* 0x010fe2000ff7e0ff */
[----:B---3--:R-:W-:Y:S02]  /*4af90*/  IMAD.MOV.U32 R204, RZ, RZ, R3 ;  /* 0x000000ffffcc7224 */ /* 0x008fe400078e0003 */
[----:B------:R1:W-:Y:S01]  /*4afa0*/  STL [R1+0x1128], R3 ;  /* 0x0011280301007387 */ /* 0x0003e20000100800 */
[----:B------:R-:W-:-:S05]  /*4afb0*/  IADD3.X R209, PT, PT, R209, UR7, RZ, P2, !PT ;  /* 0x00000007d1d17c10 */ /* 0x000fca00097fe4ff */
[----:B------:R-:W-:Y:S01]  /*4afc0*/  IMAD.MOV.U32 R205, RZ, RZ, R209 ;  /* 0x000000ffffcd7224 */ /* 0x000fe200078e00d1 */
[----:B------:R-:W-:Y:S01]  /*4afd0*/  STL [R1+0x1124], R209 ;  /* 0x001124d101007387 */ /* 0x000fe20000100800 */
[----:B------:R-:W-:-:S03]  /*4afe0*/  IADD3.X R208, PT, PT, R208, UR7, RZ, P3, !PT ;  /* 0x00000007d0d07c10 */ /* 0x000fc60009ffe4ff */
[----:B------:R3:W-:Y:S04]  /*4aff0*/  STL [R1+0x11f0], R202 ;  /* 0x0011f0ca01007387 */ /* 0x0007e80000100800 */
[----:B------:R-:W4:Y:S04]  /*4b000*/  LDL.LU R210, [R1+0x1218] ;  /* 0x0012180001d27983 */ /* 0x000f280000300800 */
[----:B------:R3:W-:Y:S04]  /*4b010*/  LDGSTS.E [R2+0x2b80], desc[UR14][R204.64], P0 ;  /* 0x02b80000cc027fae */ /* 0x0007e800081a100e */
[----:B------:R-:W-:Y:S04]  /*4b020*/  STL [R1+0x11ec], R208 ;  /* 0x0011ecd001007387 */ /* 0x000fe80000100800 */
[----:B-1----:R-:W4:Y:S01]  /*4b030*/  LDL.LU R3, [R1+0x1220] ;  /* 0x0012200001037983 */ /* 0x002f220000300800 */
[----:B------:R-:W-:-:S03]  /*4b040*/  IADD3 R201, P0, PT, R201, UR13, RZ ;  /* 0x0000000dc9c97c10 */ /* 0x000fc6000ff1e0ff */
[----:B------:R-:W4:Y:S01]  /*4b050*/  LDL.LU R211, [R1+0x1214] ;  /* 0x0012140001d37983 */ /* 0x000f220000300800 */
[----:B---3--:R-:W-:Y:S01]  /*4b060*/  MOV R204, R202 ;  /* 0x000000ca00cc7202 */ /* 0x008fe20000000f00 */
[----:B------:R-:W-:Y:S01]  /*4b070*/  IMAD.MOV.U32 R205, RZ, RZ, R208 ;  /* 0x000000ffffcd7224 */ /* 0x000fe200078e00d0 */
[----:B------:R-:W-:Y:S01]  /*4b080*/  IADD3 R197, P2, PT, R197, UR13, RZ ;  /* 0x0000000dc5c57c10 */ /* 0x000fe2000ff5e0ff */
[----:B------:R-:W3:Y:S04]  /*4b090*/  LDL.LU R202, [R1+0x121c] ;  /* 0x00121c0001ca7983 */ /* 0x000ee80000300800 */
        /* <DEDUP_REMOVED lines=8> */
[----:B------:R-:W3:Y:S04]  /*4b120*/  LDL.LU R201, [R1+0x1228] ;  /* 0x0012280001c97983 */ /* 0x000ee80000300800 */
[----:B------:R2:W-:Y:S04]  /*4b130*/  STL [R1+0x11fc], R199 ;  /* 0x0011fcc701007387 */ /* 0x0005e80000100800 */
[----:B-1----:R-:W3:Y:S01]  /*4b140*/  LDL.LU R206, [R1+0x1224] ;  /* 0x0012240001ce7983 */ /* 0x002ee20000300800 */
[----:B--2---:R-:W-:Y:S02]  /*4b150*/  IADD3 R203, P0, PT, R203, UR13, RZ ;  /* 0x0000000dcbcb7c10 */ /* 0x004fe4000ff1e0ff */
[----:B------:R-:W-:Y:S01]  /*4b160*/  IADD3 R198, P2, PT, R198, UR13, RZ ;  /* 0x0000000dc6c67c10 */ /* 0x000fe2000ff5e0ff */
[----:B------:R1:W-:Y:S02]  /*4b170*/  LDGSTS.E [R2+0x3880], desc[UR14][R204.64], P1 ;  /* 0x03880000cc027fae */ /* 0x0003e400089a100e */
[----:B-1----:R-:W-:-:S02]  /*4b180*/  IMAD.MOV.U32 R204, RZ, RZ, R197 ;  /* 0x000000ffffcc7224 */ /* 0x002fc400078e00c5 */
[----:B------:R-:W-:Y:S01]  /*4b190*/  IMAD.MOV.U32 R205, RZ, RZ, R199 ;  /* 0x000000ffffcd7224 */ /* 0x000fe200078e00c7 */
[----:B------:R-:W2:Y:S04]  /*4b1a0*/  LDL.LU R197, [R1+0x12f0] ;  /* 0x0012f00001c57983 */ /* 0x000ea80000300800 */
[----:B------:R-:W2:Y:S04]  /*4b1b0*/  LDL.LU R199, [R1+0x12f8] ;  /* 0x0012f80001c77983 */ /* 0x000ea80000300800 */
[----:B------:R-:W-:Y:S04]  /*4b1c0*/  STL [R1+0x1208], R203 ;  /* 0x001208cb01007387 */ /* 0x000fe80000100800 */
[----:B------:R1:W-:Y:S02]  /*4b1d0*/  LDGSTS.E [R2+0x3900], desc[UR14][R204.64], P1 ;  /* 0x03900000cc027fae */ /* 0x0003e400089a100e */
[----:B-1----:R-:W-:-:S02]  /*4b1e0*/  MOV R204, R203 ;  /* 0x000000cb00cc7202 */ /* 0x002fc40000000f00 */
[----:B------:R-:W-:-:S05]  /*4b1f0*/  IADD3.X R207, PT, PT, R207, UR7, RZ, P0, !PT ;  /* 0x00000007cfcf7c10 */ /* 0x000fca00087fe4ff */
[----:B------:R1:W-:Y:S01]  /*4b200*/  STL [R1+0x1204], R207 ;  /* 0x001204cf01007387 */ /* 0x0003e20000100800 */
[----:B------:R-:W-:Y:S01]  /*4b210*/  IADD3.X R200, PT, PT, R200, UR7, RZ, P2, !PT ;  /* 0x00000007c8c87c10 */ /* 0x000fe200097fe4ff */
[----:B------:R-:W-:Y:S02]  /*4b220*/  IMAD.MOV.U32 R205, RZ, RZ, R207 ;  /* 0x000000ffffcd7224 */ /* 0x000fe400078e00cf */
[----:B------:R-:W-:Y:S04]  /*4b230*/  STL [R1+0x1210], R198 ;  /* 0x001210c601007387 */ /* 0x000fe80000100800 */
[----:B------:R-:W2:Y:S04]  /*4b240*/  LDL.LU R209, [R1+0x12ec] ;  /* 0x0012ec0001d17983 */ /* 0x000ea80000300800 */
[----:B------:R1:W-:Y:S04]  /*4b250*/  STL [R1+0x120c], R200 ;  /* 0x00120cc801007387 */ /* 0x0003e80000100800 */
[----:B------:R-:W2:Y:S04]  /*4b260*/  LDL.LU R208, [R1+0x12f4] ;  /* 0x0012f40001d07983 */ /* 0x000ea80000300800 */
[----:B------:R1:W-:Y:S04]  /*4b270*/  LDGSTS.E [R2+0x3980], desc[UR14][R204.64], P1 ;  /* 0x03980000cc027fae */ /* 0x0003e800089a100e */
[----:B-1----:R-:W2:Y:S01]  /*4b280*/  LDL.LU R207, [R1+0x12fc] ;  /* 0x0012fc0001cf7983 */ /* 0x002ea20000300800 */
[----:B------:R-:W-:-:S03]  /*4b290*/  MOV R205, R200 ;  /* 0x000000c800cd7202 */ /* 0x000fc60000000f00 */
[----:B------:R-:W2:Y:S01]  /*4b2a0*/  LDL.LU R200, [R1+0x1300] ;  /* 0x0013000001c87983 */ /* 0x000ea20000300800 */
[----:B------:R-:W-:-:S03]  /*4b2b0*/  IMAD.MOV.U32 R204, RZ, RZ, R198 ;  /* 0x000000ffffcc7224 */ /* 0x000fc600078e00c6 */
[----:B------:R-:W2:Y:S01]  /*4b2c0*/  LDL.LU R203, [R1+0x1304] ;  /* 0x0013040001cb7983 */ /* 0x000ea20000300800 */
[----:B----4-:R-:W-:-:S03]  /*4b2d0*/  IADD3 R210, P0, PT, R210, UR13, RZ ;  /* 0x0000000dd2d27c10 */ /* 0x010fc6000ff1e0ff */
[----:B------:R-:W4:Y:S04]  /*4b2e0*/  LDL.LU R198, [R1+0x1308] ;  /* 0x0013080001c67983 */ /* 0x000f280000300800 */
[----:B------:R1:W-:Y:S01]  /*4b2f0*/  LDGSTS.E [R2+0x3a00], desc[UR14][R204.64], P1 ;  /* 0x03a00000cc027fae */ /* 0x0003e200089a100e */
[----:B------:R-:W-:Y:S02]  /*4b300*/  IADD3 R3, P2, PT, R3, UR13, RZ ;  /* 0x0000000d03037c10 */ /* 0x000fe4000ff5e0ff */
[----:B------:R-:W-:Y:S01]  /*4b310*/  IADD3.X R211, PT, PT, R211, UR7, RZ, P0, !PT ;  /* 0x00000007d3d37c10 */ /* 0x000fe200087fe4ff */
[----:B-1----:R-:W-:Y:S01]  /*4b320*/  IMAD.MOV.U32 R204, RZ, RZ, R210 ;  /* 0x000000ffffcc7224 */ /* 0x002fe200078e00d2 */
[----:B---3--:R-:W-:-:S03]  /*4b330*/  IADD3.X R202, PT, PT, R202, UR7, RZ, P2, !PT ;  /* 0x00000007caca7c10 */ /* 0x008fc600097fe4ff */
        /* <DEDUP_REMOVED lines=9> */
[----:B-1----:R-:W4:Y:S04]  /*4b3d0*/  LDL.LU R202, [R1+0x1310] ;  /* 0x0013100001ca7983 */ /* 0x002f280000300800 */
[----:B------:R-:W4:Y:S01]  /*4b3e0*/  LDL.LU R3, [R1+0x1318] ;  /* 0x0013180001037983 */ /* 0x000f220000300800 */
[----:B------:R-:W-:-:S04]  /*4b3f0*/  IADD3 R201, P0, PT, R201, UR13, RZ ;  /* 0x0000000dc9c97c10 */ /* 0x000fc8000ff1e0ff */
[----:B------:R-:W-:Y:S01]  /*4b400*/  IADD3.X R206, PT, PT, R206, UR7, RZ, P0, !PT ;  /* 0x00000007cece7c10 */ /* 0x000fe200087fe4ff */
[----:B------:R-:W-:Y:S03]  /*4b410*/  STL [R1+0x1228], R201 ;  /* 0x001228c901007387 */ /* 0x000fe60000100800 */
[----:B---3--:R-:W-:Y:S01]  /*4b420*/  MOV R205, R206 ;  /* 0x000000ce00cd7202 */ /* 0x008fe20000000f00 */
[----:B------:R1:W-:Y:S01]  /*4b430*/  STL [R1+0x1224], R206 ;  /* 0x001224ce01007387 */ /* 0x0003e20000100800 */
[----:B------:R-:W-:Y:S01]  /*4b440*/  IMAD.MOV.U32 R204, RZ, RZ, R201 ;  /* 0x000000ffffcc7224 */ /* 0x000fe200078e00c9 */
[----:B------:R-:W-:Y:S02]  /*4b450*/  UISETP.GT.AND UP1, UPT, UR17, 0x12, UPT ;  /* 0x000000121100788c */ /* 0x000fe4000bf24270 */
[----:B-1----:R-:W3:Y:S04]  /*4b460*/  LDL.LU R206, [R1+0x130c] ;  /* 0x00130c0001ce7983 */ /* 0x002ee80000300800 */
[----:B------:R-:W3:Y:S01]  /*4b470*/  LDL.LU R201, [R1+0x1314] ;  /* 0x0013140001c97983 */ /* 0x000ee20000300800 */
[----:B------:R-:W-:-:S03]  /*4b480*/  USEL UR12, URZ, 0x4, !UP1 ;  /* 0x00000004ff0c7887 */ /* 0x000fc6000c800000 */
[----:B------:R1:W-:Y:S01]  /*4b490*/  LDGSTS.E [R2+0x3b80], desc[UR14][R204.64], P1 ;  /* 0x03b80000cc027fae */ /* 0x0003e200089a100e */
[----:B------:R-:W-:Y:S01]  /*4b4a0*/  USEL UR12, UR12, URZ, !UP0 ;  /* 0x000000ff0c0c7287 */ /* 0x000fe2000c000000 */
[----:B--2---:R-:W-:-:S05]  /*4b4b0*/  IADD3 R197, P1, PT, R197, UR13, RZ ;  /* 0x0000000dc5c57c10 */ /* 0x004fca000ff3e0ff */
[----:B------:R-:W-:Y:S02]  /*4b4c0*/  ISETP.NE.U32.AND P0, PT, RZ, UR12, PT ;  /* 0x0000000cff007c0c */ /* 0x000fe4000bf05070 */
[----:B------:R-:W-:Y:S01]  /*4b4d0*/  IADD3 R199, P2, PT, R199, UR13, RZ ;  /* 0x0000000dc7c77c10 */ /* 0x000fe2000ff5e0ff */
[----:B------:R2:W-:Y:S01]  /*4b4e0*/  STL [R1+0x12f0], R197 ;  /* 0x0012f0c501007387 */ /* 0x0005e20000100800 */
[----:B-1----:R-:W-:Y:S01]  /*4b4f0*/  IMAD.MOV.U32 R204, RZ, RZ, R197 ;  /* 0x000000ffffcc7224 */ /* 0x002fe200078e00c5 */
[----:B------:R-:W-:-:S05]  /*4b500*/  IADD3.X R209, PT, PT, R209, UR7, RZ, P1, !PT ;  /* 0x00000007d1d17c10 */ /* 0x000fca0008ffe4ff */
[----:B------:R-:W-:Y:S01]  /*4b510*/  IMAD.MOV.U32 R205, RZ, RZ, R209 ;  /* 0x000000ffffcd7224 */ /* 0x000fe200078e00d1 */
[----:B------:R-:W-:Y:S01]  /*4b520*/  STL [R1+0x12ec], R209 ;  /* 0x0012ecd101007387 */ /* 0x000fe20000100800 */
[----:B------:R-:W-:-:S03]  /*4b530*/  IADD3.X R208, PT, PT, R208, UR7, RZ, P2, !PT ;  /* 0x00000007d0d07c10 */ /* 0x000fc600097fe4ff */
[----:B------:R1:W-:Y:S04]  /*4b540*/  STL [R1+0x12f8], R199 ;  /* 0x0012f8c701007387 */ /* 0x0003e80000100800 */
[----:B--2---:R-:W2:Y:S04]  /*4b550*/  LDL.LU R197, [R1+0x1320] ;  /* 0x0013200001c57983 */ /* 0x004ea80000300800 */
[----:B------:R1:W-:Y:S04]  /*4b560*/  LDGSTS.E [R2+0x4800], desc[UR14][R204.64], P0 ;  /* 0x04800000cc027fae */ /* 0x0003e800081a100e */
[----:B------:R-:W-:Y:S01]  /*4b570*/  STL [R1+0x12f4], R208 ;  /* 0x0012f4d001007387 */ /* 0x000fe20000100800 */
[----:B------:R-:W-:-:S02]  /*4b580*/  IADD3 R200, P1, PT, R200, UR13, RZ ;  /* 0x0000000dc8c87c10 */ /* 0x000fc4000ff3e0ff */
[----:B-1----:R-:W-:Y:S01]  /*4b590*/  MOV R204, R199 ;  /* 0x000000c700cc7202 */ /* 0x002fe20000000f00 */
[----:B------:R-:W-:Y:S01]  /*4b5a0*/  IMAD.MOV.U32 R205, RZ, RZ, R208 ;  /* 0x000000ffffcd7224 */ /* 0x000fe200078e00d0 */
[----:B------:R-:W2:Y:S01]  /*4b5b0*/  LDL.LU R199, [R1+0x131c] ;  /* 0x00131c0001c77983 */ /* 0x000ea20000300800 */
[----:B------:R-:W-:Y:S02]  /*4b5c0*/  IADD3.X R207, PT, PT, R207, UR7, RZ, P1, !PT ;  /* 0x00000007cfcf7c10 */ /* 0x000fe40008ffe4ff */
[----:B----4-:R-:W-:Y:S01]  /*4b5d0*/  IADD3 R198, P2, PT, R198, UR13, RZ ;  /* 0x0000000dc6c67c10 */ /* 0x010fe2000ff5e0ff */
[----:B------:R1:W-:Y:S03]  /*4b5e0*/  STL [R1+0x1300], R200 ;  /* 0x001300c801007387 */ /* 0x0003e60000100800 */
[----:B------:R-:W-:Y:S01]  /*4b5f0*/  IADD3.X R203, PT, PT, R203, UR7, RZ, P2, !PT ;  /* 0x00000007cbcb7c10 */ /* 0x000fe200097fe4ff */
[----:B------:R4:W-:Y:S04]  /*4b600*/  LDGSTS.E [R2+0x4880], desc[UR14][R204.64], P0 ;  /* 0x04880000cc027fae */ /* 0x0009e800081a100e */
[----:B------:R-:W-:Y:S04]  /*4b610*/  STL [R1+0x12fc], R207 ;  /* 0x0012fccf01007387 */ /* 0x000fe80000100800 */
[----:B------:R-:W-:Y:S01]  /*4b620*/  STL [R1+0x1308], R198 ;  /* 0x001308c601007387 */ /* 0x000fe20000100800 */
[----:B----4-:R-:W-:-:S03]  /*4b630*/  IMAD.MOV.U32 R204, RZ, RZ, R200 ;  /* 0x000000ffffcc7224 */ /* 0x010fc600078e00c8 */
[----:B-1----:R-:W4:Y:S04]  /*4b640*/  LDL.LU R200, [R1+0x1328] ;  /* 0x0013280001c87983 */ /* 0x002f280000300800 */
[----:B------:R1:W-:Y:S01]  /*4b650*/  STL [R1+0x1304], R203 ;  /* 0x001304cb01007387 */ /* 0x0003e20000100800 */
[----:B------:R-:W-:-:S03]  /*4b660*/  MOV R205, R207 ;  /* 0x000000cf00cd7202 */ /* 0x000fc60000000f00 */
[----:B------:R-:W4:Y:S04]  /*4b670*/  LDL.LU R210, [R1+0x13f0] ;  /* 0x0013f00001d27983 */ /* 0x000f280000300800 */
[----:B------:R-:W4:Y:S04]  /*4b680*/  LDL.LU R209, [R1+0x1324] ;  /* 0x0013240001d17983 */ /* 0x000f280000300800 */
[----:B------:R1:W-:Y:S04]  /*4b690*/  LDGSTS.E [R2+0x4900], desc[UR14][R204.64], P0 ;  /* 0x04900000cc027fae */ /* 0x0003e800081a100e */
[----:B------:R-:W4:Y:S01]  /*4b6a0*/  LDL.LU R211, [R1+0x13ec] ;  /* 0x0013ec0001d37983 */ /* 0x000f220000300800 */
[----:B------:R-:W-:Y:S01]  /*4b6b0*/  IADD3 R202, P1, PT, R202, UR13, RZ ;  /* 0x0000000dcaca7c10 */ /* 0x000fe2000ff3e0ff */
[----:B-1----:R-:W-:-:S02]  /*4b6c0*/  IMAD.MOV.U32 R204, RZ, RZ, R198 ;  /* 0x000000ffffcc7224 */ /* 0x002fc400078e00c6 */
[----:B------:R-:W-:Y:S01]  /*4b6d0*/  IMAD.MOV.U32 R205, RZ, RZ, R203 ;  /* 0x000000ffffcd7224 */ /* 0x000fe200078e00cb */
[----:B------:R-:W-:Y:S01]  /*4b6e0*/  IADD3 R3, P2, PT, R3, UR13, RZ ;  /* 0x0000000d03037c10 */ /* 0x000fe2000ff5e0ff */
[----:B------:R-:W4:Y:S04]  /*4b6f0*/  LDL.LU R203, [R1+0x13f8] ;  /* 0x0013f80001cb7983 */ /* 0x000f280000300800 */
[----:B------:R-:W4:Y:S04]  /*4b700*/  LDL.LU R198, [R1+0x1400] ;  /* 0x0014000001c67983 */ /* 0x000f280000300800 */
[----:B------:R-:W-:Y:S04]  /*4b710*/  STL [R1+0x1310], R202 ;  /* 0x001310ca01007387 */ /* 0x000fe80000100800 */
[----:B------:R1:W-:Y:S02]  /*4b720*/  LDGSTS.E [R2+0x4980], desc[UR14][R204.64], P0 ;  /* 0x04980000cc027fae */ /* 0x0003e400081a100e */
[----:B-1----:R-:W-:-:S02]  /*4b730*/  MOV R204, R202 ;  /* 0x000000ca00cc7202 */ /* 0x002fc40000000f00 */
[----:B---3--:R-:W-:Y:S02]  /*4b740*/  IADD3.X R206, PT, PT, R206, UR7, RZ, P1, !PT ;  /* 0x00000007cece7c10 */ /* 0x008fe40008ffe4ff */
        /* <DEDUP_REMOVED lines=8> */
[----:B---3--:R-:W-:Y:S01]  /*4b7d0*/  MOV R205, R201 ;  /* 0x000000c900cd7202 */ /* 0x008fe20000000f00 */
[----:B------:R-:W-:Y:S01]  /*4b7e0*/  IMAD.MOV.U32 R204, RZ, RZ, R3 ;  /* 0x000000ffffcc7224 */ /* 0x000fe200078e0003 */
[----:B------:R-:W-:Y:S01]  /*4b7f0*/  UISETP.GT.AND UP1, UPT, UR17, 0x16, UPT ;  /* 0x000000161100788c */ /* 0x000fe2000bf24270 */
[----:B-1----:R-:W3:Y:S04]  /*4b800*/  LDL.LU R201, [R1+0x1408] ;  /* 0x0014080001c97983 */ /* 0x002ee80000300800 */
[----:B------:R-:W3:Y:S01]  /*4b810*/  LDL.LU R3, [R1+0x1410] ;  /* 0x0014100001037983 */ /* 0x000ee20000300800 */
[----:B------:R-:W-:-:S03]  /*4b820*/  USEL UR12, URZ, 0x4, !UP1 ;  /* 0x00000004ff0c7887 */ /* 0x000fc6000c800000 */
[----:B------:R1:W-:Y:S01]  /*4b830*/  LDGSTS.E [R2+0x4a80], desc[UR14][R204.64], P0 ;  /* 0x04a80000cc027fae */ /* 0x0003e200081a100e */
[----:B------:R-:W-:Y:S01]  /*4b840*/  USEL UR12, UR12, URZ, !UP0 ;  /* 0x000000ff0c0c7287 */ /* 0x000fe2000c000000 */
[----:B--2---:R-:W-:-:S05]  /*4b850*/  IADD3 R197, P1, PT, R197, UR13, RZ ;  /* 0x0000000dc5c57c10 */ /* 0x004fca000ff3e0ff */
[----:B------:R-:W-:Y:S01]  /*4b860*/  STL [R1+0x1320], R197 ;  /* 0x001320c501007387 */ /* 0x000fe20000100800 */
[----:B-1----:R-:W-:Y:S01]  /*4b870*/  IMAD.MOV.U32 R204, RZ, RZ, R197 ;  /* 0x000000ffffcc7224 */ /* 0x002fe200078e00c5 */
[----:B------:R-:W-:-:S05]  /*4b880*/  IADD3.X R199, PT, PT, R199, UR7, RZ, P1, !PT ;  /* 0x00000007c7c77c10 */ /* 0x000fca0008ffe4ff */
[----:B------:R1:W-:Y:S04]  /*4b890*/  STL [R1+0x131c], R199 ;  /* 0x00131cc701007387 */ /* 0x0003e80000100800 */
[----:B------:R-:W2:Y:S01]  /*4b8a0*/  LDL.LU R207, [R1+0x1404] ;  /* 0x0014040001cf7983 */ /* 0x000ea20000300800 */
[----:B------:R-:W-:-:S03]  /*4b8b0*/  IMAD.MOV.U32 R205, RZ, RZ, R199 ;  /* 0x000000ffffcd7224 */ /* 0x000fc600078e00c7 */
[----:B------:R-:W2:Y:S01]  /*4b8c0*/  LDL.LU R208, [R1+0x140c] ;  /* 0x00140c0001d07983 */ /* 0x000ea20000300800 */
[----:B----4-:R-:W-:-:S03]  /*4b8d0*/  IADD3 R200, P2, PT, R200, UR13, RZ ;  /* 0x0000000dc8c87c10 */ /* 0x010fc6000ff5e0ff */
[----:B------:R4:W-:Y:S01]  /*4b8e0*/  LDGSTS.E [R2+0x4b00], desc[UR14][R204.64], P0 ;  /* 0x04b00000cc027fae */ /* 0x0009e200081a100e */
[----:B------:R-:W-:-:S03]  /*4b8f0*/  ISETP.NE.U32.AND P1, PT, RZ, UR12, PT ;  /* 0x0000000cff007c0c */ /* 0x000fc6000bf25070 */
[----:B-1----:R-:W2:Y:S01]  /*4b900*/  LDL.LU R199, [R1+0x1418] ;  /* 0x0014180001c77983 */ /* 0x002ea20000300800 */
[----:B------:R-:W-:-:S03]  /*4b910*/  IADD3 R210, P3, PT, R210, UR13, RZ ;  /* 0x0000000dd2d27c10 */ /* 0x000fc6000ff7e0ff */
[----:B------:R-:W2:Y:S01]  /*4b920*/  LDL.LU R197, [R1+0x1420] ;  /* 0x0014200001c57983 */ /* 0x000ea20000300800 */
[----:B------:R-:W-:Y:S02]  /*4b930*/  IADD3.X R209, PT, PT, R209, UR7, RZ, P2, !PT ;  /* 0x00000007d1d17c10 */ /* 0x000fe400097fe4ff */
[----:B----4-:R-:W-:-:S03]  /*4b940*/  MOV R204, R200 ;  /* 0x000000c800cc7202 */ /* 0x010fc60000000f00 */
        /* <DEDUP_REMOVED lines=24> */
[----:B---3--:R-:W-:-:S03]  /*4bad0*/  IADD3 R201, P0, PT, R201, UR13, RZ ;  /* 0x0000000dc9c97c10 */ /* 0x008fc6000ff1e0ff */
[----:B------:R1:W-:Y:S01]  /*4bae0*/  LDGSTS.E [R2+0x5880], desc[UR14][R204.64], P1 ;  /* 0x05880000cc027fae */ /* 0x0003e200089a100e */
[----:B------:R-:W-:Y:S02]  /*4baf0*/  IADD3 R3, P2, PT, R3, UR13, RZ ;  /* 0x0000000d03037c10 */ /* 0x000fe4000ff5e0ff */
[----:B-1----:R-:W-:Y:S01]  /*4bb00*/  MOV R204, R198 ;  /* 0x000000c600cc7202 */ /* 0x002fe20000000f00 */
[----:B------:R-:W-:Y:S02]  /*4bb10*/  IMAD.MOV.U32 R205, RZ, RZ, R202 ;  /* 0x000000ffffcd7224 */ /* 0x000fe400078e00ca */
[----:B------:R-:W3:Y:S04]  /*4bb20*/  LDL.LU R202, [R1+0x14f0] ;  /* 0x0014f00001ca7983 */ /* 0x000ee80000300800 */
[----:B------:R-:W3:Y:S04]  /*4bb30*/  LDL.LU R198, [R1+0x14f8] ;  /* 0x0014f80001c67983 */ /* 0x000ee80000300800 */
[----:B------:R-:W-:Y:S04]  /*4bb40*/  STL [R1+0x1408], R201 ;  /* 0x001408c901007387 */ /* 0x000fe80000100800 */
[----:B------:R1:W-:Y:S02]  /*4bb50*/  LDGSTS.E [R2+0x5900], desc[UR14][R204.64], P1 ;  /* 0x05900000cc027fae */ /* 0x0003e400089a100e */
[----:B-1----:R-:W-:Y:S01]  /*4bb60*/  IMAD.MOV.U32 R204, RZ, RZ, R201 ;  /* 0x000000ffffcc7224 */ /* 0x002fe200078e00c9 */
[----:B--2---:R-:W-:-:S02]  /*4bb70*/  IADD3.X R207, PT, PT, R207, UR7, RZ, P0, !PT ;  /* 0x00000007cfcf7c10 */ /* 0x004fc400087fe4ff */
[----:B------:R-:W-:-:S03]  /*4bb80*/  IADD3.X R208, PT, PT, R208, UR7, RZ, P2, !PT ;  /* 0x00000007d0d07c10 */ /* 0x000fc600097fe4ff */
[----:B------:R1:W-:Y:S01]  /*4bb90*/  STL [R1+0x1404], R207 ;  /* 0x001404cf01007387 */ /* 0x0003e20000100800 */
[----:B------:R-:W-:-:S03]  /*4bba0*/  MOV R205, R207 ;  /* 0x000000cf00cd7202 */ /* 0x000fc60000000f00 */
[----:B------:R-:W-:Y:S04]  /*4bbb0*/  STL [R1+0x1410], R3 ;  /* 0x0014100301007387 */ /* 0x000fe80000100800 */
[----:B------:R2:W-:Y:S04]  /*4bbc0*/  LDGSTS.E [R2+0x5980], desc[UR14][R204.64], P1 ;  /* 0x05980000cc027fae */ /* 0x0005e800089a100e */
[----:B-1----:R-:W3:Y:S01]  /*4bbd0*/  LDL.LU R207, [R1+0x14ec] ;  /* 0x0014ec0001cf7983 */ /* 0x002ee20000300800 */
[----:B------:R-:W-:-:S03]  /*4bbe0*/  IADD3 R199, P0, PT, R199, UR13, RZ ;  /* 0x0000000dc7c77c10 */ /* 0x000fc6000ff1e0ff */
[----:B------:R1:W-:Y:S04]  /*4bbf0*/  STL [R1+0x140c], R208 ;  /* 0x00140cd001007387 */ /* 0x0003e80000100800 */
[----:B------:R-:W3:Y:S01]  /*4bc00*/  LDL.LU R201, [R1+0x14f4] ;  /* 0x0014f40001c97983 */ /* 0x000ee20000300800 */
[----:B--2---:R-:W-:Y:S01]  /*4bc10*/  IMAD.MOV.U32 R204, RZ, RZ, R3 ;  /* 0x000000ffffcc7224 */ /* 0x004fe200078e0003 */
[----:B------:R-:W-:Y:S01]  /*4bc20*/  IADD3 R197, P2, PT, R197, UR13, RZ ;  /* 0x0000000dc5c57c10 */ /* 0x000fe2000ff5e0ff */
[----:B------:R-:W-:Y:S02]  /*4bc30*/  IMAD.MOV.U32 R205, RZ, RZ, R208 ;  /* 0x000000ffffcd7224 */ /* 0x000fe400078e00d0 */
[----:B-1----:R-:W2:Y:S04]  /*4bc40*/  LDL.LU R208, [R1+0x1500] ;  /* 0x0015000001d07983 */ /* 0x002ea80000300800 */
[----:B------:R-:W2:Y:S04]  /*4bc50*/  LDL.LU R3, [R1+0x1508] ;  /* 0x0015080001037983 */ /* 0x000ea80000300800 */
[----:B------:R-:W-:Y:S04]  /*4bc60*/  STL [R1+0x1418], R199 ;  /* 0x001418c701007387 */ /* 0x000fe80000100800 */
[----:B------:R1:W-:Y:S01]  /*4bc70*/  LDGSTS.E [R2+0x5a00], desc[UR14][R204.64], P1 ;  /* 0x05a00000cc027fae */ /* 0x0003e200089a100e */
[----:B------:R-:W-:-:S05]  /*4bc80*/  IADD3.X R209, PT, PT, R209, UR7, RZ, P0, !PT ;  /* 0x00000007d1d17c10 */ /* 0x000fca00087fe4ff */
[----:B------:R4:W-:Y:S01]  /*4bc90*/  STL [R1+0x1414], R209 ;  /* 0x001414d101007387 */ /* 0x0009e20000100800 */
[----:B-1----:R-:W-:-:S03]  /*4bca0*/  IMAD.MOV.U32 R205, RZ, RZ, R209 ;  /* 0x000000ffffcd7224 */ /* 0x002fc600078e00d1 */
[----:B------:R-:W-:Y:S01]  /*4bcb0*/  STL [R1+0x1420], R197 ;  /* 0x001420c501007387 */ /* 0x000fe20000100800 */
[----:B------:R-:W-:Y:S02]  /*4bcc0*/  MOV R204, R199 ;  /* 0x000000c700cc7202 */ /* 0x000fe40000000f00 */
[----:B----4-:R-:W-:Y:S01]  /*4bcd0*/  IADD3.X R200, PT, PT, R200, UR7, RZ, P2, !PT ;  /* 0x00000007c8c87c10 */ /* 0x010fe200097fe4ff */
[----:B------:R-:W4:Y:S04]  /*4bce0*/  LDL.LU R209, [R1+0x14fc] ;  /* 0x0014fc0001d17983 */ /* 0x000f280000300800 */
[----:B------:R1:W-:Y:S04]  /*4bcf0*/  LDGSTS.E [R2+0x5a80], desc[UR14][R204.64], P1 ;  /* 0x05a80000cc027fae */ /* 0x0003e800089a100e */
[----:B------:R1:W-:Y:S04]  /*4bd00*/  STL [R1+0x141c], R200 ;  /* 0x00141cc801007387 */ /* 0x0003e80000100800 */
[----:B------:R-:W4:Y:S01]  /*4bd10*/  LDL.LU R199, [R1+0x1504] ;  /* 0x0015040001c77983 */ /* 0x000f220000300800 */
[----:B-1----:R-:W-:Y:S01]  /*4bd20*/  IMAD.MOV.U32 R204, RZ, RZ, R197 ;  /* 0x000000ffffcc7224 */ /* 0x002fe200078e00c5 */
[----:B------:R-:W-:-:S02]  /*4bd30*/  MOV R205, R200 ;  /* 0x000000c800cd7202 */ /* 0x000fc40000000f00 */
        /* <DEDUP_REMOVED lines=8> */
[----:B------:R-:W-:-:S03]  /*4bdc0*/  IMAD.MOV.U32 R205, RZ, RZ, R206 ;  /* 0x000000ffffcd7224 */ /* 0x000fc600078e00ce */
        /* <DEDUP_REMOVED lines=9> */
[----:B------:R-:W-:Y:S02]  /*4be60*/  ISETP.NE.U32.AND P0, PT, RZ, UR12, PT ;  /* 0x0000000cff007c0c */ /* 0x000fe4000bf05070 */
[----:B-1----:R-:W-:Y:S02]  /*4be70*/  MOV R204, R202 ;  /* 0x000000ca00cc7202 */ /* 0x002fe40000000f00 */
[----:B------:R-:W-:-:S05]  /*4be80*/  IADD3.X R207, PT, PT, R207, UR7, RZ, P1, !PT ;  /* 0x00000007cfcf7c10 */ /* 0x000fca0008ffe4ff */
[----:B------:R1:W-:Y:S01]  /*4be90*/  STL [R1+0x14ec], R207 ;  /* 0x0014eccf01007387 */ /* 0x0003e20000100800 */
[----:B------:R-:W-:-:S03]  /*4bea0*/  IADD3.X R201, PT, PT, R201, UR7, RZ, P2, !PT ;  /* 0x00000007c9c97c10 */ /* 0x000fc600097fe4ff */
[----:B------:R1:W-:Y:S01]  /*4beb0*/  STL [R1+0x14f8], R198 ;  /* 0x0014f8c601007387 */ /* 0x0003e20000100800 */
[----:B------:R-:W-:-:S03]  /*4bec0*/  IMAD.MOV.U32 R205, RZ, RZ, R207 ;  /* 0x000000ffffcd7224 */ /* 0x000fc600078e00cf */
[----:B---3--:R-:W3:Y:S01]  /*4bed0*/  LDL.LU R202, [R1+0x1520] ;  /* 0x0015200001ca7983 */ /* 0x008ee20000300800 */
[----:B--2---:R-:W-:-:S03]  /*4bee0*/  IADD3 R208, P1, PT, R208, UR13, RZ ;  /* 0x0000000dd0d07c10 */ /* 0x004fc6000ff3e0ff */
[----:B------:R2:W-:Y:S04]  /*4bef0*/  STL [R1+0x14f4], R201 ;  /* 0x0014f4c901007387 */ /* 0x0005e80000100800 */
[----:B-1----:R-:W3:Y:S01]  /*4bf00*/  LDL.LU R207, [R1+0x151c] ;  /* 0x00151c0001cf7983 */ /* 0x002ee20000300800 */
[----:B------:R-:W-:-:S03]  /*4bf10*/  IADD3 R3, P2, PT, R3, UR13, RZ ;  /* 0x0000000d03037c10 */ /* 0x000fc6000ff5e0ff */
[----:B------:R1:W-:Y:S02]  /*4bf20*/  LDGSTS.E [R2+0x6800], desc[UR14][R204.64], P0 ;  /* 0x06800000cc027fae */ /* 0x0003e400081a100e */
[----:B-1----:R-:W-:Y:S01]  /*4bf30*/  IMAD.MOV.U32 R204, RZ, RZ, R198 ;  /* 0x000000ffffcc7224 */ /* 0x002fe200078e00c6 */
[----:B------:R-:W-:Y:S01]  /*4bf40*/  MOV R205, R201 ;  /* 0x000000c900cd7202 */ /* 0x000fe20000000f00 */
[----:B------:R-:W3:Y:S04]  /*4bf50*/  LDL.LU R198, [R1+0x1528] ;  /* 0x0015280001c67983 */ /* 0x000ee80000300800 */
[----:B--2---:R-:W2:Y:S01]  /*4bf60*/  LDL.LU R201, [R1+0x15f0] ;  /* 0x0015f00001c97983 */ /* 0x004ea20000300800 */
[----:B----4-:R-:W-:-:S03]  /*4bf70*/  IADD3.X R209, PT, PT, R209, UR7, RZ, P1, !PT ;  /* 0x00000007d1d17c10 */ /* 0x010fc60008ffe4ff */
[----:B------:R-:W-:Y:S04]  /*4bf80*/  STL [R1+0x1500], R208 ;  /* 0x001500d001007387 */ /* 0x000fe80000100800 */
[----:B------:R1:W-:Y:S04]  /*4bf90*/  LDGSTS.E [R2+0x6880], desc[UR14][R204.64], P0 ;  /* 0x06880000cc027fae */ /* 0x0003e800081a100e */
[----:B------:R4:W-:Y:S01]  /*4bfa0*/  STL [R1+0x14fc], R209 ;  /* 0x0014fcd101007387 */ /* 0x0009e20000100800 */
[----:B------:R-:W-:-:S03]  /*4bfb0*/  IADD3.X R199, PT, PT, R199, UR7, RZ, P2, !PT ;  /* 0x00000007c7c77c10 */ /* 0x000fc600097fe4ff */
[----:B------:R-:W-:Y:S01]  /*4bfc0*/  STL [R1+0x1508], R3 ;  /* 0x0015080301007387 */ /* 0x000fe20000100800 */
[----:B-1----:R-:W-:-:S03]  /*4bfd0*/  IMAD.MOV.U32 R205, RZ, RZ, R209 ;  /* 0x000000ffffcd7224 */ /* 0x002fc600078e00d1 */
[----:B----4-:R-:W4:Y:S01]  /*4bfe0*/  LDL.LU R209, [R1+0x1524] ;  /* 0x0015240001d17983 */ /* 0x010f220000300800 */
[----:B------:R-:W-:Y:S01]  /*4bff0*/  IMAD.MOV.U32 R204, RZ, RZ, R208 ;  /* 0x000000ffffcc7224 */ /* 0x000fe200078e00d0 */
[----:B------:R-:W-:Y:S02]  /*4c000*/  IADD3 R200, P1, PT, R200, UR13, RZ ;  /* 0x0000000dc8c87c10 */ /* 0x000fe4000ff3e0ff */
        /* <DEDUP_REMOVED lines=21> */
[----:B------:R-:W-:Y:S01]  /*4c160*/  IMAD.MOV.U32 R205, RZ, RZ, R206 ;  /* 0x000000ffffcd7224 */ /* 0x000fe200078e00ce */
[----:B------:R-:W-:Y:S01]  /*4c170*/  UISETP.GT.AND UP1, UPT, UR17, 0x1e, UPT ;  /* 0x0000001e1100788c */ /* 0x000fe2000bf24270 */
[----:B-1----:R-:W4:Y:S04]  /*4c180*/  LDL.LU R206, [R1+0x1608] ;  /* 0x0016080001ce7983 */ /* 0x002f280000300800 */
[----:B------:R-:W4:Y:S04]  /*4c190*/  LDL.LU R197, [R1+0x1610] ;  /* 0x0016100001c57983 */ /* 0x000f280000300800 */
[----:B------:R1:W-:Y:S01]  /*4c1a0*/  LDGSTS.E [R2+0x6a80], desc[UR14][R204.64], P0 ;  /* 0x06a80000cc027fae */ /* 0x0003e200081a100e */
[----:B------:R-:W-:-:S04]  /*4c1b0*/  USEL UR12, URZ, 0x4, !UP1 ;  /* 0x00000004ff0c7887 */ /* 0x000fc8000c800000 */
[----:B------:R-:W-:Y:S01]  /*4c1c0*/  USEL UR12, UR12, URZ, !UP0 ;  /* 0x000000ff0c0c7287 */ /* 0x000fe2000c000000 */
[----:B---3--:R-:W-:-:S04]  /*4c1d0*/  IADD3 R202, P1, PT, R202, UR13, RZ ;  /* 0x0000000dcaca7c10 */ /* 0x008fc8000ff3e0ff */
[----:B------:R-:W-:Y:S01]  /*4c1e0*/  IADD3.X R207, PT, PT, R207, UR7, RZ, P1, !PT ;  /* 0x00000007cfcf7c10 */ /* 0x000fe20008ffe4ff */
[----:B------:R-:W-:Y:S04]  /*4c1f0*/  STL [R1+0x1520], R202 ;  /* 0x001520ca01007387 */ /* 0x000fe80000100800 */
[----:B------:R3:W-:Y:S01]  /*4c200*/  STL [R1+0x151c], R207 ;  /* 0x00151ccf01007387 */ /* 0x0007e20000100800 */
[----:B-1----:R-:W-:Y:S01]  /*4c210*/  IMAD.MOV.U32 R205, RZ, RZ, R207 ;  /* 0x000000ffffcd7224 */ /* 0x002fe200078e00cf */
[----:B------:R-:W-:Y:S02]  /*4c220*/  MOV R204, R202 ;  /* 0x000000ca00cc7202 */ /* 0x000fe40000000f00 */
[----:B------:R-:W-:Y:S01]  /*4c230*/  IADD3 R198, P2, PT, R198, UR13, RZ ;  /* 0x0000000dc6c67c10 */ /* 0x000fe2000ff5e0ff */
[----:B---3--:R-:W3:Y:S04]  /*4c240*/  LDL.LU R207, [R1+0x1604] ;  /* 0x0016040001cf7983 */ /* 0x008ee80000300800 */
[----:B------:R-:W3:Y:S01]  /*4c250*/  LDL.LU R202, [R1+0x160c] ;  /* 0x00160c0001ca7983 */ /* 0x000ee20000300800 */
[----:B--2---:R-:W-:-:S03]  /*4c260*/  IADD3 R201, P3, PT, R201, UR13, RZ ;  /* 0x0000000dc9c97c10 */ /* 0x004fc6000ff7e0ff */
        /* <DEDUP_REMOVED lines=10> */
[----:B------:R-:W3:Y:S04]  /*4c310*/  LDL.LU R210, [R1+0x1618] ;  /* 0x0016180001d27983 */ /* 0x000ee80000300800 */
[----:B------:R-:W-:Y:S01]  /*4c320*/  STL [R1+0x15ec], R208 ;  /* 0x0015ecd001007387 */ /* 0x000fe20000100800 */
[----:B------:R-:W-:-:S03]  /*4c330*/  IADD3 R199, P0, PT, R199, UR13, RZ ;  /* 0x0000000dc7c77c10 */ /* 0x000fc6000ff1e0ff */
[----:B--2---:R-:W2:Y:S01]  /*4c340*/  LDL.LU R198, [R1+0x1620] ;  /* 0x0016200001c67983 */ /* 0x004ea20000300800 */
        /* <DEDUP_REMOVED lines=26> */
[----:B---3--:R-:W-:-:S02]  /*4c4f0*/  IADD3.X R207, PT, PT, R207, UR7, RZ, P0, !PT ;  /* 0x00000007cfcf7c10 */ /* 0x008fc400087fe4ff */
[----:B------:R-:W-:-:S03]  /*4c500*/  IADD3.X R202, PT, PT, R202, UR7, RZ, P2, !PT ;  /* 0x00000007caca7c10 */ /* 0x000fc600097fe4ff */
[----:B------:R1:W-:Y:S04]  /*4c510*/  STL [R1+0x1604], R207 ;  /* 0x001604cf01007387 */ /* 0x0003e80000100800 */
[----:B------:R-:W-:Y:S01]  /*4c520*/  STL [R1+0x1610], R197 ;  /* 0x001610c501007387 */ /* 0x000fe20000100800 */
[----:B------:R-:W-:-:S03]  /*4c530*/  IMAD.MOV.U32 R205, RZ, RZ, R207 ;  /* 0x000000ffffcd7224 */ /* 0x000fc600078e00cf */
[----:B------:R-:W3:Y:S04]  /*4c540*/  LDL.LU R209, [R1+0x16ec] ;  /* 0x0016ec0001d17983 */ /* 0x000ee80000300800 */
[----:B------:R1:W-:Y:S04]  /*4c550*/  STL [R1+0x160c], R202 ;  /* 0x00160cca01007387 */ /* 0x0003e80000100800 */
[----:B------:R-:W3:Y:S04]  /*4c560*/  LDL.LU R208, [R1+0x16f4] ;  /* 0x0016f40001d07983 */ /* 0x000ee80000300800 */
[----:B-1----:R-:W3:Y:S04]  /*4c570*/  LDL.LU R207, [R1+0x16fc] ;  /* 0x0016fc0001cf7983 */ /* 0x002ee80000300800 */
[----:B------:R-:W3:Y:S04]  /*4c580*/  LDL.LU R206, [R1+0x1700] ;  /* 0x0017000001ce7983 */ /* 0x000ee80000300800 */
[----:B------:R1:W-:Y:S01]  /*4c590*/  LDGSTS.E [R2+0x7980], desc[UR14][R204.64], P1 ;  /* 0x07980000cc027fae */ /* 0x0003e200089a100e */
[----:B------:R-:W-:Y:S01]  /*4c5a0*/  IADD3 R210, P0, PT, R210, UR13, RZ ;  /* 0x0000000dd2d27c10 */ /* 0x000fe2000ff1e0ff */
[----:B-1----:R-:W-:Y:S01]  /*4c5b0*/  IMAD.MOV.U32 R205, RZ, RZ, R202 ;  /* 0x000000ffffcd7224 */ /* 0x002fe200078e00ca */
[----:B------:R-:W-:Y:S01]  /*4c5c0*/  MOV R204, R197 ;  /* 0x000000c500cc7202 */ /* 0x000fe20000000f00 */
[----:B------:R-:W3:Y:S04]  /*4c5d0*/  LDL.LU R202, [R1+0x1704] ;  /* 0x0017040001ca7983 */ /* 0x000ee80000300800 */
[----:B------:R-:W3:Y:S01]  /*4c5e0*/  LDL.LU R197, [R1+0x1708] ;  /* 0x0017080001c57983 */ /* 0x000ee20000300800 */
[----:B--2---:R-:W-:-:S02]  /*4c5f0*/  IADD3 R198, P2, PT, R198, UR13, RZ ;  /* 0x0000000dc6c67c10 */ /* 0x004fc4000ff5e0ff */
[----:B----4-:R-:W-:Y:S01]  /*4c600*/  IADD3.X R211, PT, PT, R211, UR7, RZ, P0, !PT ;  /* 0x00000007d3d37c10 */ /* 0x010fe200087fe4ff */
[----:B------:R1:W-:Y:S01]  /*4c610*/  LDGSTS.E [R2+0x7a00], desc[UR14][R204.64], P1 ;  /* 0x07a00000cc027fae */ /* 0x0003e200089a100e */
[----:B------:R-:W-:-:S03]  /*4c620*/  IADD3.X R201, PT, PT, R201, UR7, RZ, P2, !PT ;  /* 0x00000007c9c97c10 */ /* 0x000fc600097fe4ff */
[----:B------:R-:W-:Y:S01]  /*4c630*/  STL [R1+0x1618], R210 ;  /* 0x001618d201007387 */ /* 0x000fe20000100800 */
[----:B-1----:R-:W-:Y:S01]  /*4c640*/  IMAD.MOV.U32 R204, RZ, RZ, R210 ;  /* 0x000000ffffcc7224 */ /* 0x002fe200078e00d2 */
[----:B------:R-:W-:Y:S02]  /*4c650*/  MOV R205, R211 ;  /* 0x000000d300cd7202 */ /* 0x000fe40000000f00 */
[----:B------:R-:W-:Y:S04]  /*4c660*/  STL [R1+0x1614], R211 ;  /* 0x001614d301007387 */ /* 0x000fe80000100800 */
[----:B------:R1:W-:Y:S04]  /*4c670*/  LDGSTS.E [R2+0x7a80], desc[UR14][R204.64], P1 ;  /* 0x07a80000cc027fae */ /* 0x0003e800089a100e */
[----:B------:R-:W-:Y:S04]  /*4c680*/  STL [R1+0x1620], R198 ;  /* 0x001620c601007387 */ /* 0x000fe80000100800 */
[----:B------:R2:W-:Y:S01]  /*4c690*/  STL [R1+0x161c], R201 ;  /* 0x00161cc901007387 */ /* 0x0005e20000100800 */
[----:B-1----:R-:W-:-:S02]  /*4c6a0*/  IMAD.MOV.U32 R204, RZ, RZ, R198 ;  /* 0x000000ffffcc7224 */ /* 0x002fc400078e00c6 */
[----:B------:R-:W-:Y:S02]  /*4c6b0*/  IMAD.MOV.U32 R205, RZ, RZ, R201 ;  /* 0x000000ffffcd7224 */ /* 0x000fe400078e00c9 */
[----:B--2---:R-:W2:Y:S04]  /*4c6c0*/  LDL.LU R201, [R1+0x1710] ;  /* 0x0017100001c97983 */ /* 0x004ea80000300800 */
[----:B------:R-:W4:Y:S04]  /*4c6d0*/  LDL.LU R198, [R1+0x1718] ;  /* 0x0017180001c67983 */ /* 0x000f280000300800 */
        /* <DEDUP_REMOVED lines=18> */
[----:B---3--:R-:W-:-:S04]  /*4c800*/  IADD3.X R209, PT, PT, R209, UR7, RZ, P1, !PT ;  /* 0x00000007d1d17c10 */ /* 0x008fc80008ffe4ff */
[----:B------:R-:W-:Y:S01]  /*4c810*/  MOV R205, R209 ;  /* 0x000000d100cd7202 */ /* 0x000fe20000000f00 */
[----:B------:R-:W-:Y:S01]  /*4c820*/  STL [R1+0x16ec], R209 ;  /* 0x0016ecd101007387 */ /* 0x000fe20000100800 */
[----:B------:R-:W-:-:S03]  /*4c830*/  IADD3.X R208, PT, PT, R208, UR7, RZ, P2, !PT ;  /* 0x00000007d0d07c10 */ /* 0x000fc600097fe4ff */
[----:B------:R1:W-:Y:S04]  /*4c840*/  STL [R1+0x16f8], R200 ;  /* 0x0016f8c801007387 */ /* 0x0003e80000100800 */
[----:B------:R-:W3:Y:S01]  /*4c850*/  LDL.LU R3, [R1+0x1720] ;  /* 0x0017200001037983 */ /* 0x000ee20000300800 */
[----:B------:R-:W-:-:S03]  /*4c860*/  IADD3 R206, P1, PT, R206, UR13, RZ ;  /* 0x0000000dcece7c10 */ /* 0x000fc6000ff3e0ff */
[----:B------:R1:W-:Y:S01]  /*4c870*/  LDGSTS.E [R2+0x8800], desc[UR14][R204.64], P0 ;  /* 0x08800000cc027fae */ /* 0x0003e200081a100e */
[----:B------:R-:W-:-:S03]  /*4c880*/  IADD3.X R207, PT, PT, R207, UR7, RZ, P1, !PT ;  /* 0x00000007cfcf7c10 */ /* 0x000fc60008ffe4ff */
[----:B------:R-:W-:Y:S01]  /*4c890*/  STL [R1+0x16f4], R208 ;  /* 0x0016f4d001007387 */ /* 0x000fe20000100800 */
[----:B-1----:R-:W-:Y:S02]  /*4c8a0*/  IMAD.MOV.U32 R204, RZ, RZ, R200 ;  /* 0x000000ffffcc7224 */ /* 0x002fe400078e00c8 */
[----:B------:R-:W-:Y:S01]  /*4c8b0*/  IMAD.MOV.U32 R205, RZ, RZ, R208 ;  /* 0x000000ffffcd7224 */ /* 0x000fe200078e00d0 */
[----:B------:R-:W3:Y:S01]  /*4c8c0*/  LDL.LU R200, [R1+0x171c] ;  /* 0x00171c0001c87983 */ /* 0x000ee20000300800 */
[----:B------:R-:W-:-:S03]  /*4c8d0*/  IADD3 R197, P2, PT, R197, UR13, RZ ;  /* 0x0000000dc5c57c10 */ /* 0x000fc6000ff5e0ff */
[----:B------:R1:W-:Y:S01]  /*4c8e0*/  STL [R1+0x1700], R206 ;  /* 0x001700ce01007387 */ /* 0x0003e20000100800 */
[----:B------:R-:W-:-:S03]  /*4c8f0*/  IADD3.X R202, PT, PT, R202, UR7, RZ, P2, !PT ;  /* 0x00000007caca7c10 */ /* 0x000fc600097fe4ff */
[----:B------:R1:W-:Y:S04]  /*4c900*/  LDGSTS.E [R2+0x8880], desc[UR14][R204.64], P0 ;  /* 0x08880000cc027fae */ /* 0x0003e800081a100e */
[----:B------:R-:W-:Y:S04]  /*4c910*/  STL [R1+0x16fc], R207 ;  /* 0x0016fccf01007387 */ /* 0x000fe80000100800 */
[----:B------:R-:W-:Y:S01]  /*4c920*/  STL [R1+0x1708], R197 ;  /* 0x001708c501007387 */ /* 0x000fe20000100800 */
[----:B-1----:R-:W-:-:S03]  /*4c930*/  MOV R204, R206 ;  /* 0x000000ce00cc7202 */ /* 0x002fc60000000f00 */
[----:B------:R-:W3:Y:S04]  /*4c940*/  LDL.LU R206, [R1+0x1728] ;  /* 0x0017280001ce7983 */ /* 0x000ee80000300800 */
[----:B------:R1:W-:Y:S04]  /*4c950*/  STL [R1+0x1704], R202 ;  /* 0x001704ca01007387 */ /* 0x0003e80000100800 */
[----:B------:R-:W3:Y:S01]  /*4c960*/  LDL.LU R210, [R1+0x17f0] ;  /* 0x0017f00001d27983 */ /* 0x000ee20000300800 */
[----:B------:R-:W-:-:S03]  /*4c970*/  IMAD.MOV.U32 R205, RZ, RZ, R207 ;  /* 0x000000ffffcd7224 */ /* 0x000fc600078e00cf */
[----:B------:R-:W3:Y:S04]  /*4c980*/  LDL.LU R209, [R1+0x1724] ;  /* 0x0017240001d17983 */ /* 0x000ee80000300800 */
[----:B------:R1:W-:Y:S04]  /*4c990*/  LDGSTS.E [R2+0x8900], desc[UR14][R204.64], P0 ;  /* 0x08900000cc027fae */ /* 0x0003e800081a100e */
[----:B------:R-:W3:Y:S01]  /*4c9a0*/  LDL.LU R211, [R1+0x17ec] ;  /* 0x0017ec0001d37983 */ /* 0x000ee20000300800 */
[----:B--2---:R-:W-:Y:S02]  /*4c9b0*/  IADD3 R201, P1, PT, R201, UR13, RZ ;  /* 0x0000000dc9c97c10 */ /* 0x004fe4000ff3e0ff */
[----:B----4-:R-:W-:-:S02]  /*4c9c0*/  IADD3 R198, P2, PT, R198, UR13, RZ ;  /* 0x0000000dc6c67c10 */ /* 0x010fc4000ff5e0ff */
[----:B-1----:R-:W-:Y:S01]  /*4c9d0*/  MOV R205, R202 ;  /* 0x000000ca00cd7202 */ /* 0x002fe20000000f00 */
[----:B------:R-:W-:Y:S01]  /*4c9e0*/  IMAD.MOV.U32 R204, RZ, RZ, R197 ;  /* 0x000000ffffcc7224 */ /* 0x000fe200078e00c5 */
[----:B------:R-:W2:Y:S04]  /*4c9f0*/  LDL.LU R202, [R1+0x17f8] ;  /* 0x0017f80001ca7983 */ /* 0x000ea80000300800 */
        /* <DEDUP_REMOVED lines=11> */
[----:B------:R-:W-:Y:S01]  /*4cab0*/  IMAD.MOV.U32 R205, RZ, RZ, R203 ;  /* 0x000000ffffcd7224 */ /* 0x000fe200078e00cb */
[----:B------:R-:W-:-:S04]  /*4cac0*/  UISETP.GT.AND UP1, UPT, UR17, 0x26, UPT ;  /* 0x000000261100788c */ /* 0x000fc8000bf24270 */
[----:B------:R1:W-:Y:S01]  /*4cad0*/  LDGSTS.E [R2+0x8a00], desc[UR14][R204.64], P0 ;  /* 0x08a00000cc027fae */ /* 0x0003e200081a100e */
[----:B------:R-:W-:Y:S01]  /*4cae0*/  USEL UR12, URZ, 0x4, !UP1 ;  /* 0x00000004ff0c7887 */ /* 0x000fe2000c800000 */
[----:B-1----:R-:W-:Y:S01]  /*4caf0*/  MOV R204, R198 ;  /* 0x000000c600cc7202 */ /* 0x002fe20000000f00 */
[----:B------:R-:W-:Y:S01]  /*4cb00*/  IMAD.MOV.U32 R205, RZ, RZ, R199 ;  /* 0x000000ffffcd7224 */ /* 0x000fe200078e00c7 */
[----:B------:R-:W4:Y:S04]  /*4cb10*/  LDL.LU R198, [R1+0x1808] ;  /* 0x0018080001c67983 */ /* 0x000f280000300800 */
[----:B------:R-:W4:Y:S01]  /*4cb20*/  LDL.LU R199, [R1+0x1810] ;  /* 0x0018100001c77983 */ /* 0x000f220000300800 */
[----:B------:R-:W-:-:S03]  /*4cb30*/  USEL UR12, UR12, URZ, !UP0 ;  /* 0x000000ff0c0c7287 */ /* 0x000fc6000c000000 */
[----:B------:R1:W-:Y:S01]  /*4cb40*/  LDGSTS.E [R2+0x8a80], desc[UR14][R204.64], P0 ;  /* 0x08a80000cc027fae */ /* 0x0003e200081a100e */
[----:B---3--:R-:W-:-:S05]  /*4cb50*/  IADD3 R3, P1, PT, R3, UR13, RZ ;  /* 0x0000000d03037c10 */ /* 0x008fca000ff3e0ff */
[----:B------:R-:W-:Y:S01]  /*4cb60*/  STL [R1+0x1720], R3 ;  /* 0x0017200301007387 */ /* 0x000fe20000100800 */
[----:B-1----:R-:W-:Y:S01]  /*4cb70*/  IMAD.MOV.U32 R204, RZ, RZ, R3 ;  /* 0x000000ffffcc7224 */ /* 0x002fe200078e0003 */
[----:B------:R-:W-:-:S05]  /*4cb80*/  IADD3.X R200, PT, PT, R200, UR7, RZ, P1, !PT ;  /* 0x00000007c8c87c10 */ /* 0x000fca0008ffe4ff */
[----:B------:R1:W-:Y:S04]  /*4cb90*/  STL [R1+0x171c], R200 ;  /* 0x00171cc801007387 */ /* 0x0003e80000100800 */
[----:B------:R-:W3:Y:S01]  /*4cba0*/  LDL.LU R203, [R1+0x1804] ;  /* 0x0018040001cb7983 */ /* 0x000ee20000300800 */
[----:B------:R-:W-:-:S03]  /*4cbb0*/  MOV R205, R200 ;  /* 0x000000c800cd7202 */ /* 0x000fc60000000f00 */
[----:B------:R-:W3:Y:S01]  /*4cbc0*/  LDL.LU R208, [R1+0x180c] ;  /* 0x00180c0001d07983 */ /* 0x000ee20000300800 */
[----:B------:R-:W-:-:S03]  /*4cbd0*/  ISETP.NE.U32.AND P1, PT, RZ, UR12, PT ;  /* 0x0000000cff007c0c */ /* 0x000fc6000bf25070 */
[----:B------:R1:W-:Y:S04]  /*4cbe0*/  LDGSTS.E [R2+0x8b00], desc[UR14][R204.64], P0 ;  /* 0x08b00000cc027fae */ /* 0x0003e800081a100e */
[----:B-1----:R-:W3:Y:S01]  /*4cbf0*/  LDL.LU R200, [R1+0x1818] ;  /* 0x0018180001c87983 */ /* 0x002ee20000300800 */
[----:B------:R-:W-:-:S03]  /*4cc00*/  IADD3 R206, P2, PT, R206, UR13, RZ ;  /* 0x0000000dcece7c10 */ /* 0x000fc6000ff5e0ff */
[----:B------:R-:W3:Y:S02]  /*4cc10*/  LDL.LU R3, [R1+0x1820] ;  /* 0x0018200001037983 */ /* 0x000ee40000300800 */
[----:B------:R-:W-:Y:S01]  /*4cc20*/  IMAD.MOV.U32 R204, RZ, RZ, R206 ;  /* 0x000000ffffcc7224 */ /* 0x000fe200078e00ce */
        /* <DEDUP_REMOVED lines=8> */
[----:B-1----:R-:W3:Y:S01]  /*4ccb0*/  LDL.LU R209, [R1+0x1814] ;  /* 0x0018140001d17983 */ /* 0x002ee20000300800 */
[----:B--2---:R-:W-:Y:S02]  /*4ccc0*/  IADD3 R202, P0, PT, R202, UR13, RZ ;  /* 0x0000000dcaca7c10 */ /* 0x004fe4000ff1e0ff */
[----:B----4-:R-:W-:Y:S01]  /*4ccd0*/  IADD3 R197, P2, PT, R197, UR13, RZ ;  /* 0x0000000dc5c57c10 */ /* 0x010fe2000ff5e0ff */
[----:B------:R-:W-:Y:S01]  /*4cce0*/  STL [R1+0x17ec], R211 ;  /* 0x0017ecd301007387 */ /* 0x000fe20000100800 */
[----:B------:R-:W-:Y:S01]  /*4ccf0*/  MOV R204, R210 ;  /* 0x000000d200cc7202 */ /* 0x000fe20000000f00 */
[----:B------:R-:W-:-:S02]  /*4cd00*/  IMAD.MOV.U32 R205, RZ, RZ, R211 ;  /* 0x000000ffffcd7224 */ /* 0x000fc400078e00d3 */
[----:B------:R-:W2:Y:S04]  /*4cd10*/  LDL.LU R206, [R1+0x181c] ;  /* 0x00181c0001ce7983 */ /* 0x000ea80000300800 */
[----:B------:R1:W-:Y:S04]  /*4cd20*/  STL [R1+0x17f8], R202 ;  /* 0x0017f8ca01007387 */ /* 0x0003e80000100800 */
[----:B------:R4:W-:Y:S02]  /*4cd30*/  LDGSTS.E [R2+0x9800], desc[UR14][R204.64], P1 ;  /* 0x09800000cc027fae */ /* 0x0009e400089a100e */
[----:B----4-:R-:W-:Y:S01]  /*4cd40*/  IMAD.MOV.U32 R204, RZ, RZ, R202 ;  /* 0x000000ffffcc7224 */ /* 0x010fe200078e00ca */
[----:B------:R-:W-:-:S05]  /*4cd50*/  IADD3.X R207, PT, PT, R207, UR7, RZ, P0, !PT ;  /* 0x00000007cfcf7c10 */ /* 0x000fca00087fe4ff */
[----:B------:R4:W-:Y:S01]  /*4cd60*/  STL [R1+0x17f4], R207 ;  /* 0x0017f4cf01007387 */ /* 0x0009e20000100800 */
[----:B------:R-:W-:-:S03]  /*4cd70*/  IADD3.X R201, PT, PT, R201, UR7, RZ, P2, !PT ;  /* 0x00000007c9c97c10 */ /* 0x000fc600097fe4ff */
[----:B------:R-:W-:Y:S01]  /*4cd80*/  STL [R1+0x1800], R197 ;  /* 0x001800c501007387 */ /* 0x000fe20000100800 */
[----:B------:R-:W-:-:S03]  /*4cd90*/  MOV R205, R207 ;  /* 0x000000cf00cd7202 */ /* 0x000fc60000000f00 */
[----:B-1----:R-:W2:Y:S04]  /*4cda0*/  LDL.LU R202, [R1+0x1828] ;  /* 0x0018280001ca7983 */ /* 0x002ea80000300800 */
[----:B------:R1:W-:Y:S04]  /*4cdb0*/  STL [R1+0x17fc], R201 ;  /* 0x0017fcc901007387 */ /* 0x0003e80000100800 */
[----:B----4-:R-:W4:Y:S04]  /*4cdc0*/  LDL.LU R207, [R1+0x1824] ;  /* 0x0018240001cf7983 */ /* 0x010f280000300800 */
[----:B------:R1:W-:Y:S01]  /*4cdd0*/  LDGSTS.E [R2+0x9880], desc[UR14][R204.64], P1 ;  /* 0x09880000cc027fae */ /* 0x0003e200089a100e */
[----:B------:R-:W-:-:S02]  /*4cde0*/  IADD3 R198, P0, PT, R198, UR13, RZ ;  /* 0x0000000dc6c67c10 */ /* 0x000fc4000ff1e0ff */
        /* <DEDUP_REMOVED lines=18> */
[----:B---3--:R-:W-:Y:S01]  /*4cf10*/  IMAD.MOV.U32 R204, RZ, RZ, R199 ;  /* 0x000000ffffcc7224 */ /* 0x008fe200078e00c7 */
[----:B------:R-:W-:-:S02]  /*4cf20*/  MOV R205, R208 ;  /* 0x000000d000cd7202 */ /* 0x000fc40000000f00 */
[----:B------:R-:W-:Y:S01]  /*4cf30*/  IADD3 R3, P2, PT, R3, UR13, RZ ;  /* 0x0000000d03037c10 */ /* 0x000fe2000ff5e0ff */
[----:B-1----:R-:W3:Y:S04]  /*4cf40*/  LDL.LU R208, [R1+0x1900] ;  /* 0x0019000001d07983 */ /* 0x002ee80000300800 */
[----:B------:R-:W3:Y:S04]  /*4cf50*/  LDL.LU R199, [R1+0x1908] ;  /* 0x0019080001c77983 */ /* 0x000ee80000300800 */
[----:B------:R-:W-:Y:S04]  /*4cf60*/  STL [R1+0x1818], R200 ;  /* 0x001818c801007387 */ /* 0x000fe80000100800 */
[----:B------:R1:W-:Y:S01]  /*4cf70*/  LDGSTS.E [R2+0x9a00], desc[UR14][R204.64], P1 ;  /* 0x09a00000cc027fae */ /* 0x0003e200089a100e */
[----:B------:R-:W-:-:S05]  /*4cf80*/  IADD3.X R209, PT, PT, R209, UR7, RZ, P0, !PT ;  /* 0x00000007d1d17c10 */ /* 0x000fca00087fe4ff */
[----:B------:R2:W-:Y:S01]  /*4cf90*/  STL [R1+0x1814], R209 ;  /* 0x001814d101007387 */ /* 0x0005e20000100800 */
[----:B-1----:R-:W-:-:S03]  /*4cfa0*/  IMAD.MOV.U32 R205, RZ, RZ, R209 ;  /* 0x000000ffffcd7224 */ /* 0x002fc600078e00d1 */
[----:B------:R-:W-:Y:S01]  /*4cfb0*/  STL [R1+0x1820], R3 ;  /* 0x0018200301007387 */ /* 0x000fe20000100800 */
[----:B------:R-:W-:Y:S01]  /*4cfc0*/  IMAD.MOV.U32 R204, RZ, RZ, R200 ;  /* 0x000000ffffcc7224 */ /* 0x000fe200078e00c8 */
[----:B--2---:R-:W-:Y:S02]  /*4cfd0*/  IADD3.X R206, PT, PT, R206, UR7, RZ, P2, !PT ;  /* 0x00000007cece7c10 */ /* 0x004fe400097fe4ff */
[----:B------:R-:W2:Y:S04]  /*4cfe0*/  LDL.LU R209, [R1+0x18fc] ;  /* 0x0018fc0001d17983 */ /* 0x000ea80000300800 */
[----:B------:R1:W-:Y:S04]  /*4cff0*/  LDGSTS.E [R2+0x9a80], desc[UR14][R204.64], P1 ;  /* 0x09a80000cc027fae */ /* 0x0003e800089a100e */
[----:B------:R1:W-:Y:S04]  /*4d000*/  STL [R1+0x181c], R206 ;  /* 0x00181cce01007387 */ /* 0x0003e80000100800 */
[----:B------:R-:W2:Y:S01]  /*4d010*/  LDL.LU R200, [R1+0x1904] ;  /* 0x0019040001c87983 */ /* 0x000ea20000300800 */
[----:B-1----:R-:W-:Y:S01]  /*4d020*/  MOV R204, R3 ;  /* 0x0000000300cc7202 */ /* 0x002fe20000000f00 */
[----:B------:R-:W-:-:S02]  /*4d030*/  IMAD.MOV.U32 R205, RZ, RZ, R206 ;  /* 0x000000ffffcd7224 */ /* 0x000fc400078e00ce */
[----:B------:R-:W2:Y:S04]  /*4d040*/  LDL.LU R206, [R1+0x1910] ;  /* 0x0019100001ce7983 */ /* 0x000ea80000300800 */
[----:B------:R-:W2:Y:S04]  /*4d050*/  LDL.LU R3, [R1+0x1918] ;  /* 0x0019180001037983 */ /* 0x000ea80000300800 */
[----:B------:R1:W-:Y:S01]  /*4d060*/  LDGSTS.E [R2+0x9b00], desc[UR14][R204.64], P1 ;  /* 0x09b00000cc027fae */ /* 0x0003e200089a100e */
[----:B------:R-:W-:-:S04]  /*4d070*/  IADD3 R202, P0, PT, R202, UR13, RZ ;  /* 0x0000000dcaca7c10 */ /* 0x000fc8000ff1e0ff */
[----:B----4-:R-:W-:Y:S01]  /*4d080*/  IADD3.X R207, PT, PT, R207, UR7, RZ, P0, !PT ;  /* 0x00000007cfcf7c10 */ /* 0x010fe200087fe4ff */
        /* <DEDUP_REMOVED lines=19> */
[----:B------:R-:W-:-:S03]  /*4d1c0*/  IMAD.MOV.U32 R205, RZ, RZ, R203 ;  /* 0x000000ffffcd7224 */ /* 0x000fc600078e00cb */
[----:B---3--:R-:W3:Y:S01]  /*4d1d0*/  LDL.LU R201, [R1+0x1920] ;  /* 0x0019200001c97983 */ /* 0x008ee20000300800 */
[----:B------:R-:W-:-:S03]  /*4d1e0*/  IADD3 R208, P1, PT, R208, UR13, RZ ;  /* 0x0000000dd0d07c10 */ /* 0x000fc6000ff3e0ff */
[----:B------:R2:W-:Y:S04]  /*4d1f0*/  STL [R1+0x18f4], R198 ;  /* 0x0018f4c601007387 */ /* 0x0005e80000100800 */
[----:B-1----:R-:W3:Y:S01]  /*4d200*/  LDL.LU R203, [R1+0x191c] ;  /* 0x00191c0001cb7983 */ /* 0x002ee20000300800 */
[----:B------:R-:W-:-:S03]  /*4d210*/  IADD3 R199, P2, PT, R199, UR13, RZ ;  /* 0x0000000dc7c77c10 */ /* 0x000fc6000ff5e0ff */
[----:B------:R1:W-:Y:S02]  /*4d220*/  LDGSTS.E [R2+0xa800], desc[UR14][R204.64], P0 ;  /* 0x0a800000cc027fae */ /* 0x0003e400081a100e */
[----:B-1----:R-:W-:Y:S01]  /*4d230*/  MOV R204, R197 ;  /* 0x000000c500cc7202 */ /* 0x002fe20000000f00 */
[----:B------:R-:W-:Y:S01]  /*4d240*/  IMAD.MOV.U32 R205, RZ, RZ, R198 ;  /* 0x000000ffffcd7224 */ /* 0x000fe200078e00c6 */
[----:B------:R-:W3:Y:S04]  /*4d250*/  LDL.LU R197, [R1+0x1928] ;  /* 0x0019280001c57983 */ /* 0x000ee80000300800 */
[----:B--2---:R-:W2:Y:S01]  /*4d260*/  LDL.LU R198, [R1+0x19f0] ;  /* 0x0019f00001c67983 */ /* 0x004ea20000300800 */
[----:B------:R-:W-:-:S03]  /*4d270*/  IADD3.X R209, PT, PT, R209, UR7, RZ, P1, !PT ;  /* 0x00000007d1d17c10 */ /* 0x000fc60008ffe4ff */
[----:B------:R-:W-:Y:S04]  /*4d280*/  STL [R1+0x1900], R208 ;  /* 0x001900d001007387 */ /* 0x000fe80000100800 */
[----:B------:R1:W-:Y:S04]  /*4d290*/  LDGSTS.E [R2+0xa880], desc[UR14][R204.64], P0 ;  /* 0x0a880000cc027fae */ /* 0x0003e800081a100e */
[----:B------:R1:W-:Y:S01]  /*4d2a0*/  STL [R1+0x18fc], R209 ;  /* 0x0018fcd101007387 */ /* 0x0003e20000100800 */
[----:B------:R-:W-:-:S03]  /*4d2b0*/  IADD3.X R200, PT, PT, R200, UR7, RZ, P2, !PT ;  /* 0x00000007c8c87c10 */ /* 0x000fc600097fe4ff */
[----:B------:R1:W-:Y:S02]  /*4d2c0*/  STL [R1+0x1908], R199 ;  /* 0x001908c701007387 */ /* 0x0003e40000100800 */
[----:B-1----:R-:W-:Y:S02]  /*4d2d0*/  MOV R205, R209 ;  /* 0x000000d100cd7202 */ /* 0x002fe40000000f00 */
[----:B------:R-:W2:Y:S01]  /*4d2e0*/  LDL.LU R209, [R1+0x1924] ;  /* 0x0019240001d17983 */ /* 0x000ea20000300800 */
[----:B------:R-:W-:Y:S01]  /*4d2f0*/  IMAD.MOV.U32 R204, RZ, RZ, R208 ;  /* 0x000000ffffcc7224 */ /* 0x000fe200078e00d0 */
[----:B------:R-:W-:Y:S02]  /*4d300*/  IADD3 R206, P1, PT, R206, UR13, RZ ;  /* 0x0000000dcece7c10 */ /* 0x000fe4000ff3e0ff */
[----:B------:R1:W-:Y:S01]  /*4d310*/  STL [R1+0x1904], R200 ;  /* 0x001904c801007387 */ /* 0x0003e20000100800 */
[----:B------:R-:W-:-:S03]  /*4d320*/  IADD3 R3, P2, PT, R3, UR13, RZ ;  /* 0x0000000d03037c10 */ /* 0x000fc6000ff5e0ff */
[----:B------:R1:W-:Y:S04]  /*4d330*/  LDGSTS.E [R2+0xa900], desc[UR14][R204.64], P0 ;  /* 0x0a900000cc027fae */ /* 0x0003e800081a100e */
[----:B------:R-:W2:Y:S01]  /*4d340*/  LDL.LU R208, [R1+0x19ec] ;  /* 0x0019ec0001d07983 */ /* 0x000ea20000300800 */
[----:B-1----:R-:W-:Y:S02]  /*4d350*/  IMAD.MOV.U32 R204, RZ, RZ, R199 ;  /* 0x000000ffffcc7224 */ /* 0x002fe400078e00c7 */
[----:B------:R-:W-:Y:S01]  /*4d360*/  IMAD.MOV.U32 R205, RZ, RZ, R200 ;  /* 0x000000ffffcd7224 */ /* 0x000fe200078e00c8 */
[----:B------:R-:W2:Y:S04]  /*4d370*/  LDL.LU R199, [R1+0x19f8] ;  /* 0x0019f80001c77983 */ /* 0x000ea80000300800 */
[----:B------:R-:W2:Y:S04]  /*4d380*/  LDL.LU R200, [R1+0x1a00] ;  /* 0x001a000001c87983 */ /* 0x000ea80000300800 */
[----:B------:R-:W-:Y:S04]  /*4d390*/  STL [R1+0x1910], R206 ;  /* 0x001910ce01007387 */ /* 0x000fe80000100800 */
[----:B------:R1:W-:Y:S02]  /*4d3a0*/  LDGSTS.E [R2+0xa980], desc[UR14][R204.64], P0 ;  /* 0x0a980000cc027fae */ /* 0x0003e400081a100e */
[----:B-1----:R-:W-:-:S02]  /*4d3b0*/  MOV R204, R206 ;  /* 0x000000ce00cc7202 */ /* 0x002fc40000000f00 */
[----:B----4-:R-:W-:-:S05]  /*4d3c0*/  IADD3.X R207, PT, PT, R207, UR7, RZ, P1, !PT ;  /* 0x00000007cfcf7c10 */ /* 0x010fca0008ffe4ff */
[----:B------:R1:W-:Y:S01]  /*4d3d0*/  STL [R1+0x190c], R207 ;  /* 0x00190ccf01007387 */ /* 0x0003e20000100800 */
[----:B------:R-:W-:Y:S01]  /*4d3e0*/  IMAD.MOV.U32 R205, RZ, RZ, R207 ;  /* 0x000000ffffcd7224 */ /* 0x000fe200078e00cf */
[----:B------:R-:W-:Y:S02]  /*4d3f0*/  IADD3.X R202, PT, PT, R202, UR7, RZ, P2, !PT ;  /* 0x00000007caca7c10 */ /* 0x000fe400097fe4ff */
[----:B------:R-:W-:Y:S04]  /*4d400*/  STL [R1+0x1918], R3 ;  /* 0x0019180301007387 */ /* 0x000fe80000100800 */
[----:B------:R4:W-:Y:S04]  /*4d410*/  LDGSTS.E [R2+0xaa00], desc[UR14][R204.64], P0 ;  /* 0x0aa00000cc027fae */ /* 0x0009e800081a100e */
[----:B-1----:R-:W2:Y:S04]  /*4d420*/  LDL.LU R207, [R1+0x19f4] ;  /* 0x0019f40001cf7983 */ /* 0x002ea80000300800 */
[----:B------:R1:W-:Y:S04]  /*4d430*/  STL [R1+0x1914], R202 ;  /* 0x001914ca01007387 */ /* 0x0003e80000100800 */
[----:B------:R-:W2:Y:S01]  /*4d440*/  LDL.LU R206, [R1+0x19fc] ;  /* 0x0019fc0001ce7983 */ /* 0x000ea20000300800 */
[----:B----4-:R-:W-:Y:S01]  /*4d450*/  IMAD.MOV.U32 R204, RZ, RZ, R3 ;  /* 0x000000ffffcc7224 */ /* 0x010fe200078e0003 */
[----:B------:R-:W-:Y:S01]  /*4d460*/  MOV R205, R202 ;  /* 0x000000ca00cd7202 */ /* 0x000fe20000000f00 */
[----:B------:R-:W-:Y:S01]  /*4d470*/  UISETP.GT.AND UP1, UPT, UR17, 0x2e, UPT ;  /* 0x0000002e1100788c */ /* 0x000fe2000bf24270 */
[----:B-1----:R-:W4:Y:S04]  /*4d480*/  LDL.LU R202, [R1+0x1a08] ;  /* 0x001a080001ca7983 */ /* 0x002f280000300800 */
[----:B------:R-:W4:Y:S01]  /*4d490*/  LDL.LU R3, [R1+0x1a10] ;  /* 0x001a100001037983 */ /* 0x000f220000300800 */
[----:B------:R-:W-:-:S03]  /*4d4a0*/  USEL UR12, URZ, 0x4, !UP1 ;  /* 0x00000004ff0c7887 */ /* 0x000fc6000c800000 */
[----:B------:R1:W-:Y:S01]  /*4d4b0*/  LDGSTS.E [R2+0xaa80], desc[UR14][R204.64], P0 ;  /* 0x0aa80000cc027fae */ /* 0x0003e200081a100e */
[----:B------:R-:W-:Y:S01]  /*4d4c0*/  USEL UR12, UR12, URZ, !UP0 ;  /* 0x000000ff0c0c7287 */ /* 0x000fe2000c000000 */
[----:B---3--:R-:W-:-:S04]  /*4d4d0*/  IADD3 R201, P1, PT, R201, UR13, RZ ;  /* 0x0000000dc9c97c10 */ /* 0x008fc8000ff3e0ff */
[----:B------:R-:W-:Y:S01]  /*4d4e0*/  IADD3.X R203, PT, PT, R203, UR7, RZ, P1, !PT ;  /* 0x00000007cbcb7c10 */ /* 0x000fe20008ffe4ff */
[----:B------:R-:W-:Y:S04]  /*4d4f0*/  STL [R1+0x1920], R201 ;  /* 0x001920c901007387 */ /* 0x000fe80000100800 */
[----:B------:R3:W-:Y:S01]  /*4d500*/  STL [R1+0x191c], R203 ;  /* 0x00191ccb01007387 */ /* 0x0007e20000100800 */
[----:B-1----:R-:W-:Y:S02]  /*4d510*/  IMAD.MOV.U32 R205, RZ, RZ, R203 ;  /* 0x000000ffffcd7224 */ /* 0x002fe400078e00cb */
[----:B------:R-:W-:Y:S01]  /*4d520*/  IMAD.MOV.U32 R204, RZ, RZ, R201 ;  /* 0x000000ffffcc7224 */ /* 0x000fe200078e00c9 */
[----:B------:R-:W-:Y:S01]  /*4d530*/  IADD3 R197, P2, PT, R197, UR13, RZ ;  /* 0x0000000dc5c57c10 */ /* 0x000fe2000ff5e0ff */
[----:B---3--:R-:W3:Y:S04]  /*4d540*/  LDL.LU R203, [R1+0x1a04] ;  /* 0x001a040001cb7983 */ /* 0x008ee80000300800 */
[----:B------:R-:W3:Y:S01]  /*4d550*/  LDL.LU R201, [R1+0x1a0c] ;  /* 0x001a0c0001c97983 */ /* 0x000ee20000300800 */
[----:B--2---:R-:W-:-:S03]  /*4d560*/  IADD3 R198, P3, PT, R198, UR13, RZ ;  /* 0x0000000dc6c67c10 */ /* 0x004fc6000ff7e0ff */
[----:B------:R1:W-:Y:S01]  /*4d570*/  LDGSTS.E [R2+0xab00], desc[UR14][R204.64], P0 ;  /* 0x0ab00000cc027fae */ /* 0x0003e200081a100e */
[----:B------:R-:W-:-:S03]  /*4d580*/  ISETP.NE.U32.AND P1, PT, RZ, UR12, PT ;  /* 0x0000000cff007c0c */ /* 0x000fc6000bf25070 */
[----:B------:R2:W-:Y:S01]  /*4d590*/  STL [R1+0x1928], R197 ;  /* 0x001928c501007387 */ /* 0x0005e20000100800 */
[----:B-1----:R-:W-:Y:S02]  /*4d5a0*/  MOV R204, R197 ;  /* 0x000000c500cc7202 */ /* 0x002fe40000000f00 */
[----:B------:R-:W-:-:S05]  /*4d5b0*/  IADD3.X R209, PT, PT, R209, UR7, RZ, P2, !PT ;  /* 0x00000007d1d17c10 */ /* 0x000fca00097fe4ff */
[----:B------:R-:W-:Y:S01]  /*4d5c0*/  IMAD.MOV.U32 R205, RZ, RZ, R209 ;  /* 0x000000ffffcd7224 */ /* 0x000fe200078e00d1 */
[----:B------:R-:W-:Y:S04]  /*4d5d0*/  STL [R1+0x1924], R209 ;  /* 0x001924d101007387 */ /* 0x000fe80000100800 */
[----:B------:R1:W-:Y:S01]  /*4d5e0*/  STL [R1+0x19f0], R198 ;  /* 0x0019f0c601007387 */ /* 0x0003e20000100800 */
[----:B------:R-:W-:-:S03]  /*4d5f0*/  IADD3.X R208, PT, PT, R208, UR7, RZ, P3, !PT ;  /* 0x00000007d0d07c10 */ /* 0x000fc60009ffe4ff */
[----:B------:R1:W-:Y:S04]  /*4d600*/  LDGSTS.E [R2+0xab80], desc[UR14][R204.64], P0 ;  /* 0x0ab80000cc027fae */ /* 0x0003e800081a100e */
[----:B------:R-:W3:Y:S01]  /*4d610*/  LDL.LU R210, [R1+0x1a18] ;  /* 0x001a180001d27983 */ /* 0x000ee20000300800 */
[----:B------:R-:W-:-:S03]  /*4d620*/  IADD3 R199, P0, PT, R199, UR13, RZ ;  /* 0x0000000dc7c77c10 */ /* 0x000fc6000ff1e0ff */
[----:B------:R-:W-:Y:S01]  /*4d630*/  STL [R1+0x19ec], R208 ;  /* 0x0019ecd001007387 */ /* 0x000fe20000100800 */
[----:B-1----:R-:W-:Y:S01]  /*4d640*/  IMAD.MOV.U32 R204, RZ, RZ, R198 ;  /* 0x000000ffffcc7224 */ /* 0x002fe200078e00c6 */
[----:B------:R-:W-:Y:S02]  /*4d650*/  MOV R205, R208 ;  /* 0x000000d000cd7202 */ /* 0x000fe40000000f00 */
[----:B--2---:R-:W2:Y:S01]  /*4d660*/  LDL.LU R197, [R1+0x1a20] ;  /* 0x001a200001c57983 */ /* 0x004ea20000300800 */
[----:B------:R-:W-:-:S03]  /*4d670*/  IADD3 R200, P2, PT, R200, UR13, RZ ;  /* 0x0000000dc8c87c10 */ /* 0x000fc6000ff5e0ff */
[----:B------:R-:W2:Y:S04]  /*4d680*/  LDL.LU R211, [R1+0x1a14] ;  /* 0x001a140001d37983 */ /* 0x000ea80000300800 */
[----:B------:R-:W2:Y:S04]  /*4d690*/  LDL.LU R198, [R1+0x1a1c] ;  /* 0x001a1c0001c67983 */ /* 0x000ea80000300800 */
        /* <DEDUP_REMOVED lines=18> */
[----:B------:R1:W-:Y:S04]  /*4d7c0*/  STL [R1+0x1a08], R202 ;  /* 0x001a08ca01007387 */ /* 0x0003e80000100800 */
[----:B------:R1:W-:Y:S02]  /*4d7d0*/  LDGSTS.E [R2+0xb900], desc[UR14][R204.64], P1 ;  /* 0x0b900000cc027fae */ /* 0x0003e400089a100e */
[----:B-1----:R-:W-:Y:S01]  /*4d7e0*/  IMAD.MOV.U32 R204, RZ, RZ, R202 ;  /* 0x000000ffffcc7224 */ /* 0x002fe200078e00ca */
[----:B---3--:R-:W-:-:S05]  /*4d7f0*/  IADD3.X R203, PT, PT, R203, UR7, RZ, P0, !PT ;  /* 0x00000007cbcb7c10 */ /* 0x008fca00087fe4ff */
[----:B------:R-:W-:Y:S01]  /*4d800*/  STL [R1+0x1a04], R203 ;  /* 0x001a04cb01007387 */ /* 0x000fe20000100800 */
[----:B------:R-:W-:-:S03]  /*4d810*/  IADD3.X R201, PT, PT, R201, UR7, RZ, P2, !PT ;  /* 0x00000007c9c97c10 */ /* 0x000fc600097fe4ff */
[----:B------:R-:W-:Y:S01]  /*4d820*/  STL [R1+0x1a10], R3 ;  /* 0x001a100301007387 */ /* 0x000fe20000100800 */
[----:B------:R-:W-:-:S03]  /*4d830*/  MOV R205, R203 ;  /* 0x000000cb00cd7202 */ /* 0x000fc60000000f00 */
[----:B------:R-:W3:Y:S04]  /*4d840*/  LDL.LU R209, [R1+0x1aec] ;  /* 0x001aec0001d17983 */ /* 0x000ee80000300800 */
[----:B------:R1:W-:Y:S04]  /*4d850*/  STL [R1+0x1a0c], R201 ;  /* 0x001a0cc901007387 */ /* 0x0003e80000100800 */
[----:B------:R-:W3:Y:S04]  /*4d860*/  LDL.LU R202, [R1+0x1af4] ;  /* 0x001af40001ca7983 */ /* 0x000ee80000300800 */
[----:B------:R1:W-:Y:S04]  /*4d870*/  LDGSTS.E [R2+0xb980], desc[UR14][R204.64], P1 ;  /* 0x0b980000cc027fae */ /* 0x0003e800089a100e */
[----:B------:R-:W3:Y:S01]  /*4d880*/  LDL.LU R207, [R1+0x1afc] ;  /* 0x001afc0001cf7983 */ /* 0x000ee20000300800 */
[----:B-1----:R-:W-:-:S03]  /*4d890*/  IMAD.MOV.U32 R205, RZ, RZ, R201 ;  /* 0x000000ffffcd7224 */ /* 0x002fc600078e00c9 */
[----:B------:R-:W3:Y:S01]  /*4d8a0*/  LDL.LU R201, [R1+0x1b00] ;  /* 0x001b000001c97983 */ /* 0x000ee20000300800 */
[----:B------:R-:W-:Y:S01]  /*4d8b0*/  IMAD.MOV.U32 R204, RZ, RZ, R3 ;  /* 0x000000ffffcc7224 */ /* 0x000fe200078e0003 */
[----:B------:R-:W-:Y:S02]  /*4d8c0*/  IADD3 R210, P0, PT, R210, UR13, RZ ;  /* 0x0000000dd2d27c10 */ /* 0x000fe4000ff1e0ff */
[----:B------:R-:W3:Y:S04]  /*4d8d0*/  LDL.LU R203, [R1+0x1b04] ;  /* 0x001b040001cb7983 */ /* 0x000ee80000300800 */
[----:B------:R-:W3:Y:S04]  /*4d8e0*/  LDL.LU R3, [R1+0x1b08] ;  /* 0x001b080001037983 */ /* 0x000ee80000300800 */
[----:B------:R1:W-:Y:S01]  /*4d8f0*/  LDGSTS.E [R2+0xba00], desc[UR14][R204.64], P1 ;  /* 0x0ba00000cc027fae */ /* 0x0003e200089a100e */
[----:B--2---:R-:W-:-:S02]  /*4d900*/  IADD3 R197, P2, PT, R197, UR13, RZ ;  /* 0x0000000dc5c57c10 */ /* 0x004fc4000ff5e0ff */
[----:B------:R-:W-:Y:S01]  /*4d910*/  IADD3.X R211, PT, PT, R211, UR7, RZ, P0, !PT ;  /* 0x00000007d3d37c10 */ /* 0x000fe200087fe4ff */
[----:B------:R-:W-:Y:S01]  /*4d920*/  STL [R1+0x1a18], R210 ;  /* 0x001a18d201007387 */ /* 0x000fe20000100800 */
[----:B------:R-:W-:Y:S02]  /*4d930*/  IADD3.X R198, PT, PT, R198, UR7, RZ, P2, !PT ;  /* 0x00000007c6c67c10 */ /* 0x000fe400097fe4ff */
[----:B-1----:R-:W-:Y:S01]  /*4d940*/  MOV R204, R210 ;  /* 0x000000d200cc7202 */ /* 0x002fe20000000f00 */
[----:B------:R-:W-:Y:S01]  /*4d950*/  IMAD.MOV.U32 R205, RZ, RZ, R211 ;  /* 0x000000ffffcd7224 */ /* 0x000fe200078e00d3 */
[----:B------:R-:W-:Y:S04]  /*4d960*/  STL [R1+0x1a14], R211 ;  /* 0x001a14d301007387 */ /* 0x000fe80000100800 */
[----:B------:R1:W-:Y:S04]  /*4d970*/  LDGSTS.E [R2+0xba80], desc[UR14][R204.64], P1 ;  /* 0x0ba80000cc027fae */ /* 0x0003e800089a100e */
[----:B------:R-:W-:Y:S04]  /*4d980*/  STL [R1+0x1a20], R197 ;  /* 0x001a20c501007387 */ /* 0x000fe80000100800 */
[----:B------:R2:W-:Y:S01]  /*4d990*/  STL [R1+0x1a1c], R198 ;  /* 0x001a1cc601007387 */ /* 0x0005e20000100800 */
[----:B-1----:R-:W-:Y:S01]  /*4d9a0*/  IMAD.MOV.U32 R204, RZ, RZ, R197 ;  /* 0x000000ffffcc7224 */ /* 0x002fe200078e00c5 */
[----:B------:R-:W-:-:S02]  /*4d9b0*/  MOV R205, R198 ;  /* 0x000000c600cd7202 */ /* 0x000fc40000000f00 */
[----:B--2---:R-:W2:Y:S04]  /*4d9c0*/  LDL.LU R198, [R1+0x1b10] ;  /* 0x001b100001c67983 */ /* 0x004ea80000300800 */
[----:B------:R-:W2:Y:S04]  /*4d9d0*/  LDL.LU R197, [R1+0x1b18] ;  /* 0x001b180001c57983 */ /* 0x000ea80000300800 */
        /* <DEDUP_REMOVED lines=15> */
[----:B------:R-:W-:Y:S02]  /*4dad0*/  IADD3 R200, P2, PT, R200, UR13, RZ ;  /* 0x0000000dc8c87c10 */ /* 0x000fe4000ff5e0ff */
[----:B-1----:R-:W-:Y:S01]  /*4dae0*/  MOV R204, R208 ;  /* 0x000000d000cc7202 */ /* 0x002fe20000000f00 */
[----:B------:R-:W-:Y:S01]  /*4daf0*/  STL [R1+0x1af0], R208 ;  /* 0x001af0d001007387 */ /* 0x000fe20000100800 */
[----:B---3--:R-:W-:-:S05]  /*4db00*/  IADD3.X R209, PT, PT, R209, UR7, RZ, P1, !PT ;  /* 0x00000007d1d17c10 */ /* 0x008fca0008ffe4ff */
[----:B------:R-:W-:Y:S01]  /*4db10*/  IMAD.MOV.U32 R205, RZ, RZ, R209 ;  /* 0x000000ffffcd7224 */ /* 0x000fe200078e00d1 */
[----:B------:R-:W-:Y:S01]  /*4db20*/  IADD3.X R202, PT, PT, R202, UR7, RZ, P2, !PT ;  /* 0x00000007caca7c10 */ /* 0x000fe200097fe4ff */
[----:B------:R-:W-:Y:S04]  /*4db30*/  STL [R1+0x1aec], R209 ;  /* 0x001aecd101007387 */ /* 0x000fe80000100800 */
[----:B------:R-:W-:Y:S04]  /*4db40*/  STL [R1+0x1af8], R200 ;  /* 0x001af8c801007387 */ /* 0x000fe80000100800 */
[----:B------:R1:W-:Y:S04]  /*4db50*/  LDGSTS.E [R2+0xc800], desc[UR14][R204.64], P0 ;  /* 0x0c800000cc027fae */ /* 0x0003e800081a100e */
[----:B------:R3:W-:Y:S01]  /*4db60*/  STL [R1+0x1af4], R202 ;  /* 0x001af4ca01007387 */ /* 0x0007e20000100800 */
[----:B------:R-:W-:Y:S01]  /*4db70*/  IADD3 R201, P1, PT, R201, UR13, RZ ;  /* 0x0000000dc9c97c10 */ /* 0x000fe2000ff3e0ff */
[----:B-1----:R-:W-:Y:S01]  /*4db80*/  IMAD.MOV.U32 R204, RZ, RZ, R200 ;  /* 0x000000ffffcc7224 */ /* 0x002fe200078e00c8 */
[----:B------:R-:W-:-:S02]  /*4db90*/  MOV R205, R202 ;  /* 0x000000ca00cd7202 */ /* 0x000fc40000000f00 */
[----:B---3--:R-:W3:Y:S01]  /*4dba0*/  LDL.LU R202, [R1+0x1b1c] ;  /* 0x001b1c0001ca7983 */ /* 0x008ee20000300800 */
[----:B------:R-:W-:Y:S02]  /*4dbb0*/  IADD3.X R207, PT, PT, R207, UR7, RZ, P1, !PT ;  /* 0x00000007cfcf7c10 */ /* 0x000fe40008ffe4ff */
[----:B------:R-:W-:Y:S01]  /*4dbc0*/  IADD3 R3, P2, PT, R3, UR13, RZ ;  /* 0x0000000d03037c10 */ /* 0x000fe2000ff5e0ff */
[----:B------:R-:W3:Y:S03]  /*4dbd0*/  LDL.LU R200, [R1+0x1b20] ;  /* 0x001b200001c87983 */ /* 0x000ee60000300800 */
[----:B------:R-:W-:Y:S01]  /*4dbe0*/  IADD3.X R203, PT, PT, R203, UR7, RZ, P2, !PT ;  /* 0x00000007cbcb7c10 */ /* 0x000fe200097fe4ff */
[----:B------:R1:W-:Y:S04]  /*4dbf0*/  LDGSTS.E [R2+0xc880], desc[UR14][R204.64], P0 ;  /* 0x0c880000cc027fae */ /* 0x0003e800081a100e */
[----:B------:R1:W-:Y:S04]  /*4dc00*/  STL [R1+0x1b00], R201 ;  /* 0x001b00c901007387 */ /* 0x0003e80000100800 */
[----:B------:R-:W-:Y:S01]  /*4dc10*/  STL [R1+0x1afc], R207 ;  /* 0x001afccf01007387 */ /* 0x000fe20000100800 */
[----:B-1----:R-:W-:-:S02]  /*4dc20*/  IMAD.MOV.U32 R204, RZ, RZ, R201 ;  /* 0x000000ffffcc7224 */ /* 0x002fc400078e00c9 */
[----:B------:R-:W-:Y:S01]  /*4dc30*/  IMAD.MOV.U32 R205, RZ, RZ, R207 ;  /* 0x000000ffffcd7224 */ /* 0x000fe200078e00cf */
[----:B------:R-:W-:Y:S04]  /*4dc40*/  STL [R1+0x1b08], R3 ;  /* 0x001b080301007387 */ /* 0x000fe80000100800 */
[----:B------:R-:W3:Y:S04]  /*4dc50*/  LDL.LU R201, [R1+0x1b28] ;  /* 0x001b280001c97983 */ /* 0x000ee80000300800 */
[----:B------:R1:W-:Y:S04]  /*4dc60*/  STL [R1+0x1b04], R203 ;  /* 0x001b04cb01007387 */ /* 0x0003e80000100800 */
[----:B------:R1:W-:Y:S04]  /*4dc70*/  LDGSTS.E [R2+0xc900], desc[UR14][R204.64], P0 ;  /* 0x0c900000cc027fae */ /* 0x0003e800081a100e */
[----:B------:R-:W3:Y:S01]  /*4dc80*/  LDL.LU R210, [R1+0x1bf0] ;  /* 0x001bf00001d27983 */ /* 0x000ee20000300800 */
[----:B--2---:R-:W-:Y:S01]  /*4dc90*/  IADD3 R198, P1, PT, R198, UR13, RZ ;  /* 0x0000000dc6c67c10 */ /* 0x004fe2000ff3e0ff */
[----:B-1----:R-:W-:-:S02]  /*4dca0*/  IMAD.MOV.U32 R205, RZ, RZ, R203 ;  /* 0x000000ffffcd7224 */ /* 0x002fc400078e00cb */
[----:B------:R-:W2:Y:S01]  /*4dcb0*/  LDL.LU R203, [R1+0x1b24] ;  /* 0x001b240001cb7983 */ /* 0x000ea20000300800 */
[----:B------:R-:W-:Y:S02]  /*4dcc0*/  IADD3 R197, P2, PT, R197, UR13, RZ ;  /* 0x0000000dc5c57c10 */ /* 0x000fe4000ff5e0ff */
[----:B------:R-:W-:Y:S01]  /*4dcd0*/  MOV R204, R3 ;  /* 0x0000000300cc7202 */ /* 0x000fe20000000f00 */
[----:B------:R-:W2:Y:S04]  /*4dce0*/  LDL.LU R211, [R1+0x1bec] ;  /* 0x001bec0001d37983 */ /* 0x000ea80000300800 */
[----:B------:R-:W2:Y:S04]  /*4dcf0*/  LDL.LU R208, [R1+0x1bf8] ;  /* 0x001bf80001d07983 */ /* 0x000ea80000300800 */
[----:B------:R-:W2:Y:S04]  /*4dd00*/  LDL.LU R3, [R1+0x1c00] ;  /* 0x001c000001037983 */ /* 0x000ea80000300800 */
[----:B------:R1:W-:Y:S04]  /*4dd10*/  STL [R1+0x1b10], R198 ;  /* 0x001b10c601007387 */ /* 0x0003e80000100800 */
[----:B------:R1:W-:Y:S02]  /*4dd20*/  LDGSTS.E [R2+0xc980], desc[UR14][R204.64], P0 ;  /* 0x0c980000cc027fae */ /* 0x0003e400081a100e */
[----:B-1----:R-:W-:Y:S01]  /*4dd30*/  IMAD.MOV.U32 R204, RZ, RZ, R198 ;  /* 0x000000ffffcc7224 */ /* 0x002fe200078e00c6 */
[----:B----4-:R-:W-:-:S05]  /*4dd40*/  IADD3.X R206, PT, PT, R206, UR7, RZ, P1, !PT ;  /* 0x00000007cece7c10 */ /* 0x010fca0008ffe4ff */
[----:B------:R-:W-:Y:S01]  /*4dd50*/  STL [R1+0x1b0c], R206 ;  /* 0x001b0cce01007387 */ /* 0x000fe20000100800 */
[----:B------:R-:W-:-:S03]  /*4dd60*/  IADD3.X R199, PT, PT, R199, UR7, RZ, P2, !PT ;  /* 0x00000007c7c77c10 */ /* 0x000fc600097fe4ff */
[----:B------:R1:W-:Y:S04]  /*4dd70*/  STL [R1+0x1b18], R197 ;  /* 0x001b18c501007387 */ /* 0x0003e80000100800 */
[----:B------:R-:W4:Y:S04]  /*4dd80*/  LDL.LU R209, [R1+0x1bf4] ;  /* 0x001bf40001d17983 */ /* 0x000f280000300800 */
[----:B------:R1:W-:Y:S01]  /*4dd90*/  STL [R1+0x1b14], R199 ;  /* 0x001b14c701007387 */ /* 0x0003e20000100800 */
[----:B------:R-:W-:-:S03]  /*4dda0*/  MOV R205, R206 ;  /* 0x000000ce00cd7202 */ /* 0x000fc60000000f00 */
[----:B------:R-:W4:Y:S04]  /*4ddb0*/  LDL.LU R198, [R1+0x1bfc] ;  /* 0x001bfc0001c67983 */ /* 0x000f280000300800 */
[----:B------:R1:W-:Y:S04]  /*4ddc0*/  LDGSTS.E [R2+0xca00], desc[UR14][R204.64], P0 ;  /* 0x0ca00000cc027fae */ /* 0x0003e800081a100e */
[----:B------:R-:W4:Y:S01]  /*4ddd0*/  LDL.LU R207, [R1+0x1c04] ;  /* 0x001c040001cf7983 */ /* 0x000f220000300800 */
[----:B-1----:R-:W-:-:S03]  /*4dde0*/  IMAD.MOV.U32 R204, RZ, RZ, R197 ;  /* 0x000000ffffcc7224 */ /* 0x002fc600078e00c5 */
[----:B------:R-:W4:Y:S01]  /*4ddf0*/  LDL.LU R197, [R1+0x1c08] ;  /* 0x001c080001c57983 */ /* 0x000f220000300800 */
[----:B------:R-:W-:-:S03]  /*4de00*/  IMAD.MOV.U32 R205, RZ, RZ, R199 ;  /* 0x000000ffffcd7224 */ /* 0x000fc600078e00c7 */
[----:B------:R-:W4:Y:S04]  /*4de10*/  LDL.LU R206, [R1+0x1c0c] ;  /* 0x001c0c0001ce7983 */ /* 0x000f280000300800 */
[----:B------:R-:W4:Y:S01]  /*4de20*/  LDL.LU R199, [R1+0x1c10] ;  /* 0x001c100001c77983 */ /* 0x000f220000300800 */
[----:B------:R-:W-:-:S03]  /*4de30*/  UISETP.GT.AND UP1, UPT, UR17, 0x36, UPT ;  /* 0x000000361100788c */ /* 0x000fc6000bf24270 */
[----:B------:R1:W-:Y:S01]  /*4de40*/  LDGSTS.E [R2+0xca80], desc[UR14][R204.64], P0 ;  /* 0x0ca80000cc027fae */ /* 0x0003e200081a100e */
[----:B------:R-:W-:-:S04]  /*4de50*/  USEL UR12, URZ, 0x4, !UP1 ;  /* 0x00000004ff0c7887 */ /* 0x000fc8000c800000 */
[----:B------:R-:W-:Y:S01]  /*4de60*/  USEL UR12, UR12, URZ, !UP0 ;  /* 0x000000ff0c0c7287 */ /* 0x000fe2000c000000 */
[----:B---3--:R-:W-:-:S04]  /*4de70*/  IADD3 R200, P1, PT, R200, UR13, RZ ;  /* 0x0000000dc8c87c10 */ /* 0x008fc8000ff3e0ff */
[----:B------:R-:W-:Y:S02]  /*4de80*/  IADD3.X R202, PT, PT, R202, UR7, RZ, P1, !PT ;  /* 0x00000007caca7c10 */ /* 0x000fe40008ffe4ff */
[----:B-1----:R-:W-:Y:S01]  /*4de90*/  MOV R204, R200 ;  /* 0x000000c800cc7202 */ /* 0x002fe20000000f00 */
[----:B------:R-:W-:Y:S02]  /*4dea0*/  STL [R1+0x1b20], R200 ;  /* 0x001b20c801007387 */ /* 0x000fe40000100800 */
[----:B------:R-:W-:Y:S02]  /*4deb0*/  IMAD.MOV.U32 R205, RZ, RZ, R202 ;  /* 0x000000ffffcd7224 */ /* 0x000fe400078e00ca */
[----:B------:R1:W-:Y:S01]  /*4dec0*/  STL [R1+0x1b1c], R202 ;  /* 0x001b1cca01007387 */ /* 0x0003e20000100800 */
[----:B------:R-:W-:-:S03]  /*4ded0*/  ISETP.NE.U32.AND P1, PT, RZ, UR12, PT ;  /* 0x0000000cff007c0c */ /* 0x000fc6000bf25070 */
[----:B------:R3:W-:Y:S04]  /*4dee0*/  LDGSTS.E [R2+0xcb00], desc[UR14][R204.64], P0 ;  /* 0x0cb00000cc027fae */ /* 0x0007e800081a100e */
[----:B-1----:R-:W4:Y:S01]  /*4def0*/  LDL.LU R202, [R1+0x1c18] ;  /* 0x001c180001ca7983 */ /* 0x002f220000300800 */
[----:B------:R-:W-:-:S03]  /*4df00*/  IADD3 R201, P2, PT, R201, UR13, RZ ;  /* 0x0000000dc9c97c10 */ /* 0x000fc6000ff5e0ff */
[----:B------:R-:W4:Y:S02]  /*4df10*/  LDL.LU R200, [R1+0x1c20] ;  /* 0x001c200001c87983 */ /* 0x000f240000300800 */
[----:B---3--:R-:W-:Y:S02]  /*4df20*/  IMAD.MOV.U32 R204, RZ, RZ, R201 ;  /* 0x000000ffffcc7224 */ /* 0x008fe400078e00c9 */
[----:B------:R-:W-:Y:S01]  /*4df30*/  STL [R1+0x1b28], R201 ;  /* 0x001b28c901007387 */ /* 0x000fe20000100800 */
[----:B------:R-:W-:Y:S02]  /*4df40*/  IADD3 R210, P3, PT, R210, UR13, RZ ;  /* 0x0000000dd2d27c10 */ /* 0x000fe4000ff7e0ff */
[----:B--2---:R-:W-:-:S04]  /*4df50*/  IADD3.X R203, PT, PT, R203, UR7, RZ, P2, !PT ;  /* 0x00000007cbcb7c10 */ /* 0x004fc800097fe4ff */
[----:B------:R-:W-:Y:S01]  /*4df60*/  MOV R205, R203 ;  /* 0x000000cb00cd7202 */ /* 0x000fe20000000f00 */
        /* <DEDUP_REMOVED lines=8> */
[----:B--2---:R-:W-:-:S03]  /*4dff0*/  IMAD.MOV.U32 R204, RZ, RZ, R210 ;  /* 0x000000ffffcc7224 */ /* 0x004fc600078e00d2 */
[----:B------:R-:W2:Y:S01]  /*4e000*/  LDL.LU R201, [R1+0x1c1c] ;  /* 0x001c1c0001c97983 */ /* 0x000ea20000300800 */
[----:B------:R-:W-:-:S05]  /*4e010*/  IMAD.MOV.U32 R205, RZ, RZ, R211 ;  /* 0x000000ffffcd7224 */ /* 0x000fca00078e00d3 */
[----:B------:R1:W-:Y:S04]  /*4e020*/  LDGSTS.E [R2+0xd800], desc[UR14][R204.64], P1 ;  /* 0x0d800000cc027fae */ /* 0x0003e800089a100e */
[----:B------:R-:W-:Y:S01]  /*4e030*/  STL [R1+0x1bf8], R208 ;  /* 0x001bf8d001007387 */ /* 0x000fe20000100800 */
[----:B-1----:R-:W-:Y:S02]  /*4e040*/  MOV R204, R208 ;  /* 0x000000d000cc7202 */ /* 0x002fe40000000f00 */
[----:B----4-:R-:W-:-:S05]  /*4e050*/  IADD3.X R209, PT, PT, R209, UR7, RZ, P0, !PT ;  /* 0x00000007d1d17c10 */ /* 0x010fca00087fe4ff */
[----:B------:R-:W-:Y:S01]  /*4e060*/  IMAD.MOV.U32 R205, RZ, RZ, R209 ;  /* 0x000000ffffcd7224 */ /* 0x000fe200078e00d1 */
[----:B------:R-:W-:Y:S01]  /*4e070*/  IADD3.X R198, PT, PT, R198, UR7, RZ, P2, !PT ;  /* 0x00000007c6c67c10 */ /* 0x000fe200097fe4ff */
[----:B------:R-:W-:Y:S04]  /*4e080*/  STL [R1+0x1bf4], R209 ;  /* 0x001bf4d101007387 */ /* 0x000fe80000100800 */
[----:B------:R-:W-:Y:S04]  /*4e090*/  STL [R1+0x1c00], R3 ;  /* 0x001c000301007387 */ /* 0x000fe80000100800 */
[----:B------:R1:W-:Y:S04]  /*4e0a0*/  LDGSTS.E [R2+0xd880], desc[UR14][R204.64], P1 ;  /* 0x0d880000cc027fae */ /* 0x0003e800089a100e */
[----:B------:R4:W-:Y:S01]  /*4e0b0*/  STL [R1+0x1bfc], R198 ;  /* 0x001bfcc601007387 */ /* 0x0009e20000100800 */
[----:B-1----:R-:W-:Y:S01]  /*4e0c0*/  MOV R205, R198 ;  /* 0x000000c600cd7202 */ /* 0x002fe20000000f00 */
[----:B------:R-:W-:-:S02]  /*4e0d0*/  IMAD.MOV.U32 R204, RZ, RZ, R3 ;  /* 0x000000ffffcc7224 */ /* 0x000fc400078e0003 */
[----:B----4-:R-:W4:Y:S01]  /*4e0e0*/  LDL.LU R198, [R1+0x1c24] ;  /* 0x001c240001c67983 */ /* 0x010f220000300800 */
[----:B------:R-:W-:-:S03]  /*4e0f0*/  IADD3 R197, P0, PT, R197, UR13, RZ ;  /* 0x0000000dc5c57c10 */ /* 0x000fc6000ff1e0ff */
[----:B------:R-:W4:Y:S01]  /*4e100*/  LDL.LU R3, [R1+0x1c28] ;  /* 0x001c280001037983 */ /* 0x000f220000300800 */
[----:B------:R-:W-:Y:S02]  /*4e110*/  IADD3.X R207, PT, PT, R207, UR7, RZ, P0, !PT ;  /* 0x00000007cfcf7c10 */ /* 0x000fe400087fe4ff */
[----:B------:R-:W-:Y:S01]  /*4e120*/  IADD3 R199, P2, PT, R199, UR13, RZ ;  /* 0x0000000dc7c77c10 */ /* 0x000fe2000ff5e0ff */
[----:B------:R1:W-:Y:S03]  /*4e130*/  LDGSTS.E [R2+0xd900], desc[UR14][R204.64], P1 ;  /* 0x0d900000cc027fae */ /* 0x0003e600089a100e */
[----:B------:R-:W-:Y:S01]  /*4e140*/  IADD3.X R206, PT, PT, R206, UR7, RZ, P2, !PT ;  /* 0x00000007cece7c10 */ /* 0x000fe200097fe4ff */
[----:B------:R1:W-:Y:S04]  /*4e150*/  STL [R1+0x1c08], R197 ;  /* 0x001c08c501007387 */ /* 0x0003e80000100800 */
[----:B------:R-:W-:Y:S01]  /*4e160*/  STL [R1+0x1c04], R207 ;  /* 0x001c04cf01007387 */ /* 0x000fe20000100800 */
[----:B-1----:R-:W-:-:S02]  /*4e170*/  IMAD.MOV.U32 R204, RZ, RZ, R197 ;  /* 0x000000ffffcc7224 */ /* 0x002fc400078e00c5 */
[----:B------:R-:W-:Y:S01]  /*4e180*/  IMAD.MOV.U32 R205, RZ, RZ, R207 ;  /* 0x000000ffffcd7224 */ /* 0x000fe200078e00cf */
[----:B------:R1:W-:Y:S04]  /*4e190*/  STL [R1+0x1c10], R199 ;  /* 0x001c10c701007387 */ /* 0x0003e80000100800 */
[----:B------:R-:W4:Y:S04]  /*4e1a0*/  LDL.LU R197, [R1+0x1cf0] ;  /* 0x001cf00001c57983 */ /* 0x000f280000300800 */
[----:B------:R1:W-:Y:S04]  /*4e1b0*/  STL [R1+0x1c0c], R206 ;  /* 0x001c0cce01007387 */ /* 0x0003e80000100800 */
[----:B------:R1:W-:Y:S04]  /*4e1c0*/  LDGSTS.E [R2+0xd980], desc[UR14][R204.64], P1 ;  /* 0x0d980000cc027fae */ /* 0x0003e800089a100e */
[----:B------:R-:W4:Y:S01]  /*4e1d0*/  LDL.LU R210, [R1+0x1cf8] ;  /* 0x001cf80001d27983 */ /* 0x000f220000300800 */
[----:B-1----:R-:W-:-:S03]  /*4e1e0*/  MOV R204, R199 ;  /* 0x000000c700cc7202 */ /* 0x002fc60000000f00 */
[----:B------:R-:W4:Y:S04]  /*4e1f0*/  LDL.LU R199, [R1+0x1cec] ;  /* 0x001cec0001c77983 */ /* 0x000f280000300800 */
[----:B------:R-:W4:Y:S01]  /*4e200*/  LDL.LU R211, [R1+0x1cf4] ;  /* 0x001cf40001d37983 */ /* 0x000f220000300800 */
[----:B------:R-:W-:-:S03]  /*4e210*/  IMAD.MOV.U32 R205, RZ, RZ, R206 ;  /* 0x000000ffffcd7224 */ /* 0x000fc600078e00ce */
[----:B------:R-:W4:Y:S04]  /*4e220*/  LDL.LU R208, [R1+0x1d00] ;  /* 0x001d000001d07983 */ /* 0x000f280000300800 */
[----:B------:R-:W4:Y:S04]  /*4e230*/  LDL.LU R206, [R1+0x1d08] ;  /* 0x001d080001ce7983 */ /* 0x000f280000300800 */
[----:B------:R1:W-:Y:S01]  /*4e240*/  LDGSTS.E [R2+0xda00], desc[UR14][R204.64], P1 ;  /* 0x0da00000cc027fae */ /* 0x0003e200089a100e */
[----:B------:R-:W-:Y:S02]  /*4e250*/  IADD3 R202, P0, PT, R202, UR13, RZ ;  /* 0x0000000dcaca7c10 */ /* 0x000fe4000ff1e0ff */
[----:B------:R-:W-:-:S03]  /*4e260*/  IADD3 R200, P2, PT, R200, UR13, RZ ;  /* 0x0000000dc8c87c10 */ /* 0x000fc6000ff5e0ff */
[----:B------:R-:W-:Y:S01]  /*4e270*/  STL [R1+0x1c18], R202 ;  /* 0x001c18ca01007387 */ /* 0x000fe20000100800 */
[----:B-1----:R-:W-:Y:S01]  /*4e280*/  IMAD.MOV.U32 R204, RZ, RZ, R202 ;  /* 0x000000ffffcc7224 */ /* 0x002fe200078e00ca */
[----:B---3--:R-:W-:-:S05]  /*4e290*/  IADD3.X R203, PT, PT, R203, UR7, RZ, P0, !PT ;  /* 0x00000007cbcb7c10 */ /* 0x008fca00087fe4ff */
[----:B------:R1:W-:Y:S04]  /*4e2a0*/  STL [R1+0x1c14], R203 ;  /* 0x001c14cb01007387 */ /* 0x0003e80000100800 */
[----:B------:R-:W-:Y:S01]  /*4e2b0*/  STL [R1+0x1c20], R200 ;  /* 0x001c20c801007387 */ /* 0x000fe20000100800 */
[----:B--2---:R-:W-:-:S03]  /*4e2c0*/  IADD3.X R201, PT, PT, R201, UR7, RZ, P2, !PT ;  /* 0x00000007c9c97c10 */ /* 0x004fc600097fe4ff */
[----:B------:R-:W2:Y:S04]  /*4e2d0*/  LDL.LU R209, [R1+0x1cfc] ;  /* 0x001cfc0001d17983 */ /* 0x000ea80000300800 */
[----:B------:R3:W-:Y:S04]  /*4e2e0*/  STL [R1+0x1c1c], R201 ;  /* 0x001c1cc901007387 */ /* 0x0007e80000100800 */
[----:B------:R-:W2:Y:S01]  /*4e2f0*/  LDL.LU R207, [R1+0x1d04] ;  /* 0x001d040001cf7983 */ /* 0x000ea20000300800 */
[----:B------:R-:W-:-:S03]  /*4e300*/  MOV R205, R203 ;  /* 0x000000cb00cd7202 */ /* 0x000fc60000000f00 */
[----:B-1----:R-:W2:Y:S04]  /*4e310*/  LDL.LU R203, [R1+0x1d0c] ;  /* 0x001d0c0001cb7983 */ /* 0x002ea80000300800 */
[----:B------:R1:W-:Y:S04]  /*4e320*/  LDGSTS.E [R2+0xda80], desc[UR14][R204.64], P1 ;  /* 0x0da80000cc027fae */ /* 0x0003e800089a100e */
[----:B------:R-:W2:Y:S01]  /*4e330*/  LDL.LU R202, [R1+0x1d10] ;  /* 0x001d100001ca7983 */ /* 0x000ea20000300800 */
[----:B-1----:R-:W-:Y:S02]  /*4e340*/  IMAD.MOV.U32 R204, RZ, RZ, R200 ;  /* 0x000000ffffcc7224 */ /* 0x002fe400078e00c8 */
[----:B------:R-:W-:-:S02]  /*4e350*/  IMAD.MOV.U32 R205, RZ, RZ, R201 ;  /* 0x000000ffffcd7224 */ /* 0x000fc400078e00c9 */
[----:B---3--:R-:W3:Y:S04]  /*4e360*/  LDL.LU R201, [R1+0x1d14] ;  /* 0x001d140001c97983 */ /* 0x008ee80000300800 */
[----:B------:R-:W3:Y:S04]  /*4e370*/  LDL.LU R200, [R1+0x1d18] ;  /* 0x001d180001c87983 */ /* 0x000ee80000300800 */
[----:B------:R1:W-:Y:S01]  /*4e380*/  LDGSTS.E [R2+0xdb00], desc[UR14][R204.64], P1 ;  /* 0x0db00000cc027fae */ /* 0x0003e200089a100e */
[----:B----4-:R-:W-:-:S04]  /*4e390*/  IADD3 R3, P0, PT, R3, UR13, RZ ;  /* 0x0000000d03037c10 */ /* 0x010fc8000ff1e0ff */
[----:B------:R-:W-:Y:S02]  /*4e3a0*/  IADD3.X R198, PT, PT, R198, UR7, RZ, P0, !PT ;  /* 0x00000007c6c67c10 */ /* 0x000fe400087fe4ff */
[----:B-1----:R-:W-:-:S03]  /*4e3b0*/  MOV R204, R3 ;  /* 0x0000000300cc7202 */ /* 0x002fc60000000f00 */
        /* <DEDUP_REMOVED lines=12> */
[----:B-1----:R-:W-:Y:S01]  /*4e480*/  MOV R205, R199 ;  /* 0x000000c700cd7202 */ /* 0x002fe20000000f00 */
[----:B------:R-:W-:Y:S01]  /*4e490*/  IMAD.MOV.U32 R204, RZ, RZ, R197 ;  /* 0x000000ffffcc7224 */ /* 0x000fe200078e00c5 */
        /* <DEDUP_REMOVED lines=11> */
[----:B-1----:R-:W-:Y:S02]  /*4e550*/  IMAD.MOV.U32 R204, RZ, RZ, R210 ;  /* 0x000000ffffcc7224 */ /* 0x002fe400078e00d2 */
[----:B------:R-:W-:Y:S01]  /*4e560*/  IMAD.MOV.U32 R205, RZ, RZ, R211 ;  /* 0x000000ffffcd7224 */ /* 0x000fe200078e00d3 */
[----:B------:R-:W-:Y:S04]  /*4e570*/  STL [R1+0x1d00], R208 ;  /* 0x001d00d001007387 */ /* 0x000fe80000100800 */
[----:B------:R1:W-:Y:S02]  /*4e580*/  LDGSTS.E [R2+0xe880], desc[UR14][R204.64], P0 ;  /* 0x0e880000cc027fae */ /* 0x0003e400081a100e */
[----:B-1----:R-:W-:-:S02]  /*4e590*/  MOV R204, R208 ;  /* 0x000000d000cc7202 */ /* 0x002fc40000000f00 */
[----:B--2---:R-:W-:-:S05]  /*4e5a0*/  IADD3.X R209, PT, PT, R209, UR7, RZ, P1, !PT ;  /* 0x00000007d1d17c10 */ /* 0x004fca0008ffe4ff */
        /* <DEDUP_REMOVED lines=33> */
[----:B-1----:R-:W-:Y:S02]  /*4e7c0*/  IMAD.MOV.U32 R204, RZ, RZ, R202 ;  /* 0x000000ffffcc7224 */ /* 0x002fe400078e00ca */
[----:B------:R-:W-:Y:S01]  /*4e7d0*/  IMAD.MOV.U32 R205, RZ, RZ, R203 ;  /* 0x000000ffffcd7224 */ /* 0x000fe200078e00cb */
[----:B------:R-:W3:Y:S04]  /*4e7e0*/  LDL.LU R222, [R1+0xf2c] ;  /* 0x000f2c0001de7983 */ /* 0x000ee80000300800 */
[----:B------:R1:W-:Y:S02]  /*4e7f0*/  LDGSTS.E [R2+0xea00], desc[UR14][R204.64], P0 ;  /* 0x0ea00000cc027fae */ /* 0x0003e400081a100e */
[----:B-1----:R-:W-:Y:S01]  /*4e800*/  MOV R204, R200 ;  /* 0x000000c800cc7202 */ /* 0x002fe20000000f00 */
[----:B------:R-:W-:-:S05]  /*4e810*/  IMAD.MOV.U32 R205, RZ, RZ, R201 ;  /* 0x000000ffffcd7224 */ /* 0x000fca00078e00c9 */
[----:B------:R1:W-:Y:S02]  /*4e820*/  LDGSTS.E [R2+0xea80], desc[UR14][R204.64], P0 ;  /* 0x0ea80000cc027fae */ /* 0x0003e400081a100e */
[----:B-1----:R-:W-:Y:S01]  /*4e830*/  IMAD.MOV.U32 R204, RZ, RZ, R198 ;  /* 0x000000ffffcc7224 */ /* 0x002fe200078e00c6 */
[----:B------:R-:W-:Y:S01]  /*4e840*/  MOV R205, R199 ;  /* 0x000000c700cd7202 */ /* 0x000fe20000000f00 */
[----:B----4-:R-:W4:Y:S04]  /*4e850*/  LDL.LU R198, [R1+0xf30] ;  /* 0x000f300001c67983 */ /* 0x010f280000300800 */
[----:B------:R1:W-:Y:S04]  /*4e860*/  LDGSTS.E [R2+0xeb00], desc[UR14][R204.64], P0 ;  /* 0x0eb00000cc027fae */ /* 0x0003e800081a100e */
[----:B------:R-:W4:Y:S04]  /*4e870*/  LDL.LU R221, [R1+0xf34] ;  /* 0x000f340001dd7983 */ /* 0x000f280000300800 */
[----:B------:R-:W4:Y:S01]  /*4e880*/  LDL.LU R199, [R1+0xf38] ;  /* 0x000f380001c77983 */ /* 0x000f220000300800 */
[----:B-1----:R-:W-:-:S03]  /*4e890*/  IMAD.MOV.U32 R204, RZ, RZ, R3 ;  /* 0x000000ffffcc7224 */ /* 0x002fc600078e0003 */
[----:B------:R-:W4:Y:S01]  /*4e8a0*/  LDL.LU R220, [R1+0xf3c] ;  /* 0x000f3c0001dc7983 */ /* 0x000f220000300800 */
[----:B------:R-:W-:-:S03]  /*4e8b0*/  IMAD.MOV.U32 R205, RZ, RZ, R197 ;  /* 0x000000ffffcd7224 */ /* 0x000fc600078e00c5 */
[----:B------:R-:W4:Y:S04]  /*4e8c0*/  LDL.LU R201, [R1+0xf40] ;  /* 0x000f400001c97983 */ /* 0x000f280000300800 */
[----:B------:R2:W-:Y:S04]  /*4e8d0*/  LDGSTS.E [R2+0xeb80], desc[UR14][R204.64], P0 ;  /* 0x0eb80000cc027fae */ /* 0x0005e800081a100e */
        /* <DEDUP_REMOVED lines=15> */
[----:B------:R-:W-:Y:S01]  /*4e9d0*/  IMAD.MOV.U32 R239, RZ, RZ, R3 ;  /* 0x000000ffffef7224 */ /* 0x000fe200078e0003 */
[----:B------:R-:W-:Y:S02]  /*4e9e0*/  MOV R238, R204 ;  /* 0x000000cc00ee7202 */ /* 0x000fe40000000f00 */
[----:B------:R-:W-:Y:S01]  /*4e9f0*/  IADD3.X R215, PT, PT, R227, UR7, RZ, P0, !PT ;  /* 0x00000007e3d77c10 */ /* 0x000fe200087fe4ff */
[----:B------:R-:W-:Y:S01]  /*4ea00*/  IMAD.MOV.U32 R236, RZ, RZ, R206 ;  /* 0x000000ffffec7224 */ /* 0x000fe200078e00ce */
[----:B------:R-:W-:Y:S01]  /*4ea10*/  MOV R237, R205 ;  /* 0x000000cd00ed7202 */ /* 0x000fe20000000f00 */
[----:B------:R-:W-:Y:S01]  /*4ea20*/  IMAD.MOV.U32 R234, RZ, RZ, R208 ;  /* 0x000000ffffea7224 */ /* 0x000fe200078e00d0 */
[----:B------:R-:W-:Y:S01]  /*4ea30*/  MOV R232, R210 ;  /* 0x000000d200e87202 */ /* 0x000fe20000000f00 */
[----:B------:R-:W-:Y:S01]  /*4ea40*/  IMAD.MOV.U32 R235, RZ, RZ, R207 ;  /* 0x000000ffffeb7224 */ /* 0x000fe200078e00cf */
[----:B------:R-:W-:Y:S01]  /*4ea50*/  MOV R231, R211 ;  /* 0x000000d300e77202 */ /* 0x000fe20000000f00 */
        /* <DEDUP_REMOVED lines=8> */
[----:B------:R1:W-:Y:S04]  /*4eae0*/  STL.64 [R1+0xde0], R234 ;  /* 0x000de0ea01007387 */ /* 0x0003e80000100a00 */
[----:B------:R-:W-:Y:S04]  /*4eaf0*/  STL.64 [R1+0xdd8], R232 ;  /* 0x000dd8e801007387 */ /* 0x000fe80000100a00 */
[----:B------:R-:W-:Y:S04]  /*4eb00*/  STL.64 [R1+0xdd0], R230 ;  /* 0x000dd0e601007387 */ /* 0x000fe80000100a00 */
[----:B------:R-:W-:Y:S04]  /*4eb10*/  STL.64 [R1+0xdc8], R228 ;  /* 0x000dc8e401007387 */ /* 0x000fe80000100a00 */
[----:B------:R-:W-:Y:S01]  /*4eb20*/  STL.64 [R1+0xdc0], R226 ;  /* 0x000dc0e201007387 */ /* 0x000fe20000100a00 */
[----:B------:R-:W-:-:S04]  /*4eb30*/  IADD3 R218, P0, PT, R224, UR13, RZ ;  /* 0x0000000de0da7c10 */ /* 0x000fc8000ff1e0ff */
[----:B------:R-:W-:Y:S01]  /*4eb40*/  IADD3.X R217, PT, PT, R225, UR7, RZ, P0, !PT ;  /* 0x00000007e1d97c10 */ /* 0x000fe200087fe4ff */
[----:B------:R-:W-:-:S03]  /*4eb50*/  IMAD.MOV.U32 R224, RZ, RZ, R218 ;  /* 0x000000ffffe07224 */ /* 0x000fc600078e00da */
[----:B------:R-:W-:-:S05]  /*4eb60*/  MOV R225, R217 ;  /* 0x000000d900e17202 */ /* 0x000fca0000000f00 */
[----:B------:R-:W-:Y:S04]  /*4eb70*/  STL.64 [R1+0xdb8], R224 ;  /* 0x000db8e001007387 */ /* 0x000fe80000100a00 */
[----:B------:R-:W2:Y:S04]  /*4eb80*/  LDL.LU R206, [R1+0xf4c] ;  /* 0x000f4c0001ce7983 */ /* 0x000ea80000300800 */
[----:B------:R-:W3:Y:S04]  /*4eb90*/  LDL.LU R202, [R1+0xf50] ;  /* 0x000f500001ca7983 */ /* 0x000ee80000300800 */
[----:B------:R-:W2:Y:S04]  /*4eba0*/  LDL.LU R200, [R1+0xf54] ;  /* 0x000f540001c87983 */ /* 0x000ea80000300800 */
[----:B------:R-:W2:Y:S01]  /*4ebb0*/  LDL.LU R197, [R1+0xf58] ;  /* 0x000f580001c57983 */ /* 0x000ea20000300800 */
        /* <DEDUP_REMOVED lines=9> */
[----:B------:R1:W-:Y:S04]  /*4ec50*/  LDGSTS.E [R2+0xf900], desc[UR14][R234.64], P0 ;  /* 0x0f900000ea027fae */ /* 0x0003e800081a100e */
[----:B------:R-:W-:Y:S01]  /*4ec60*/  LDGSTS.E [R2+0xf980], desc[UR14][R232.64], P0 ;  /* 0x0f980000e8027fae */ /* 0x000fe200081a100e */
[----:B----4-:R-:W-:-:S03]  /*4ec70*/  IADD3 R198, P1, PT, R198, UR13, RZ ;  /* 0x0000000dc6c67c10 */ /* 0x010fc6000ff3e0ff */
[----:B------:R-:W-:Y:S04]  /*4ec80*/  LDGSTS.E [R2+0xfa00], desc[UR14][R230.64], P0 ;  /* 0x0fa00000e6027fae */ /* 0x000fe800081a100e */
[----:B------:R-:W-:Y:S01]  /*4ec90*/  LDGSTS.E [R2+0xfa80], desc[UR14][R228.64], P0 ;  /* 0x0fa80000e4027fae */ /* 0x000fe200081a100e */
[----:B-1----:R-:W-:-:S03]  /*4eca0*/  IMAD.SHL.U32 R235, R196, 0x4, RZ ;  /* 0x00000004c4eb7824 */ /* 0x002fc600078e00ff */
[----:B------:R-:W-:Y:S01]  /*4ecb0*/  LDGSTS.E [R2+0xfb00], desc[UR14][R226.64], P0 ;  /* 0x0fb00000e2027fae */ /* 0x000fe200081a100e */
[----:B------:R-:W-:-:S03]  /*4ecc0*/  IADD3 R199, P2, PT, R199, UR13, RZ ;  /* 0x0000000dc7c77c10 */ /* 0x000fc6000ff5e0ff */
[----:B------:R1:W-:Y:S01]  /*4ecd0*/  LDGSTS.E [R2+0xfb80], desc[UR14][R224.64], P0 ;  /* 0x0fb80000e0027fae */ /* 0x0003e200081a100e */
[----:B------:R-:W-:Y:S02]  /*4ece0*/  ISETP.NE.U32.AND P0, PT, RZ, UR12, PT ;  /* 0x0000000cff007c0c */ /* 0x000fe4000bf05070 */
[----:B------:R-:W-:Y:S02]  /*4ecf0*/  LOP3.LUT R234, R235, 0x60, RZ, 0x3c, !PT ;  /* 0x00000060ebea7812 */ /* 0x000fe400078e3cff */
[----:B------:R-:W-:Y:S02]  /*4ed00*/  IADD3.X R222, PT, PT, R222, UR7, RZ, P1, !PT ;  /* 0x00000007dede7c10 */ /* 0x000fe40008ffe4ff */
[----:B------:R-:W-:Y:S01]  /*4ed10*/  IADD3.X R221, PT, PT, R221, UR7, RZ, P2, !PT ;  /* 0x00000007dddd7c10 */ /* 0x000fe200097fe4ff */
[----:B------:R4:W-:Y:S01]  /*4ed20*/  STL [R1+0xf30], R198 ;  /* 0x000f30c601007387 */ /* 0x0009e20000100800 */
[----:B------:R-:W-:Y:S01]  /*4ed30*/  MOV R204, R198 ;  /* 0x000000c600cc7202 */ /* 0x000fe20000000f00 */
[----:B------:R-:W-:-:S02]  /*4ed40*/  IMAD.MOV.U32 R205, RZ, RZ, R222 ;  /* 0x000000ffffcd7224 */ /* 0x000fc400078e00de */
[----:B------:R4:W-:Y:S01]  /*4ed50*/  STL [R1+0xf38], R199 ;  /* 0x000f38c701007387 */ /* 0x0009e20000100800 */
[----:B-1----:R-:W-:-:S03]  /*4ed60*/  VIADD R2, R234, UR18 ;  /* 0x00000012ea027c36 */ /* 0x002fc60008000000 */
[----:B------:R-:W-:Y:S04]  /*4ed70*/  STL [R1+0xf2c], R222 ;  /* 0x000f2cde01007387 */ /* 0x000fe80000100800 */
[----:B------:R-:W-:Y:S04]  /*4ed80*/  STL [R1+0xf34], R221 ;  /* 0x000f34dd01007387 */ /* 0x000fe80000100800 */
[----:B----4-:R-:W4:Y:S01]  /*4ed90*/  LDL.LU R198, [R1+0xf60] ;  /* 0x000f600001c67983 */ /* 0x010f220000300800 */
[----:B------:R-:W-:-:S03]  /*4eda0*/  IADD3 R201, P1, PT, R201, UR13, RZ ;  /* 0x0000000dc9c97c10 */ /* 0x000fc6000ff3e0ff */
[----:B------:R1:W-:Y:S01]  /*4edb0*/  LDGSTS.E [R2+0xc00], desc[UR14][R204.64], P0 ;  /* 0x00c00000cc027fae */ /* 0x0003e200081a100e */
[----:B------:R-:W-:Y:S02]  /*4edc0*/  IADD3 R203, P2, PT, R203, UR13, RZ ;  /* 0x0000000dcbcb7c10 */ /* 0x000fe4000ff5e0ff */
        /* <DEDUP_REMOVED lines=22> */
[----:B---3--:R-:W-:-:S04]  /*4ef30*/  IADD3 R202, P1, PT, R202, UR13, RZ ;  /* 0x0000000dcaca7c10 */ /* 0x008fc8000ff3e0ff */
[----:B--2---:R-:W-:Y:S01]  /*4ef40*/  IADD3.X R206, PT, PT, R206, UR7, RZ, P1, !PT ;  /* 0x00000007cece7c10 */ /* 0x004fe20008ffe4ff */
        /* <DEDUP_REMOVED lines=21> */
[----:B------:R-:W-:-:S05]  /*4f0a0*/  IADD3.X R199, PT, PT, R199, UR7, RZ, P1, !PT ;  /* 0x00000007c7c77c10 */ /* 0x000fca0008ffe4ff */
[----:B------:R4:W-:Y:S04]  /*4f0b0*/  STL [R1+0xf5c], R199 ;  /* 0x000f5cc701007387 */ /* 0x0009e80000100800 */
[----:B------:R-:W3:Y:S01]  /*4f0c0*/  LDL.LU R207, [R1+0x1044] ;  /* 0x0010440001cf7983 */ /* 0x000ee20000300800 */
[----:B-1----:R-:W-:Y:S01]  /*4f0d0*/  MOV R204, R198 ;  /* 0x000000c600cc7202 */ /* 0x002fe20000000f00 */
[----:B------:R-:W-:Y:S02]  /*4f0e0*/  IMAD.MOV.U32 R205, RZ, RZ, R199 ;  /* 0x000000ffffcd7224 */ /* 0x000fe400078e00c7 */
[----:B------:R-:W3:Y:S01]  /*4f0f0*/  LDL.LU R208, [R1+0x104c] ;  /* 0x00104c0001d07983 */ /* 0x000ee20000300800 */
[----:B------:R-:W-:-:S03]  /*4f100*/  IADD3 R201, P2, PT, R201, UR13, RZ ;  /* 0x0000000dc9c97c10 */ /* 0x000fc6000ff5e0ff */
[----:B------:R1:W-:Y:S01]  /*4f110*/  LDGSTS.E [R2+0xf00], desc[UR14][R204.64], P0 ;  /* 0x00f00000cc027fae */ /* 0x0003e200081a100e */
[----:B------:R-:W-:-:S03]  /*4f120*/  ISETP.NE.U32.AND P1, PT, RZ, UR12, PT ;  /* 0x0000000cff007c0c */ /* 0x000fc6000bf25070 */
[----:B----4-:R-:W4:Y:S01]  /*4f130*/  LDL.LU R199, [R1+0x1058] ;  /* 0x0010580001c77983 */ /* 0x010f220000300800 */
[----:B------:R-:W-:-:S03]  /*4f140*/  IADD3 R210, P3, PT, R210, UR13, RZ ;  /* 0x0000000dd2d27c10 */ /* 0x000fc6000ff7e0ff */
[----:B------:R-:W4:Y:S01]  /*4f150*/  LDL.LU R198, [R1+0x1060] ;  /* 0x0010600001c67983 */ /* 0x000f220000300800 */
[----:B------:R-:W-:Y:S01]  /*4f160*/  IADD3.X R209, PT, PT, R209, UR7, RZ, P2, !PT ;  /* 0x00000007d1d17c10 */ /* 0x000fe200097fe4ff */
[----:B-1----:R-:W-:Y:S02]  /*4f170*/  IMAD.MOV.U32 R204, RZ, RZ, R201 ;  /* 0x000000ffffcc7224 */ /* 0x002fe400078e00c9 */
        /* <DEDUP_REMOVED lines=40> */
[----:B-1----:R-:W3:Y:S01]  /*4f400*/  LDL.LU R207, [R1+0x112c] ;  /* 0x00112c0001cf7983 */ /* 0x002ee20000300800 */
[----:B----4-:R-:W-:-:S03]  /*4f410*/  IADD3 R199, P0, PT, R199, UR13, RZ ;  /* 0x0000000dc7c77c10 */ /* 0x010fc6000ff1e0ff */
[----:B------:R1:W-:Y:S04]  /*4f420*/  STL [R1+0x104c], R208 ;  /* 0x00104cd001007387 */ /* 0x0003e80000100800 */
[----:B------:R-:W4:Y:S01]  /*4f430*/  LDL.LU R200, [R1+0x1134] ;  /* 0x0011340001c87983 */ /* 0x000f220000300800 */
[----:B------:R-:W-:Y:S01]  /*4f440*/  MOV R204, R197 ;  /* 0x000000c500cc7202 */ /* 0x000fe20000000f00 */
        /* <DEDUP_REMOVED lines=32> */
[----:B---3--:R-:W-:Y:S01]  /*4f650*/  IADD3 R202, P1, PT, R202, UR13, RZ ;  /* 0x0000000dcaca7c10 */ /* 0x008fe2000ff3e0ff */
[----:B------:R-:W-:Y:S01]  /*4f660*/  USEL UR12, UR12, URZ, !UP0 ;  /* 0x000000ff0c0c7287 */ /* 0x000fe2000c000000 */
[----:B------:R-:W-:-:S03]  /*4f670*/  IADD3 R3, P2, PT, R3, UR13, RZ ;  /* 0x0000000d03037c10 */ /* 0x000fc6000ff5e0ff */
[----:B------:R3:W-:Y:S02]  /*4f680*/  STL [R1+0x1130], R202 ;  /* 0x001130ca01007387 */ /* 0x0007e40000100800 */
[----:B------:R-:W-:Y:S01]  /*4f690*/  ISETP.NE.U32.AND P0, PT, RZ, UR12, PT ;  /* 0x0000000cff007c0c */ /* 0x000fe2000bf05070 */
[----:B-1----:R-:W-:Y:S01]  /*4f6a0*/  IMAD.MOV.U32 R204, RZ, RZ, R202 ;  /* 0x000000ffffcc7224 */ /* 0x002fe200078e00ca */
[----:B------:R-:W-:-:S05]  /*4f6b0*/  IADD3.X R207, PT, PT, R207, UR7, RZ, P1, !PT ;  /* 0x00000007cfcf7c10 */ /* 0x000fca0008ffe4ff */
[----:B------:R1:W-:Y:S01]  /*4f6c0*/  STL [R1+0x112c], R207 ;  /* 0x00112ccf01007387 */ /* 0x0003e20000100800 */
[----:B----4-:R-:W-:-:S03]  /*4f6d0*/  IADD3.X R200, PT, PT, R200, UR7, RZ, P2, !PT ;  /* 0x00000007c8c87c10 */ /* 0x010fc600097fe4ff */
[----:B------:R4:W-:Y:S01]  /*4f6e0*/  STL [R1+0x1138], R3 ;  /* 0x0011380301007387 */ /* 0x0009e20000100800 */
[----:B------:R-:W-:-:S03]  /*4f6f0*/  MOV R205, R207 ;  /* 0x000000cf00cd7202 */ /* 0x000fc60000000f00 */
[----:B---3--:R-:W3:Y:S04]  /*4f700*/  LDL.LU R202, [R1+0x1160] ;  /* 0x0011600001ca7983 */ /* 0x008ee80000300800 */
[----:B------:R4:W-:Y:S01]  /*4f710*/  STL [R1+0x1134], R200 ;  /* 0x001134c801007387 */ /* 0x0009e20000100800 */
[----:B------:R-:W-:-:S03]  /*4f720*/  IADD3 R208, P1, PT, R208, UR13, RZ ;  /* 0x0000000dd0d07c10 */ /* 0x000fc6000ff3e0ff */
[----:B-1----:R-:W3:Y:S01]  /*4f730*/  LDL.LU R207, [R1+0x115c] ;  /* 0x00115c0001cf7983 */ /* 0x002ee20000300800 */
[----:B------:R-:W-:-:S03]  /*4f740*/  IADD3 R197, P2, PT, R197, UR13, RZ ;  /* 0x0000000dc5c57c10 */ /* 0x000fc6000ff5e0ff */
[----:B------:R1:W-:Y:S02]  /*4f750*/  LDGSTS.E [R2+0x2c00], desc[UR14][R204.64], P0 ;  /* 0x02c00000cc027fae */ /* 0x0003e400081a100e */
[----:B-1----:R-:W-:Y:S02]  /*4f760*/  IMAD.MOV.U32 R204, RZ, RZ, R3 ;  /* 0x000000ffffcc7224 */ /* 0x002fe400078e0003 */
[----:B------:R-:W-:Y:S01]  /*4f770*/  IMAD.MOV.U32 R205, RZ, RZ, R200 ;  /* 0x000000ffffcd7224 */ /* 0x000fe200078e00c8 */
[----:B----4-:R-:W4:Y:S01]  /*4f780*/  LDL.LU R3, [R1+0x1168] ;  /* 0x0011680001037983 */ /* 0x010f220000300800 */
[----:B------:R-:W-:-:S03]  /*4f790*/  IADD3.X R209, PT, PT, R209, UR7, RZ, P1, !PT ;  /* 0x00000007d1d17c10 */ /* 0x000fc60008ffe4ff */
[----:B------:R-:W4:Y:S04]  /*4f7a0*/  LDL.LU R200, [R1+0x1230] ;  /* 0x0012300001c87983 */ /* 0x000f280000300800 */
        /* <DEDUP_REMOVED lines=30> */
[----:B------:R-:W-:-:S02]  /*4f990*/  IMAD.MOV.U32 R205, RZ, RZ, R203 ;  /* 0x000000ffffcd7224 */ /* 0x000fc400078e00cb */
[----:B-1----:R-:W2:Y:S04]  /*4f9a0*/  LDL.LU R203, [R1+0x1248] ;  /* 0x0012480001cb7983 */ /* 0x002ea80000300800 */
[----:B------:R-:W2:Y:S01]  /*4f9b0*/  LDL.LU R198, [R1+0x1250] ;  /* 0x0012500001c67983 */ /* 0x000ea20000300800 */
[----:B------:R-:W-:-:S03]  /*4f9c0*/  UISETP.GT.AND UP1, UPT, UR17, 0xf, UPT ;  /* 0x0000000f1100788c */ /* 0x000fc6000bf24270 */
        /* <DEDUP_REMOVED lines=12> */
[----:B----4-:R-:W-:-:S03]  /*4fa90*/  IADD3 R3, P2, PT, R3, UR13, RZ ;  /* 0x0000000d03037c10 */ /* 0x010fc6000ff5e0ff */
[----:B------:R-:W4:Y:S01]  /*4faa0*/  LDL.LU R202, [R1+0x124c] ;  /* 0x00124c0001ca7983 */ /* 0x000f220000300800 */
[----:B------:R-:W-:Y:S01]  /*4fab0*/  IADD3 R200, P3, PT, R200, UR13, RZ ;  /* 0x0000000dc8c87c10 */ /* 0x000fe2000ff7e0ff */
        /* <DEDUP_REMOVED lines=40> */
[----:B----4-:R-:W-:-:S03]  /*4fd40*/  IADD3.X R202, PT, PT, R202, UR7, RZ, P2, !PT ;  /* 0x00000007caca7c10 */ /* 0x010fc600097fe4ff */
[----:B------:R-:W-:Y:S01]  /*4fd50*/  STL [R1+0x1250], R198 ;  /* 0x001250c601007387 */ /* 0x000fe20000100800 */
[----:B------:R-:W-:-:S03]  /*4fd60*/  IMAD.MOV.U32 R205, RZ, RZ, R207 ;  /* 0x000000ffffcd7224 */ /* 0x000fc600078e00cf */
[----:B------:R-:W4:Y:S04]  /*4fd70*/  LDL.LU R209, [R1+0x132c] ;  /* 0x00132c0001d17983 */ /* 0x000f280000300800 */
[----:B------:R1:W-:Y:S04]  /*4fd80*/  STL [R1+0x124c], R202 ;  /* 0x00124cca01007387 */ /* 0x0003e80000100800 */
[----:B------:R-:W4:Y:S04]  /*4fd90*/  LDL.LU R208, [R1+0x1334] ;  /* 0x0013340001d07983 */ /* 0x000f280000300800 */
[----:B------:R1:W-:Y:S04]  /*4fda0*/  LDGSTS.E [R2+0x3d80], desc[UR14][R204.64], P1 ;  /* 0x03d80000cc027fae */ /* 0x0003e800089a100e */
[----:B-1----:R-:W4:Y:S01]  /*4fdb0*/  LDL.LU R207, [R1+0x133c] ;  /* 0x00133c0001cf7983 */ /* 0x002f220000300800 */
[----:B------:R-:W-:-:S03]  /*4fdc0*/  MOV R205, R202 ;  /* 0x000000ca00cd7202 */ /* 0x000fc60000000f00 */
[----:B------:R-:W4:Y:S01]  /*4fdd0*/  LDL.LU R202, [R1+0x1340] ;  /* 0x0013400001ca7983 */ /* 0x000f220000300800 */
[----:B------:R-:W-:-:S03]  /*4fde0*/  IMAD.MOV.U32 R204, RZ, RZ, R198 ;  /* 0x000000ffffcc7224 */ /* 0x000fc600078e00c6 */
[----:B------:R-:W4:Y:S01]  /*4fdf0*/  LDL.LU R203, [R1+0x1344] ;  /* 0x0013440001cb7983 */ /* 0x000f220000300800 */
[----:B------:R-:W-:-:S03]  /*4fe00*/  IADD3 R210, P0, PT, R210, UR13, RZ ;  /* 0x0000000dd2d27c10 */ /* 0x000fc6000ff1e0ff */
        /* <DEDUP_REMOVED lines=34> */
[----:B----4-:R-:W-:-:S05]  /*50030*/  IADD3.X R209, PT, PT, R209, UR7, RZ, P1, !PT ;  /* 0x00000007d1d17c10 */ /* 0x010fca0008ffe4ff */
        /* <DEDUP_REMOVED lines=8> */
[----:B----4-:R-:W-:Y:S02]  /*500c0*/  MOV R204, R201 ;  /* 0x000000c900cc7202 */ /* 0x010fe40000000f00 */
[----:B-1----:R-:W4:Y:S01]  /*500d0*/  LDL.LU R201, [R1+0x135c] ;  /* 0x00135c0001c97983 */ /* 0x002f220000300800 */
[----:B------:R-:W-:Y:S01]  /*500e0*/  IMAD.MOV.U32 R205, RZ, RZ, R208 ;  /* 0x000000ffffcd7224 */ /* 0x000fe200078e00d0 */
[----:B------:R-:W-:Y:S02]  /*500f0*/  IADD3 R198, P2, PT, R198, UR13, RZ ;  /* 0x0000000dc6c67c10 */ /* 0x000fe4000ff5e0ff */
[----:B------:R-:W-:Y:S01]  /*50100*/  IADD3.X R207, PT, PT, R207, UR7, RZ, P1, !PT ;  /* 0x00000007cfcf7c10 */ /* 0x000fe20008ffe4ff */
[----:B------:R1:W-:Y:S01]  /*50110*/  STL [R1+0x1340], R202 ;  /* 0x001340ca01007387 */ /* 0x0003e20000100800 */
[----:B------:R-:W-:-:S03]  /*50120*/  IADD3.X R203, PT, PT, R203, UR7, RZ, P2, !PT ;  /* 0x00000007cbcb7c10 */ /* 0x000fc600097fe4ff */
[----:B------:R1:W-:Y:S04]  /*50130*/  LDGSTS.E [R2+0x4c80], desc[UR14][R204.64], P0 ;  /* 0x04c80000cc027fae */ /* 0x0003e800081a100e */
[----:B------:R-:W-:Y:S04]  /*50140*/  STL [R1+0x133c], R207 ;  /* 0x00133ccf01007387 */ /* 0x000fe80000100800 */
[----:B------:R-:W-:Y:S01]  /*50150*/  STL [R1+0x1348], R198 ;  /* 0x001348c601007387 */ /* 0x000fe20000100800 */
[----:B-1----:R-:W-:-:S03]  /*50160*/  IMAD.MOV.U32 R204, RZ, RZ, R202 ;  /* 0x000000ffffcc7224 */ /* 0x002fc600078e00ca */
[----:B------:R-:W4:Y:S04]  /*50170*/  LDL.LU R202, [R1+0x1368] ;  /* 0x0013680001ca7983 */ /* 0x000f280000300800 */
        /* <DEDUP_REMOVED lines=25> */
[----:B------:R-:W-:-:S02]  /*50310*/  IMAD.MOV.U32 R204, RZ, RZ, R3 ;  /* 0x000000ffffcc7224 */ /* 0x000fc400078e0003 */
[----:B-1----:R-:W3:Y:S01]  /*50320*/  LDL.LU R199, [R1+0x1448] ;  /* 0x0014480001c77983 */ /* 0x002ee20000300800 */
[----:B------:R-:W-:-:S03]  /*50330*/  UISETP.GT.AND UP1, UPT, UR17, 0x17, UPT ;  /* 0x000000171100788c */ /* 0x000fc6000bf24270 */
[----:B------:R-:W3:Y:S01]  /*50340*/  LDL.LU R3, [R1+0x1450] ;  /* 0x0014500001037983 */ /* 0x000ee20000300800 */
[----:B------:R-:W-:-:S03]  /*50350*/  USEL UR12, URZ, 0x4, !UP1 ;  /* 0x00000004ff0c7887 */ /* 0x000fc6000c800000 */
[----:B------:R1:W-:Y:S01]  /*50360*/  LDGSTS.E [R2+0x4e80], desc[UR14][R204.64], P0 ;  /* 0x04e80000cc027fae */ /* 0x0003e200081a100e */
[----:B------:R-:W-:Y:S01]  /*50370*/  USEL UR12, UR12, URZ, !UP0 ;  /* 0x000000ff0c0c7287 */ /* 0x000fe2000c000000 */
[----:B--2---:R-:W-:-:S05]  /*50380*/  IADD3 R197, P1, PT, R197, UR13, RZ ;  /* 0x0000000dc5c57c10 */ /* 0x004fca000ff3e0ff */
[----:B------:R-:W-:Y:S01]  /*50390*/  STL [R1+0x1360], R197 ;  /* 0x001360c501007387 */ /* 0x000fe20000100800 */
[----:B-1----:R-:W-:Y:S01]  /*503a0*/  IMAD.MOV.U32 R204, RZ, RZ, R197 ;  /* 0x000000ffffcc7224 */ /* 0x002fe200078e00c5 */
[----:B----4-:R-:W-:-:S05]  /*503b0*/  IADD3.X R201, PT, PT, R201, UR7, RZ, P1, !PT ;  /* 0x00000007c9c97c10 */ /* 0x010fca0008ffe4ff */
[----:B------:R1:W-:Y:S04]  /*503c0*/  STL [R1+0x135c], R201 ;  /* 0x00135cc901007387 */ /* 0x0003e80000100800 */
[----:B------:R-:W2:Y:S01]  /*503d0*/  LDL.LU R207, [R1+0x1444] ;  /* 0x0014440001cf7983 */ /* 0x000ea20000300800 */
        /* <DEDUP_REMOVED lines=8> */
[----:B------:R-:W-:Y:S02]  /*50460*/  IADD3.X R209, PT, PT, R209, UR7, RZ, P2, !PT ;  /* 0x00000007d1d17c10 */ /* 0x000fe400097fe4ff */
[----:B------:R-:W-:-:S03]  /*50470*/  MOV R204, R202 ;  /* 0x000000ca00cc7202 */ /* 0x000fc60000000f00 */
[----:B------:R-:W-:Y:S01]  /*50480*/  IMAD.MOV.U32 R205, RZ, RZ, R209 ;  /* 0x000000ffffcd7224 */ /* 0x000fe200078e00d1 */
[----:B------:R-:W-:Y:S01]  /*50490*/  STL [R1+0x1368], R202 ;  /* 0x001368ca01007387 */ /* 0x000fe20000100800 */
[----:B------:R-:W-:-:S03]  /*504a0*/  IADD3.X R211, PT, PT, R211, UR7, RZ, P3, !PT ;  /* 0x00000007d3d37c10 */ /* 0x000fc60009ffe4ff */
[----:B------:R1:W-:Y:S04]  /*504b0*/  STL [R1+0x1364], R209 ;  /* 0x001364d101007387 */ /* 0x0003e80000100800 */
[----:B------:R-:W-:Y:S04]  /*504c0*/  STL [R1+0x1430], R210 ;  /* 0x001430d201007387 */ /* 0x000fe80000100800 */
[----:B------:R1:W-:Y:S01]  /*504d0*/  LDGSTS.E [R2+0x4f80], desc[UR14][R204.64], P0 ;  /* 0x04f80000cc027fae */ /* 0x0003e200081a100e */
[----:B------:R-:W-:-:S03]  /*504e0*/  IADD3 R203, P0, PT, R203, UR13, RZ ;  /* 0x0000000dcbcb7c10 */ /* 0x000fc6000ff1e0ff */
[----:B-1----:R-:W4:Y:S01]  /*504f0*/  LDL.LU R209, [R1+0x1454] ;  /* 0x0014540001d17983 */ /* 0x002f220000300800 */
[----:B------:R-:W-:-:S03]  /*50500*/  IADD3 R198, P2, PT, R198, UR13, RZ ;  /* 0x0000000dc6c67c10 */ /* 0x000fc6000ff5e0ff */
[----:B------:R-:W-:Y:S01]  /*50510*/  STL [R1+0x142c], R211 ;  /* 0x00142cd301007387 */ /* 0x000fe20000100800 */
[----:B------:R-:W-:Y:S01]  /*50520*/  IMAD.MOV.U32 R204, RZ, RZ, R210 ;  /* 0x000000ffffcc7224 */ /* 0x000fe200078e00d2 */
        /* <DEDUP_REMOVED lines=24> */
[----:B----4-:R-:W-:-:S03]  /*506b0*/  IADD3.X R208, PT, PT, R208, UR7, RZ, P2, !PT ;  /* 0x00000007d0d07c10 */ /* 0x010fc600097fe4ff */
[----:B------:R1:W-:Y:S01]  /*506c0*/  STL [R1+0x1444], R207 ;  /* 0x001444cf01007387 */ /* 0x0003e20000100800 */
[----:B------:R-:W-:-:S03]  /*506d0*/  MOV R205, R207 ;  /* 0x000000cf00cd7202 */ /* 0x000fc60000000f00 */
[----:B------:R-:W-:Y:S04]  /*506e0*/  STL [R1+0x1450], R3 ;  /* 0x0014500301007387 */ /* 0x000fe80000100800 */
[----:B------:R2:W-:Y:S04]  /*506f0*/  LDGSTS.E [R2+0x5d80], desc[UR14][R204.64], P1 ;  /* 0x05d80000cc027fae */ /* 0x0005e800089a100e */
[----:B-1----:R-:W4:Y:S04]  /*50700*/  LDL.LU R207, [R1+0x152c] ;  /* 0x00152c0001cf7983 */ /* 0x002f280000300800 */
[----:B------:R1:W-:Y:S01]  /*50710*/  STL [R1+0x144c], R208 ;  /* 0x00144cd001007387 */ /* 0x0003e20000100800 */
[----:B------:R-:W-:-:S03]  /*50720*/  IADD3 R201, P0, PT, R201, UR13, RZ ;  /* 0x0000000dc9c97c10 */ /* 0x000fc6000ff1e0ff */
[----:B------:R-:W4:Y:S01]  /*50730*/  LDL.LU R199, [R1+0x1534] ;  /* 0x0015340001c77983 */ /* 0x000f220000300800 */
        /* <DEDUP_REMOVED lines=8> */
[----:B------:R1:W-:Y:S02]  /*507c0*/  STL [R1+0x1454], R209 ;  /* 0x001454d101007387 */ /* 0x0003e40000100800 */
[----:B-1----:R-:W-:Y:S02]  /*507d0*/  IMAD.MOV.U32 R205, RZ, RZ, R209 ;  /* 0x000000ffffcd7224 */ /* 0x002fe400078e00d1 */
[----:B------:R-:W-:Y:S01]  /*507e0*/  STL [R1+0x1460], R197 ;  /* 0x001460c501007387 */ /* 0x000fe20000100800 */
[----:B------:R-:W-:Y:S02]  /*507f0*/  MOV R204, R201 ;  /* 0x000000c900cc7202 */ /* 0x000fe40000000f00 */
[----:B------:R-:W-:Y:S01]  /*50800*/  IADD3.X R202, PT, PT, R202, UR7, RZ, P2, !PT ;  /* 0x00000007caca7c10 */ /* 0x000fe200097fe4ff */
        /* <DEDUP_REMOVED lines=9> */
[----:B------:R-:W-:-:S04]  /*508a0*/  IADD3 R203, P0, PT, R203, UR13, RZ ;  /* 0x0000000dcbcb7c10 */ /* 0x000fc8000ff1e0ff */
[----:B------:R-:W-:Y:S01]  /*508b0*/  IADD3.X R206, PT, PT, R206, UR7, RZ, P0, !PT ;  /* 0x00000007cece7c10 */ /* 0x000fe200087fe4ff */
[----:B------:R1:W-:Y:S02]  /*508c0*/  STL [R1+0x1468], R203 ;  /* 0x001468cb01007387 */ /* 0x0003e40000100800 */
[----:B-1----:R-:W-:Y:S02]  /*508d0*/  IMAD.MOV.U32 R204, RZ, RZ, R203 ;  /* 0x000000ffffcc7224 */ /* 0x002fe400078e00cb */
[----:B------:R1:W-:Y:S01]  /*508e0*/  STL [R1+0x1464], R206 ;  /* 0x001464ce01007387 */ /* 0x0003e20000100800 */
[----:B------:R-:W-:-:S03]  /*508f0*/  IMAD.MOV.U32 R205, RZ, RZ, R206 ;  /* 0x000000ffffcd7224 */ /* 0x000fc600078e00ce */
[----:B------:R-:W2:Y:S04]  /*50900*/  LDL.LU R203, [R1+0x154c] ;  /* 0x00154c0001cb7983 */ /* 0x000ea80000300800 */
[----:B-1----:R-:W2:Y:S01]  /*50910*/  LDL.LU R206, [R1+0x1554] ;  /* 0x0015540001ce7983 */ /* 0x002ea20000300800 */
        /* <DEDUP_REMOVED lines=9> */
[----:B----4-:R-:W-:-:S05]  /*509b0*/  IADD3.X R207, PT, PT, R207, UR7, RZ, P1, !PT ;  /* 0x00000007cfcf7c10 */ /* 0x010fca0008ffe4ff */
[----:B------:R1:W-:Y:S01]  /*509c0*/  STL [R1+0x152c], R207 ;  /* 0x00152ccf01007387 */ /* 0x0003e20000100800 */
[----:B------:R-:W-:-:S03]  /*509d0*/  IADD3.X R199, PT, PT, R199, UR7, RZ, P2, !PT ;  /* 0x00000007c7c77c10 */ /* 0x000fc600097fe4ff */
[----:B------:R4:W-:Y:S01]  /*509e0*/  STL [R1+0x1538], R198 ;  /* 0x001538c601007387 */ /* 0x0009e20000100800 */
[----:B------:R-:W-:-:S03]  /*509f0*/  IMAD.MOV.U32 R205, RZ, RZ, R207 ;  /* 0x000000ffffcd7224 */ /* 0x000fc600078e00cf */
[----:B---3--:R-:W3:Y:S04]  /*50a00*/  LDL.LU R200, [R1+0x1560] ;  /* 0x0015600001c87983 */ /* 0x008ee80000300800 */
[----:B------:R2:W-:Y:S02]  /*50a10*/  STL [R1+0x1534], R199 ;  /* 0x001534c701007387 */ /* 0x0005e40000100800 */
[----:B--2---:R-:W-:Y:S02]  /*50a20*/  IADD3 R208, P1, PT, R208, UR13, RZ ;  /* 0x0000000dd0d07c10 */ /* 0x004fe4000ff3e0ff */
[----:B-1----:R-:W2:Y:S01]  /*50a30*/  LDL.LU R207, [R1+0x155c] ;  /* 0x00155c0001cf7983 */ /* 0x002ea20000300800 */
[----:B------:R-:W-:-:S03]  /*50a40*/  IADD3 R3, P2, PT, R3, UR13, RZ ;  /* 0x0000000d03037c10 */ /* 0x000fc6000ff5e0ff */
[----:B------:R1:W-:Y:S02]  /*50a50*/  LDGSTS.E [R2+0x6c00], desc[UR14][R204.64], P0 ;  /* 0x06c00000cc027fae */ /* 0x0003e400081a100e */
[----:B-1----:R-:W-:Y:S01]  /*50a60*/  IMAD.MOV.U32 R204, RZ, RZ, R198 ;  /* 0x000000ffffcc7224 */ /* 0x002fe200078e00c6 */
[----:B------:R-:W-:Y:S01]  /*50a70*/  MOV R205, R199 ;  /* 0x000000c700cd7202 */ /* 0x000fe20000000f00 */
[----:B----4-:R-:W4:Y:S04]  /*50a80*/  LDL.LU R198, [R1+0x1568] ;  /* 0x0015680001c67983 */ /* 0x010f280000300800 */
[----:B------:R-:W4:Y:S01]  /*50a90*/  LDL.LU R199, [R1+0x1630] ;  /* 0x0016300001c77983 */ /* 0x000f220000300800 */
[----:B------:R-:W-:-:S03]  /*50aa0*/  IADD3.X R209, PT, PT, R209, UR7, RZ, P1, !PT ;  /* 0x00000007d1d17c10 */ /* 0x000fc60008ffe4ff */
[----:B------:R-:W-:Y:S04]  /*50ab0*/  STL [R1+0x1540], R208 ;  /* 0x001540d001007387 */ /* 0x000fe80000100800 */
[----:B------:R1:W-:Y:S04]  /*50ac0*/  LDGSTS.E [R2+0x6c80], desc[UR14][R204.64], P0 ;  /* 0x06c80000cc027fae */ /* 0x0003e800081a100e */
[----:B------:R1:W-:Y:S04]  /*50ad0*/  STL [R1+0x153c], R209 ;  /* 0x00153cd101007387 */ /* 0x0003e80000100800 */
[----:B------:R-:W-:Y:S01]  /*50ae0*/  STL [R1+0x1548], R3 ;  /* 0x0015480301007387 */ /* 0x000fe20000100800 */
[----:B------:R-:W-:Y:S01]  /*50af0*/  IADD3.X R201, PT, PT, R201, UR7, RZ, P2, !PT ;  /* 0x00000007c9c97c10 */ /* 0x000fe200097fe4ff */
[----:B-1----:R-:W-:-:S02]  /*50b00*/  IMAD.MOV.U32 R205, RZ, RZ, R209 ;  /* 0x000000ffffcd7224 */ /* 0x002fc400078e00d1 */
[----:B------:R-:W4:Y:S01]  /*50b10*/  LDL.LU R209, [R1+0x1564] ;  /* 0x0015640001d17983 */ /* 0x000f220000300800 */
        /* <DEDUP_REMOVED lines=24> */
[----:B-1----:R-:W4:Y:S01]  /*50ca0*/  LDL.LU R206, [R1+0x1648] ;  /* 0x0016480001ce7983 */ /* 0x002f220000300800 */
[----:B------:R-:W-:-:S03]  /*50cb0*/  UISETP.GT.AND UP1, UPT, UR17, 0x1f, UPT ;  /* 0x0000001f1100788c */ /* 0x000fc6000bf24270 */
[----:B------:R-:W4:Y:S04]  /*50cc0*/  LDL.LU R197, [R1+0x1650] ;  /* 0x0016500001c57983 */ /* 0x000f280000300800 */
[----:B------:R1:W-:Y:S01]  /*50cd0*/  LDGSTS.E [R2+0x6e80], desc[UR14][R204.64], P0 ;  /* 0x06e80000cc027fae */ /* 0x0003e200081a100e */
[----:B------:R-:W-:-:S04]  /*50ce0*/  USEL UR12, URZ, 0x4, !UP1 ;  /* 0x00000004ff0c7887 */ /* 0x000fc8000c800000 */
[----:B------:R-:W-:Y:S01]  /*50cf0*/  USEL UR12, UR12, URZ, !UP0 ;  /* 0x000000ff0c0c7287 */ /* 0x000fe2000c000000 */
[----:B---3--:R-:W-:-:S04]  /*50d00*/  IADD3 R200, P1, PT, R200, UR13, RZ ;  /* 0x0000000dc8c87c10 */ /* 0x008fc8000ff3e0ff */
[----:B--2---:R-:W-:Y:S01]  /*50d10*/  IADD3.X R207, PT, PT, R207, UR7, RZ, P1, !PT ;  /* 0x00000007cfcf7c10 */ /* 0x004fe20008ffe4ff */
[----:B------:R-:W-:Y:S04]  /*50d20*/  STL [R1+0x1560], R200 ;  /* 0x001560c801007387 */ /* 0x000fe80000100800 */
[----:B------:R2:W-:Y:S01]  /*50d30*/  STL [R1+0x155c], R207 ;  /* 0x00155ccf01007387 */ /* 0x0005e20000100800 */
[----:B-1----:R-:W-:Y:S01]  /*50d40*/  IMAD.MOV.U32 R205, RZ, RZ, R207 ;  /* 0x000000ffffcd7224 */ /* 0x002fe200078e00cf */
[----:B------:R-:W-:Y:S02]  /*50d50*/  MOV R204, R200 ;  /* 0x000000c800cc7202 */ /* 0x000fe40000000f00 */
[----:B----4-:R-:W-:Y:S01]  /*50d60*/  IADD3 R198, P2, PT, R198, UR13, RZ ;  /* 0x0000000dc6c67c10 */ /* 0x010fe2000ff5e0ff */
[----:B--2---:R-:W2:Y:S04]  /*50d70*/  LDL.LU R207, [R1+0x1644] ;  /* 0x0016440001cf7983 */ /* 0x004ea80000300800 */
[----:B------:R-:W3:Y:S01]  /*50d80*/  LDL.LU R200, [R1+0x164c] ;  /* 0x00164c0001c87983 */ /* 0x000ee20000300800 */
[----:B------:R-:W-:-:S03]  /*50d90*/  IADD3 R199, P3, PT, R199, UR13, RZ ;  /* 0x0000000dc7c77c10 */ /* 0x000fc6000ff7e0ff */
[----:B------:R1:W-:Y:S01]  /*50da0*/  LDGSTS.E [R2+0x6f00], desc[UR14][R204.64], P0 ;  /* 0x06f00000cc027fae */ /* 0x0003e200081a100e */
[----:B------:R-:W-:-:S03]  /*50db0*/  ISETP.NE.U32.AND P1, PT, RZ, UR12, PT ;  /* 0x0000000cff007c0c */ /* 0x000fc6000bf25070 */
[----:B------:R4:W-:Y:S01]  /*50dc0*/  STL [R1+0x1568], R198 ;  /* 0x001568c601007387 */ /* 0x0009e20000100800 */
[----:B-1----:R-:W-:Y:S01]  /*50dd0*/  IMAD.MOV.U32 R204, RZ, RZ, R198 ;  /* 0x000000ffffcc7224 */ /* 0x002fe200078e00c6 */
[----:B------:R-:W-:-:S04]  /*50de0*/  IADD3.X R209, PT, PT, R209, UR7, RZ, P2, !PT ;  /* 0x00000007d1d17c10 */ /* 0x000fc800097fe4ff */
        /* <DEDUP_REMOVED lines=8> */
[----:B----4-:R-:W4:Y:S01]  /*50e70*/  LDL.LU R198, [R1+0x1660] ;  /* 0x0016600001c67983 */ /* 0x010f220000300800 */
[----:B-1----:R-:W-:Y:S01]  /*50e80*/  IMAD.MOV.U32 R204, RZ, RZ, R199 ;  /* 0x000000ffffcc7224 */ /* 0x002fe200078e00c7 */
[----:B------:R-:W-:Y:S01]  /*50e90*/  IADD3 R3, P2, PT, R3, UR13, RZ ;  /* 0x0000000d03037c10 */ /* 0x000fe2000ff5e0ff */
[----:B------:R-:W-:Y:S01]  /*50ea0*/  IMAD.MOV.U32 R205, RZ, RZ, R208 ;  /* 0x000000ffffcd7224 */ /* 0x000fe200078e00d0 */
[----:B------:R-:W4:Y:S04]  /*50eb0*/  LDL.LU R211, [R1+0x1654] ;  /* 0x0016540001d37983 */ /* 0x000f280000300800 */
[----:B------:R-:W4:Y:S04]  /*50ec0*/  LDL.LU R199, [R1+0x165c] ;  /* 0x00165c0001c77983 */ /* 0x000f280000300800 */
        /* <DEDUP_REMOVED lines=22> */
[----:B---3--:R-:W-:-:S03]  /*51030*/  IADD3.X R200, PT, PT, R200, UR7, RZ, P2, !PT ;  /* 0x00000007c8c87c10 */ /* 0x008fc600097fe4ff */
[----:B------:R1:W-:Y:S04]  /*51040*/  STL [R1+0x1644], R207 ;  /* 0x001644cf01007387 */ /* 0x0003e80000100800 */
[----:B------:R-:W-:Y:S04]  /*51050*/  STL [R1+0x1650], R197 ;  /* 0x001650c501007387 */ /* 0x000fe80000100800 */
[----:B------:R-:W2:Y:S01]  /*51060*/  LDL.LU R209, [R1+0x172c] ;  /* 0x00172c0001d17983 */ /* 0x000ea20000300800 */
[----:B------:R-:W-:-:S03]  /*51070*/  IMAD.MOV.U32 R205, RZ, RZ, R207 ;  /* 0x000000ffffcd7224 */ /* 0x000fc600078e00cf */
[----:B------:R3:W-:Y:S04]  /*51080*/  STL [R1+0x164c], R200 ;  /* 0x00164cc801007387 */ /* 0x0007e80000100800 */
[----:B------:R-:W2:Y:S04]  /*51090*/  LDL.LU R208, [R1+0x1734] ;  /* 0x0017340001d07983 */ /* 0x000ea80000300800 */
[----:B-1----:R-:W2:Y:S04]  /*510a0*/  LDL.LU R207, [R1+0x173c] ;  /* 0x00173c0001cf7983 */ /* 0x002ea80000300800 */
[----:B------:R-:W2:Y:S04]  /*510b0*/  LDL.LU R206, [R1+0x1740] ;  /* 0x0017400001ce7983 */ /* 0x000ea80000300800 */
[----:B------:R1:W-:Y:S01]  /*510c0*/  LDGSTS.E [R2+0x7d80], desc[UR14][R204.64], P1 ;  /* 0x07d80000cc027fae */ /* 0x0003e200089a100e */
[----:B------:R-:W-:Y:S01]  /*510d0*/  IADD3 R210, P0, PT, R210, UR13, RZ ;  /* 0x0000000dd2d27c10 */ /* 0x000fe2000ff1e0ff */
[----:B-1----:R-:W-:Y:S01]  /*510e0*/  IMAD.MOV.U32 R205, RZ, RZ, R200 ;  /* 0x000000ffffcd7224 */ /* 0x002fe200078e00c8 */
[----:B------:R-:W-:Y:S01]  /*510f0*/  MOV R204, R197 ;  /* 0x000000c500cc7202 */ /* 0x000fe20000000f00 */
[----:B---3--:R-:W3:Y:S04]  /*51100*/  LDL.LU R200, [R1+0x1744] ;  /* 0x0017440001c87983 */ /* 0x008ee80000300800 */
[----:B------:R-:W3:Y:S01]  /*51110*/  LDL.LU R197, [R1+0x1748] ;  /* 0x0017480001c57983 */ /* 0x000ee20000300800 */
[----:B----4-:R-:W-:-:S02]  /*51120*/  IADD3 R198, P2, PT, R198, UR13, RZ ;  /* 0x0000000dc6c67c10 */ /* 0x010fc4000ff5e0ff */
[----:B------:R-:W-:Y:S01]  /*51130*/  IADD3.X R211, PT, PT, R211, UR7, RZ, P0, !PT ;  /* 0x00000007d3d37c10 */ /* 0x000fe200087fe4ff */
        /* <DEDUP_REMOVED lines=11> */
[----:B----4-:R-:W4:Y:S04]  /*511f0*/  LDL.LU R199, [R1+0x1750] ;  /* 0x0017500001c77983 */ /* 0x010f280000300800 */
        /* <DEDUP_REMOVED lines=31> */
[----:B------:R-:W-:Y:S01]  /*513f0*/  IMAD.MOV.U32 R205, RZ, RZ, R208 ;  /* 0x000000ffffcd7224 */ /* 0x000fe200078e00d0 */
[----:B---3--:R-:W-:-:S02]  /*51400*/  IADD3 R197, P2, PT, R197, UR13, RZ ;  /* 0x0000000dc5c57c10 */ /* 0x008fc4000ff5e0ff */
[----:B------:R1:W-:Y:S02]  /*51410*/  STL [R1+0x1740], R206 ;  /* 0x001740ce01007387 */ /* 0x0003e40000100800 */
[----:B------:R-:W-:Y:S02]  /*51420*/  IADD3.X R200, PT, PT, R200, UR7, RZ, P2, !PT ;  /* 0x00000007c8c87c10 */ /* 0x000fe400097fe4ff */
[----:B------:R3:W-:Y:S04]  /*51430*/  LDGSTS.E [R2+0x8c80], desc[UR14][R204.64], P0 ;  /* 0x08c80000cc027fae */ /* 0x0007e800081a100e */
[----:B------:R-:W-:Y:S04]  /*51440*/  STL [R1+0x173c], R207 ;  /* 0x00173ccf01007387 */ /* 0x000fe80000100800 */
[----:B------:R-:W-:Y:S01]  /*51450*/  STL [R1+0x1748], R197 ;  /* 0x001748c501007387 */ /* 0x000fe20000100800 */
[----:B---3--:R-:W-:-:S03]  /*51460*/  MOV R204, R206 ;  /* 0x000000ce00cc7202 */ /* 0x008fc60000000f00 */
[----:B-1----:R-:W3:Y:S04]  /*51470*/  LDL.LU R206, [R1+0x1768] ;  /* 0x0017680001ce7983 */ /* 0x002ee80000300800 */
[----:B------:R1:W-:Y:S04]  /*51480*/  STL [R1+0x1744], R200 ;  /* 0x001744c801007387 */ /* 0x0003e80000100800 */
[----:B------:R-:W3:Y:S01]  /*51490*/  LDL.LU R210, [R1+0x1830] ;  /* 0x0018300001d27983 */ /* 0x000ee20000300800 */
[----:B------:R-:W-:-:S03]  /*514a0*/  IMAD.MOV.U32 R205, RZ, RZ, R207 ;  /* 0x000000ffffcd7224 */ /* 0x000fc600078e00cf */
[----:B------:R-:W3:Y:S04]  /*514b0*/  LDL.LU R209, [R1+0x1764] ;  /* 0x0017640001d17983 */ /* 0x000ee80000300800 */
[----:B------:R1:W-:Y:S04]  /*514c0*/  LDGSTS.E [R2+0x8d00], desc[UR14][R204.64], P0 ;  /* 0x08d00000cc027fae */ /* 0x0003e800081a100e */
[----:B------:R-:W3:Y:S01]  /*514d0*/  LDL.LU R211, [R1+0x182c] ;  /* 0x00182c0001d37983 */ /* 0x000ee20000300800 */
[----:B----4-:R-:W-:Y:S02]  /*514e0*/  IADD3 R199, P1, PT, R199, UR13, RZ ;  /* 0x0000000dc7c77c10 */ /* 0x010fe4000ff3e0ff */
[----:B------:R-:W-:-:S02]  /*514f0*/  IADD3 R198, P2, PT, R198, UR13, RZ ;  /* 0x0000000dc6c67c10 */ /* 0x000fc4000ff5e0ff */
[----:B-1----:R-:W-:Y:S01]  /*51500*/  MOV R205, R200 ;  /* 0x000000c800cd7202 */ /* 0x002fe20000000f00 */
[----:B------:R-:W-:Y:S01]  /*51510*/  IMAD.MOV.U32 R204, RZ, RZ, R197 ;  /* 0x000000ffffcc7224 */ /* 0x000fe200078e00c5 */
        /* <DEDUP_REMOVED lines=8> */
[----:B------:R-:W-:Y:S04]  /*515a0*/  STL [R1+0x1758], R198 ;  /* 0x001758c601007387 */ /* 0x000fe80000100800 */
[----:B------:R-:W4:Y:S04]  /*515b0*/  LDL.LU R207, [R1+0x1834] ;  /* 0x0018340001cf7983 */ /* 0x000f280000300800 */
[----:B------:R1:W-:Y:S04]  /*515c0*/  STL [R1+0x1754], R201 ;  /* 0x001754c901007387 */ /* 0x0003e80000100800 */
[----:B------:R-:W4:Y:S01]  /*515d0*/  LDL.LU R199, [R1+0x183c] ;  /* 0x00183c0001c77983 */ /* 0x000f220000300800 */
[----:B------:R-:W-:-:S05]  /*515e0*/  IMAD.MOV.U32 R205, RZ, RZ, R203 ;  /* 0x000000ffffcd7224 */ /* 0x000fca00078e00cb */
[----:B------:R1:W-:Y:S01]  /*515f0*/  LDGSTS.E [R2+0x8e00], desc[UR14][R204.64], P0 ;  /* 0x08e00000cc027fae */ /* 0x0003e200081a100e */
[----:B------:R-:W-:Y:S01]  /*51600*/  UISETP.GT.AND UP1, UPT, UR17, 0x27, UPT ;  /* 0x000000271100788c */ /* 0x000fe2000bf24270 */
[----:B-1----:R-:W-:Y:S01]  /*51610*/  MOV R204, R198 ;  /* 0x000000c600cc7202 */ /* 0x002fe20000000f00 */
[----:B------:R-:W-:Y:S02]  /*51620*/  IMAD.MOV.U32 R205, RZ, RZ, R201 ;  /* 0x000000ffffcd7224 */ /* 0x000fe400078e00c9 */
[----:B------:R-:W4:Y:S04]  /*51630*/  LDL.LU R201, [R1+0x1848] ;  /* 0x0018480001c97983 */ /* 0x000f280000300800 */
[----:B------:R-:W4:Y:S04]  /*51640*/  LDL.LU R198, [R1+0x1850] ;  /* 0x0018500001c67983 */ /* 0x000f280000300800 */
[----:B------:R1:W-:Y:S01]  /*51650*/  LDGSTS.E [R2+0x8e80], desc[UR14][R204.64], P0 ;  /* 0x08e80000cc027fae */ /* 0x0003e200081a100e */
[----:B------:R-:W-:-:S04]  /*51660*/  USEL UR12, URZ, 0x4, !UP1 ;  /* 0x00000004ff0c7887 */ /* 0x000fc8000c800000 */
[----:B------:R-:W-:Y:S01]  /*51670*/  USEL UR12, UR12, URZ, !UP0 ;  /* 0x000000ff0c0c7287 */ /* 0x000fe2000c000000 */
[----:B--2---:R-:W-:-:S05]  /*51680*/  IADD3 R3, P1, PT, R3, UR13, RZ ;  /* 0x0000000d03037c10 */ /* 0x004fca000ff3e0ff */
[----:B------:R-:W-:Y:S01]  /*51690*/  STL [R1+0x1760], R3 ;  /* 0x0017600301007387 */ /* 0x000fe20000100800 */
[----:B-1----:R-:W-:Y:S01]  /*516a0*/  IMAD.MOV.U32 R204, RZ, RZ, R3 ;  /* 0x000000ffffcc7224 */ /* 0x002fe200078e0003 */
[----:B------:R-:W-:-:S04]  /*516b0*/  IADD3.X R202, PT, PT, R202, UR7, RZ, P1, !PT ;  /* 0x00000007caca7c10 */ /* 0x000fc80008ffe4ff */
[----:B------:R-:W-:Y:S01]  /*516c0*/  MOV R205, R202 ;  /* 0x000000ca00cd7202 */ /* 0x000fe20000000f00 */
[----:B------:R1:W-:Y:S01]  /*516d0*/  STL [R1+0x175c], R202 ;  /* 0x00175cca01007387 */ /* 0x0003e20000100800 */
[----:B------:R-:W-:-:S03]  /*516e0*/  ISETP.NE.U32.AND P1, PT, RZ, UR12, PT ;  /* 0x0000000cff007c0c */ /* 0x000fc6000bf25070 */
[----:B------:R2:W-:Y:S04]  /*516f0*/  LDGSTS.E [R2+0x8f00], desc[UR14][R204.64], P0 ;  /* 0x08f00000cc027fae */ /* 0x0005e800081a100e */
[----:B-1----:R-:W4:Y:S04]  /*51700*/  LDL.LU R202, [R1+0x1844] ;  /* 0x0018440001ca7983 */ /* 0x002f280000300800 */
[----:B------:R-:W4:Y:S04]  /*51710*/  LDL.LU R208, [R1+0x184c] ;  /* 0x00184c0001d07983 */ /* 0x000f280000300800 */
[----:B------:R-:W4:Y:S01]  /*51720*/  LDL.LU R203, [R1+0x1858] ;  /* 0x0018580001cb7983 */ /* 0x000f220000300800 */
[----:B---3--:R-:W-:-:S03]  /*51730*/  IADD3 R206, P2, PT, R206, UR13, RZ ;  /* 0x0000000dcece7c10 */ /* 0x008fc6000ff5e0ff */
[----:B------:R-:W3:Y:S02]  /*51740*/  LDL.LU R3, [R1+0x1860] ;  /* 0x0018600001037983 */ /* 0x000ee40000300800 */
[----:B--2---:R-:W-:Y:S01]  /*51750*/  IMAD.MOV.U32 R204, RZ, RZ, R206 ;  /* 0x000000ffffcc7224 */ /* 0x004fe200078e00ce */
        /* <DEDUP_REMOVED lines=9> */
[----:B----4-:R-:W-:Y:S02]  /*517f0*/  IADD3 R200, P0, PT, R200, UR13, RZ ;  /* 0x0000000dc8c87c10 */ /* 0x010fe4000ff1e0ff */
[----:B------:R-:W-:Y:S01]  /*51800*/  IADD3 R197, P2, PT, R197, UR13, RZ ;  /* 0x0000000dc5c57c10 */ /* 0x000fe2000ff5e0ff */
[----:B------:R-:W-:Y:S01]  /*51810*/  STL [R1+0x182c], R211 ;  /* 0x00182cd301007387 */ /* 0x000fe20000100800 */
[----:B--2---:R-:W-:Y:S01]  /*51820*/  MOV R204, R210 ;  /* 0x000000d200cc7202 */ /* 0x004fe20000000f00 */
        /* <DEDUP_REMOVED lines=23> */
[----:B------:R-:W-:-:S05]  /*519a0*/  IADD3.X R202, PT, PT, R202, UR7, RZ, P0, !PT ;  /* 0x00000007caca7c10 */ /* 0x000fca00087fe4ff */
[----:B------:R1:W-:Y:S01]  /*519b0*/  STL [R1+0x1844], R202 ;  /* 0x001844ca01007387 */ /* 0x0003e20000100800 */
[----:B------:R-:W-:Y:S01]  /*519c0*/  IMAD.MOV.U32 R205, RZ, RZ, R202 ;  /* 0x000000ffffcd7224 */ /* 0x000fe200078e00ca */
[----:B------:R-:W-:Y:S02]  /*519d0*/  IADD3.X R208, PT, PT, R208, UR7, RZ, P2, !PT ;  /* 0x00000007d0d07c10 */ /* 0x000fe400097fe4ff */
        /* <DEDUP_REMOVED lines=10> */
[----:B------:R-:W3:Y:S01]  /*51a80*/  LDL.LU R198, [R1+0x1948] ;  /* 0x0019480001c67983 */ /* 0x000ee20000300800 */
[----:B------:R-:W-:-:S03]  /*51a90*/  IADD3.X R209, PT, PT, R209, UR7, RZ, P0, !PT ;  /* 0x00000007d1d17c10 */ /* 0x000fc600087fe4ff */
[----:B------:R-:W-:Y:S04]  /*51aa0*/  STL [R1+0x1858], R203 ;  /* 0x001858cb01007387 */ /* 0x000fe80000100800 */
[----:B------:R1:W-:Y:S04]  /*51ab0*/  LDGSTS.E [R2+0x9e00], desc[UR14][R204.64], P1 ;  /* 0x09e00000cc027fae */ /* 0x0003e800089a100e */
[----:B------:R1:W-:Y:S04]  /*51ac0*/  STL [R1+0x1854], R209 ;  /* 0x001854d101007387 */ /* 0x0003e80000100800 */
[----:B------:R-:W-:Y:S01]  /*51ad0*/  STL [R1+0x1860], R3 ;  /* 0x0018600301007387 */ /* 0x000fe20000100800 */
[----:B-1----:R-:W-:-:S03]  /*51ae0*/  IMAD.MOV.U32 R205, RZ, RZ, R209 ;  /* 0x000000ffffcd7224 */ /* 0x002fc600078e00d1 */
[----:B------:R-:W3:Y:S01]  /*51af0*/  LDL.LU R209, [R1+0x193c] ;  /* 0x00193c0001d17983 */ /* 0x000ee20000300800 */
[----:B------:R-:W-:Y:S01]  /*51b00*/  IMAD.MOV.U32 R204, RZ, RZ, R203 ;  /* 0x000000ffffcc7224 */ /* 0x000fe200078e00cb */
[----:B--2---:R-:W-:-:S04]  /*51b10*/  IADD3.X R206, PT, PT, R206, UR7, RZ, P2, !PT ;  /* 0x00000007cece7c10 */ /* 0x004fc800097fe4ff */
[----:B------:R1:W-:Y:S04]  /*51b20*/  LDGSTS.E [R2+0x9e80], desc[UR14][R204.64], P1 ;  /* 0x09e80000cc027fae */ /* 0x0003e800089a100e */
[----:B------:R2:W-:Y:S04]  /*51b30*/  STL [R1+0x185c], R206 ;  /* 0x00185cce01007387 */ /* 0x0005e80000100800 */
[----:B------:R-:W3:Y:S01]  /*51b40*/  LDL.LU R203, [R1+0x1944] ;  /* 0x0019440001cb7983 */ /* 0x000ee20000300800 */
[----:B-1----:R-:W-:Y:S01]  /*51b50*/  MOV R204, R3 ;  /* 0x0000000300cc7202 */ /* 0x002fe20000000f00 */
[----:B------:R-:W-:-:S02]  /*51b60*/  IMAD.MOV.U32 R205, RZ, RZ, R206 ;  /* 0x000000ffffcd7224 */ /* 0x000fc400078e00ce */
[----:B--2---:R-:W2:Y:S04]  /*51b70*/  LDL.LU R206, [R1+0x1950] ;  /* 0x0019500001ce7983 */ /* 0x004ea80000300800 */
        /* <DEDUP_REMOVED lines=23> */
[----:B------:R-:W-:Y:S04]  /*51cf0*/  STL [R1+0x1938], R197 ;  /* 0x001938c501007387 */ /* 0x000fe80000100800 */
[----:B---3--:R-:W3:Y:S01]  /*51d00*/  LDL.LU R199, [R1+0x1960] ;  /* 0x0019600001c77983 */ /* 0x008ee20000300800 */
[----:B------:R-:W-:-:S03]  /*51d10*/  IADD3 R208, P1, PT, R208, UR13, RZ ;  /* 0x0000000dd0d07c10 */ /* 0x000fc6000ff3e0ff */
[----:B------:R1:W-:Y:S04]  /*51d20*/  LDGSTS.E [R2+0xac00], desc[UR14][R204.64], P0 ;  /* 0x0ac00000cc027fae */ /* 0x0003e800081a100e */
[----:B------:R1:W-:Y:S01]  /*51d30*/  STL [R1+0x1934], R201 ;  /* 0x001934c901007387 */ /* 0x0003e20000100800 */
[----:B------:R-:W-:Y:S01]  /*51d40*/  IADD3 R198, P2, PT, R198, UR13, RZ ;  /* 0x0000000dc6c67c10 */ /* 0x000fe2000ff5e0ff */
[----:B-1----:R-:W-:Y:S02]  /*51d50*/  IMAD.MOV.U32 R205, RZ, RZ, R201 ;  /* 0x000000ffffcd7224 */ /* 0x002fe400078e00c9 */
[----:B------:R-:W3:Y:S01]  /*51d60*/  LDL.LU R201, [R1+0x195c] ;  /* 0x00195c0001c97983 */ /* 0x000ee20000300800 */
[----:B------:R-:W-:-:S03]  /*51d70*/  MOV R204, R197 ;  /* 0x000000c500cc7202 */ /* 0x000fc60000000f00 */
[----:B------:R-:W3:Y:S04]  /*51d80*/  LDL.LU R197, [R1+0x1968] ;  /* 0x0019680001c57983 */ /* 0x000ee80000300800 */
[----:B------:R-:W3:Y:S01]  /*51d90*/  LDL.LU R202, [R1+0x1a30] ;  /* 0x001a300001ca7983 */ /* 0x000ee20000300800 */
[----:B------:R-:W-:-:S03]  /*51da0*/  IADD3.X R209, PT, PT, R209, UR7, RZ, P1, !PT ;  /* 0x00000007d1d17c10 */ /* 0x000fc60008ffe4ff */
[----:B------:R-:W-:Y:S04]  /*51db0*/  STL [R1+0x1940], R208 ;  /* 0x001940d001007387 */ /* 0x000fe80000100800 */
[----:B------:R1:W-:Y:S04]  /*51dc0*/  LDGSTS.E [R2+0xac80], desc[UR14][R204.64], P0 ;  /* 0x0ac80000cc027fae */ /* 0x0003e800081a100e */
[----:B------:R1:W-:Y:S04]  /*51dd0*/  STL [R1+0x193c], R209 ;  /* 0x00193cd101007387 */ /* 0x0003e80000100800 */
[----:B------:R-:W-:Y:S01]  /*51de0*/  STL [R1+0x1948], R198 ;  /* 0x001948c601007387 */ /* 0x000fe20000100800 */
[----:B------:R-:W-:-:S02]  /*51df0*/  IADD3.X R203, PT, PT, R203, UR7, RZ, P2, !PT ;  /* 0x00000007cbcb7c10 */ /* 0x000fc400097fe4ff */
[----:B-1----:R-:W-:Y:S02]  /*51e00*/  MOV R205, R209 ;  /* 0x000000d100cd7202 */ /* 0x002fe40000000f00 */
[----:B------:R-:W3:Y:S01]  /*51e10*/  LDL.LU R209, [R1+0x1964] ;  /* 0x0019640001d17983 */ /* 0x000ee20000300800 */
[----:B------:R-:W-:Y:S01]  /*51e20*/  IMAD.MOV.U32 R204, RZ, RZ, R208 ;  /* 0x000000ffffcc7224 */ /* 0x000fe200078e00d0 */
[----:B--2---:R-:W-:Y:S02]  /*51e30*/  IADD3 R206, P1, PT, R206, UR13, RZ ;  /* 0x0000000dcece7c10 */ /* 0x004fe4000ff3e0ff */
[----:B------:R1:W-:Y:S01]  /*51e40*/  STL [R1+0x1944], R203 ;  /* 0x001944cb01007387 */ /* 0x0003e20000100800 */
[----:B------:R-:W-:-:S03]  /*51e50*/  IADD3 R3, P2, PT, R3, UR13, RZ ;  /* 0x0000000d03037c10 */ /* 0x000fc6000ff5e0ff */
[----:B------:R2:W-:Y:S04]  /*51e60*/  LDGSTS.E [R2+0xad00], desc[UR14][R204.64], P0 ;  /* 0x0ad00000cc027fae */ /* 0x0005e800081a100e */
[----:B------:R-:W3:Y:S01]  /*51e70*/  LDL.LU R208, [R1+0x1a2c] ;  /* 0x001a2c0001d07983 */ /* 0x000ee20000300800 */
[----:B--2---:R-:W-:Y:S02]  /*51e80*/  IMAD.MOV.U32 R204, RZ, RZ, R198 ;  /* 0x000000ffffcc7224 */ /* 0x004fe400078e00c6 */
[----:B------:R-:W-:Y:S02]  /*51e90*/  IMAD.MOV.U32 R205, RZ, RZ, R203 ;  /* 0x000000ffffcd7224 */ /* 0x000fe400078e00cb */
[----:B-1----:R-:W2:Y:S04]  /*51ea0*/  LDL.LU R203, [R1+0x1a38] ;  /* 0x001a380001cb7983 */ /* 0x002ea80000300800 */
        /* <DEDUP_REMOVED lines=17> */
[----:B------:R-:W4:Y:S04]  /*51fc0*/  LDL.LU R3, [R1+0x1a50] ;  /* 0x001a500001037983 */ /* 0x000f280000300800 */
[----:B------:R1:W-:Y:S01]  /*51fd0*/  LDGSTS.E [R2+0xae80], desc[UR14][R204.64], P0 ;  /* 0x0ae80000cc027fae */ /* 0x0003e200081a100e */
[----:B------:R-:W-:-:S04]  /*51fe0*/  USEL UR12, URZ, 0x4, !UP1 ;  /* 0x00000004ff0c7887 */ /* 0x000fc8000c800000 */
[----:B------:R-:W-:Y:S01]  /*51ff0*/  USEL UR12, UR12, URZ, !UP0 ;  /* 0x000000ff0c0c7287 */ /* 0x000fe2000c000000 */
[----:B---3--:R-:W-:-:S05]  /*52000*/  IADD3 R199, P1, PT, R199, UR13, RZ ;  /* 0x0000000dc7c77c10 */ /* 0x008fca000ff3e0ff */
[----:B------:R-:W-:Y:S01]  /*52010*/  STL [R1+0x1960], R199 ;  /* 0x001960c701007387 */ /* 0x000fe20000100800 */
[----:B-1----:R-:W-:Y:S01]  /*52020*/  IMAD.MOV.U32 R204, RZ, RZ, R199 ;  /* 0x000000ffffcc7224 */ /* 0x002fe200078e00c7 */
[----:B------:R-:W-:-:S05]  /*52030*/  IADD3.X R201, PT, PT, R201, UR7, RZ, P1, !PT ;  /* 0x00000007c9c97c10 */ /* 0x000fca0008ffe4ff */
[----:B------:R1:W-:Y:S01]  /*52040*/  STL [R1+0x195c], R201 ;  /* 0x00195cc901007387 */ /* 0x0003e20000100800 */
[----:B------:R-:W-:Y:S01]  /*52050*/  IMAD.MOV.U32 R205, RZ, RZ, R201 ;  /* 0x000000ffffcd7224 */ /* 0x000fe200078e00c9 */
[----:B------:R-:W-:Y:S02]  /*52060*/  IADD3 R197, P2, PT, R197, UR13, RZ ;  /* 0x0000000dc5c57c10 */ /* 0x000fe4000ff5e0ff */
[----:B------:R-:W-:Y:S02]  /*52070*/  IADD3 R202, P3, PT, R202, UR13, RZ ;  /* 0x0000000dcaca7c10 */ /* 0x000fe4000ff7e0ff */
[----:B------:R3:W-:Y:S04]  /*52080*/  LDGSTS.E [R2+0xaf00], desc[UR14][R204.64], P0 ;  /* 0x0af00000cc027fae */ /* 0x0007e800081a100e */
[----:B-1----:R-:W4:Y:S04]  /*52090*/  LDL.LU R201, [R1+0x1a44] ;  /* 0x001a440001c97983 */ /* 0x002f280000300800 */
[----:B------:R-:W4:Y:S01]  /*520a0*/  LDL.LU R199, [R1+0x1a4c] ;  /* 0x001a4c0001c77983 */ /* 0x000f220000300800 */
[----:B------:R-:W-:-:S02]  /*520b0*/  ISETP.NE.U32.AND P1, PT, RZ, UR12, PT ;  /* 0x0000000cff007c0c */ /* 0x000fc4000bf25070 */
[----:B---3--:R-:W-:Y:S02]  /*520c0*/  MOV R204, R197 ;  /* 0x000000c500cc7202 */ /* 0x008fe40000000f00 */
[----:B------:R-:W-:Y:S01]  /*520d0*/  IADD3.X R209, PT, PT, R209, UR7, RZ, P2, !PT ;  /* 0x00000007d1d17c10 */ /* 0x000fe200097fe4ff */
[----:B------:R1:W-:Y:S04]  /*520e0*/  STL [R1+0x1968], R197 ;  /* 0x001968c501007387 */ /* 0x0003e80000100800 */
[----:B------:R-:W-:Y:S01]  /*520f0*/  IMAD.MOV.U32 R205, RZ, RZ, R209 ;  /* 0x000000ffffcd7224 */ /* 0x000fe200078e00d1 */
[----:B------:R-:W-:Y:S04]  /*52100*/  STL [R1+0x1964], R209 ;  /* 0x001964d101007387 */ /* 0x000fe80000100800 */
[----:B------:R3:W-:Y:S01]  /*52110*/  STL [R1+0x1a30], R202 ;  /* 0x001a30ca01007387 */ /* 0x0007e20000100800 */
[----:B------:R-:W-:-:S03]  /*52120*/  IADD3.X R208, PT, PT, R208, UR7, RZ, P3, !PT ;  /* 0x00000007d0d07c10 */ /* 0x000fc60009ffe4ff */
[----:B------:R1:W-:Y:S04]  /*52130*/  LDGSTS.E [R2+0xaf80], desc[UR14][R204.64], P0 ;  /* 0x0af80000cc027fae */ /* 0x0003e800081a100e */
[----:B------:R-:W4:Y:S04]  /*52140*/  LDL.LU R210, [R1+0x1a58] ;  /* 0x001a580001d27983 */ /* 0x000f280000300800 */
[----:B------:R-:W-:Y:S01]  /*52150*/  STL [R1+0x1a2c], R208 ;  /* 0x001a2cd001007387 */ /* 0x000fe20000100800 */
[----:B--2---:R-:W-:-:S03]  /*52160*/  IADD3 R203, P0, PT, R203, UR13, RZ ;  /* 0x0000000dcbcb7c10 */ /* 0x004fc6000ff1e0ff */
[----:B-1----:R-:W2:Y:S01]  /*52170*/  LDL.LU R197, [R1+0x1a60] ;  /* 0x001a600001c57983 */ /* 0x002ea20000300800 */
[----:B------:R-:W-:Y:S01]  /*52180*/  IMAD.MOV.U32 R204, RZ, RZ, R202 ;  /* 0x000000ffffcc7224 */ /* 0x000fe200078e00ca */
[----:B------:R-:W-:Y:S02]  /*52190*/  MOV R205, R208 ;  /* 0x000000d000cd7202 */ /* 0x000fe40000000f00 */
[----:B------:R-:W2:Y:S01]  /*521a0*/  LDL.LU R211, [R1+0x1a54] ;  /* 0x001a540001d37983 */ /* 0x000ea20000300800 */
[----:B------:R-:W-:-:S03]  /*521b0*/  IADD3 R198, P2, PT, R198, UR13, RZ ;  /* 0x0000000dc6c67c10 */ /* 0x000fc6000ff5e0ff */
[----:B---3--:R-:W3:Y:S04]  /*521c0*/  LDL.LU R202, [R1+0x1a5c] ;  /* 0x001a5c0001ca7983 */ /* 0x008ee80000300800 */
[----:B------:R1:W-:Y:S04]  /*521d0*/  LDGSTS.E [R2+0xbc00], desc[UR14][R204.64], P1 ;  /* 0x0bc00000cc027fae */ /* 0x0003e800089a100e */
[----:B------:R1:W-:Y:S02]  /*521e0*/  STL [R1+0x1a38], R203 ;  /* 0x001a38cb01007387 */ /* 0x0003e40000100800 */
[----:B-1----:R-:W-:Y:S01]  /*521f0*/  IMAD.MOV.U32 R204, RZ, RZ, R203 ;  /* 0x000000ffffcc7224 */ /* 0x002fe200078e00cb */
[----:B------:R-:W-:-:S05]  /*52200*/  IADD3.X R207, PT, PT, R207, UR7, RZ, P0, !PT ;  /* 0x00000007cfcf7c10 */ /* 0x000fca00087fe4ff */
[----:B------:R-:W-:Y:S01]  /*52210*/  IMAD.MOV.U32 R205, RZ, RZ, R207 ;  /* 0x000000ffffcd7224 */ /* 0x000fe200078e00cf */
[----:B------:R-:W-:Y:S01]  /*52220*/  STL [R1+0x1a34], R207 ;  /* 0x001a34cf01007387 */ /* 0x000fe20000100800 */
[----:B------:R-:W-:-:S03]  /*52230*/  IADD3.X R206, PT, PT, R206, UR7, RZ, P2, !PT ;  /* 0x00000007cece7c10 */ /* 0x000fc600097fe4ff */
[----:B------:R-:W-:Y:S04]  /*52240*/  STL [R1+0x1a40], R198 ;  /* 0x001a40c601007387 */ /* 0x000fe80000100800 */
[----:B------:R-:W3:Y:S04]  /*52250*/  LDL.LU R203, [R1+0x1a68] ;  /* 0x001a680001cb7983 */ /* 0x000ee80000300800 */
[----:B------:R1:W-:Y:S04]  /*52260*/  LDGSTS.E [R2+0xbc80], desc[UR14][R204.64], P1 ;  /* 0x0bc80000cc027fae */ /* 0x0003e800089a100e */
[----:B------:R4:W-:Y:S01]  /*52270*/  STL [R1+0x1a3c], R206 ;  /* 0x001a3cce01007387 */ /* 0x0009e20000100800 */
[----:B-1----:R-:W-:-:S03]  /*52280*/  IMAD.MOV.U32 R205, RZ, RZ, R206 ;  /* 0x000000ffffcd7224 */ /* 0x002fc600078e00ce */
[----:B----4-:R-:W4:Y:S01]  /*52290*/  LDL.LU R206, [R1+0x1a64] ;  /* 0x001a640001ce7983 */ /* 0x010f220000300800 */
        /* <DEDUP_REMOVED lines=8> */
[----:B------:R-:W-:-:S05]  /*52320*/  IADD3.X R201, PT, PT, R201, UR7, RZ, P0, !PT ;  /* 0x00000007c9c97c10 */ /* 0x000fca00087fe4ff */
[----:B------:R-:W-:Y:S01]  /*52330*/  STL [R1+0x1a44], R201 ;  /* 0x001a44c901007387 */ /* 0x000fe20000100800 */
[----:B------:R-:W-:-:S03]  /*52340*/  IADD3.X R199, PT, PT, R199, UR7, RZ, P2, !PT ;  /* 0x00000007c7c77c10 */ /* 0x000fc600097fe4ff */
[----:B------:R-:W-:Y:S01]  /*52350*/  STL [R1+0x1a50], R3 ;  /* 0x001a500301007387 */ /* 0x000fe20000100800 */
[----:B------:R-:W-:-:S03]  /*52360*/  MOV R205, R201 ;  /* 0x000000c900cd7202 */ /* 0x000fc60000000f00 */
[----:B------:R-:W4:Y:S04]  /*52370*/  LDL.LU R209, [R1+0x1b2c] ;  /* 0x001b2c0001d17983 */ /* 0x000f280000300800 */
[----:B------:R1:W-:Y:S04]  /*52380*/  STL [R1+0x1a4c], R199 ;  /* 0x001a4cc701007387 */ /* 0x0003e80000100800 */
[----:B------:R-:W4:Y:S04]  /*52390*/  LDL.LU R200, [R1+0x1b34] ;  /* 0x001b340001c87983 */ /* 0x000f280000300800 */
[----:B------:R1:W-:Y:S04]  /*523a0*/  LDGSTS.E [R2+0xbd80], desc[UR14][R204.64], P1 ;  /* 0x0bd80000cc027fae */ /* 0x0003e800089a100e */
[----:B------:R-:W4:Y:S01]  /*523b0*/  LDL.LU R207, [R1+0x1b3c] ;  /* 0x001b3c0001cf7983 */ /* 0x000f220000300800 */
[----:B------:R-:W-:Y:S01]  /*523c0*/  IADD3 R210, P0, PT, R210, UR13, RZ ;  /* 0x0000000dd2d27c10 */ /* 0x000fe2000ff1e0ff */
[----:B-1----:R-:W-:-:S02]  /*523d0*/  IMAD.MOV.U32 R205, RZ, RZ, R199 ;  /* 0x000000ffffcd7224 */ /* 0x002fc400078e00c7 */
[----:B------:R-:W4:Y:S01]  /*523e0*/  LDL.LU R199, [R1+0x1b40] ;  /* 0x001b400001c77983 */ /* 0x000f220000300800 */
[----:B------:R-:W-:-:S03]  /*523f0*/  IMAD.MOV.U32 R204, RZ, RZ, R3 ;  /* 0x000000ffffcc7224 */ /* 0x000fc600078e0003 */
[----:B------:R-:W4:Y:S01]  /*52400*/  LDL.LU R201, [R1+0x1b44] ;  /* 0x001b440001c97983 */ /* 0x000f220000300800 */
[----:B--2---:R-:W-:-:S03]  /*52410*/  IADD3.X R211, PT, PT, R211, UR7, RZ, P0, !PT ;  /* 0x00000007d3d37c10 */ /* 0x004fc600087fe4ff */
[----:B------:R-:W2:Y:S01]  /*52420*/  LDL.LU R3, [R1+0x1b48] ;  /* 0x001b480001037983 */ /* 0x000ea20000300800 */
[----:B------:R-:W-:-:S03]  /*52430*/  IADD3 R197, P2, PT, R197, UR13, RZ ;  /* 0x0000000dc5c57c10 */ /* 0x000fc6000ff5e0ff */
[----:B------:R1:W-:Y:S01]  /*52440*/  LDGSTS.E [R2+0xbe00], desc[UR14][R204.64], P1 ;  /* 0x0be00000cc027fae */ /* 0x0003e200089a100e */
[----:B---3--:R-:W-:-:S03]  /*52450*/  IADD3.X R202, PT, PT, R202, UR7, RZ, P2, !PT ;  /* 0x00000007caca7c10 */ /* 0x008fc600097fe4ff */
[----:B------:R-:W-:Y:S01]  /*52460*/  STL [R1+0x1a58], R210 ;  /* 0x001a58d201007387 */ /* 0x000fe20000100800 */
[----:B-1----:R-:W-:Y:S01]  /*52470*/  MOV R204, R210 ;  /* 0x000000d200cc7202 */ /* 0x002fe20000000f00 */
[----:B------:R-:W-:Y:S02]  /*52480*/  IMAD.MOV.U32 R205, RZ, RZ, R211 ;  /* 0x000000ffffcd7224 */ /* 0x000fe400078e00d3 */
[----:B------:R-:W-:Y:S04]  /*52490*/  STL [R1+0x1a54], R211 ;  /* 0x001a54d301007387 */ /* 0x000fe80000100800 */
[----:B------:R1:W-:Y:S04]  /*524a0*/  LDGSTS.E [R2+0xbe80], desc[UR14][R204.64], P1 ;  /* 0x0be80000cc027fae */ /* 0x0003e800089a100e */
[----:B------:R3:W-:Y:S04]  /*524b0*/  STL [R1+0x1a60], R197 ;  /* 0x001a60c501007387 */ /* 0x0007e80000100800 */
[----:B------:R3:W-:Y:S01]  /*524c0*/  STL [R1+0x1a5c], R202 ;  /* 0x001a5cca01007387 */ /* 0x0007e20000100800 */
[----:B-1----:R-:W-:Y:S01]  /*524d0*/  IMAD.MOV.U32 R204, RZ, RZ, R197 ;  /* 0x000000ffffcc7224 */ /* 0x002fe200078e00c5 */
[----:B------:R-:W-:-:S02]  /*524e0*/  MOV R205, R202 ;  /* 0x000000ca00cd7202 */ /* 0x000fc40000000f00 */
[----:B---3--:R-:W3:Y:S04]  /*524f0*/  LDL.LU R197, [R1+0x1b50] ;  /* 0x001b500001c57983 */ /* 0x008ee80000300800 */
[----:B------:R-:W3:Y:S04]  /*52500*/  LDL.LU R202, [R1+0x1b58] ;  /* 0x001b580001ca7983 */ /* 0x000ee80000300800 */
[----:B------:R1:W-:Y:S01]  /*52510*/  LDGSTS.E [R2+0xbf00], desc[UR14][R204.64], P1 ;  /* 0x0bf00000cc027fae */ /* 0x0003e200089a100e */
[----:B------:R-:W-:-:S05]  /*52520*/  IADD3 R203, P0, PT, R203, UR13, RZ ;  /* 0x0000000dcbcb7c10 */ /* 0x000fca000ff1e0ff */
[----:B------:R-:W-:Y:S01]  /*52530*/  STL [R1+0x1a68], R203 ;  /* 0x001a68cb01007387 */ /* 0x000fe20000100800 */
[----:B-1----:R-:W-:Y:S01]  /*52540*/  IMAD.MOV.U32 R204, RZ, RZ, R203 ;  /* 0x000000ffffcc7224 */ /* 0x002fe200078e00cb */
[----:B----4-:R-:W-:-:S05]  /*52550*/  IADD3.X R206, PT, PT, R206, UR7, RZ, P0, !PT ;  /* 0x00000007cece7c10 */ /* 0x010fca00087fe4ff */
        /* <DEDUP_REMOVED lines=24> */
[----:B------:R-:W4:Y:S01]  /*526e0*/  LDL.LU R200, [R1+0x1b5c] ;  /* 0x001b5c0001c87983 */ /* 0x000f220000300800 */
[----:B--2---:R-:W-:-:S03]  /*526f0*/  IADD3 R3, P2, PT, R3, UR13, RZ ;  /* 0x0000000d03037c10 */ /* 0x004fc6000ff5e0ff */
[----:B------:R-:W2:Y:S01]  /*52700*/  LDL.LU R198, [R1+0x1b60] ;  /* 0x001b600001c67983 */ /* 0x000ea20000300800 */
[----:B------:R-:W-:-:S03]  /*52710*/  IADD3.X R201, PT, PT, R201, UR7, RZ, P2, !PT ;  /* 0x00000007c9c97c10 */ /* 0x000fc600097fe4ff */
[----:B------:R1:W-:Y:S04]  /*52720*/  LDGSTS.E [R2+0xcc80], desc[UR14][R204.64], P0 ;  /* 0x0cc80000cc027fae */ /* 0x0003e800081a100e */
[----:B------:R1:W-:Y:S04]  /*52730*/  STL [R1+0x1b40], R199 ;  /* 0x001b40c701007387 */ /* 0x0003e80000100800 */
[----:B------:R-:W-:Y:S01]  /*52740*/  STL [R1+0x1b3c], R207 ;  /* 0x001b3ccf01007387 */ /* 0x000fe20000100800 */
[----:B-1----:R-:W-:Y:S02]  /*52750*/  IMAD.MOV.U32 R204, RZ, RZ, R199 ;  /* 0x000000ffffcc7224 */ /* 0x002fe400078e00c7 */
[----:B------:R-:W-:Y:S01]  /*52760*/  IMAD.MOV.U32 R205, RZ, RZ, R207 ;  /* 0x000000ffffcd7224 */ /* 0x000fe200078e00cf */
[----:B------:R-:W-:Y:S04]  /*52770*/  STL [R1+0x1b48], R3 ;  /* 0x001b480301007387 */ /* 0x000fe80000100800 */
[----:B------:R-:W2:Y:S04]  /*52780*/  LDL.LU R199, [R1+0x1b68] ;  /* 0x001b680001c77983 */ /* 0x000ea80000300800 */
[----:B------:R1:W-:Y:S04]  /*52790*/  STL [R1+0x1b44], R201 ;  /* 0x001b44c901007387 */ /* 0x0003e80000100800 */
[----:B------:R1:W-:Y:S04]  /*527a0*/  LDGSTS.E [R2+0xcd00], desc[UR14][R204.64], P0 ;  /* 0x0cd00000cc027fae */ /* 0x0003e800081a100e */
[----:B------:R-:W2:Y:S01]  /*527b0*/  LDL.LU R210, [R1+0x1c30] ;  /* 0x001c300001d27983 */ /* 0x000ea20000300800 */
[----:B---3--:R-:W-:Y:S01]  /*527c0*/  IADD3 R197, P1, PT, R197, UR13, RZ ;  /* 0x0000000dc5c57c10 */ /* 0x008fe2000ff3e0ff */
[----:B-1----:R-:W-:-:S02]  /*527d0*/  IMAD.MOV.U32 R205, RZ, RZ, R201 ;  /* 0x000000ffffcd7224 */ /* 0x002fc400078e00c9 */
[----:B------:R-:W3:Y:S04]  /*527e0*/  LDL.LU R201, [R1+0x1b64] ;  /* 0x001b640001c97983 */ /* 0x000ee80000300800 */
[----:B------:R-:W3:Y:S01]  /*527f0*/  LDL.LU R211, [R1+0x1c2c] ;  /* 0x001c2c0001d37983 */ /* 0x000ee20000300800 */
[----:B------:R-:W-:Y:S02]  /*52800*/  IADD3 R202, P2, PT, R202, UR13, RZ ;  /* 0x0000000dcaca7c10 */ /* 0x000fe4000ff5e0ff */
[----:B------:R-:W-:Y:S01]  /*52810*/  MOV R204, R3 ;  /* 0x0000000300cc7202 */ /* 0x000fe20000000f00 */
[----:B------:R-:W3:Y:S04]  /*52820*/  LDL.LU R208, [R1+0x1c38] ;  /* 0x001c380001d07983 */ /* 0x000ee80000300800 */
[----:B------:R-:W3:Y:S04]  /*52830*/  LDL.LU R3, [R1+0x1c40] ;  /* 0x001c400001037983 */ /* 0x000ee80000300800 */
[----:B------:R1:W-:Y:S04]  /*52840*/  STL [R1+0x1b50], R197 ;  /* 0x001b50c501007387 */ /* 0x0003e80000100800 */
[----:B------:R1:W-:Y:S02]  /*52850*/  LDGSTS.E [R2+0xcd80], desc[UR14][R204.64], P0 ;  /* 0x0cd80000cc027fae */ /* 0x0003e400081a100e */
[----:B-1----:R-:W-:Y:S01]  /*52860*/  IMAD.MOV.U32 R204, RZ, RZ, R197 ;  /* 0x000000ffffcc7224 */ /* 0x002fe200078e00c5 */
[----:B----4-:R-:W-:-:S05]  /*52870*/  IADD3.X R206, PT, PT, R206, UR7, RZ, P1, !PT ;  /* 0x00000007cece7c10 */ /* 0x010fca0008ffe4ff */
[----:B------:R1:W-:Y:S01]  /*52880*/  STL [R1+0x1b4c], R206 ;  /* 0x001b4cce01007387 */ /* 0x0003e20000100800 */
[----:B------:R-:W-:-:S03]  /*52890*/  IADD3.X R203, PT, PT, R203, UR7, RZ, P2, !PT ;  /* 0x00000007cbcb7c10 */ /* 0x000fc600097fe4ff */
[----:B------:R-:W-:Y:S04]  /*528a0*/  STL [R1+0x1b58], R202 ;  /* 0x001b58ca01007387 */ /* 0x000fe80000100800 */
[----:B------:R-:W4:Y:S04]  /*528b0*/  LDL.LU R209, [R1+0x1c34] ;  /* 0x001c340001d17983 */ /* 0x000f280000300800 */
[----:B------:R1:W-:Y:S04]  /*528c0*/  STL [R1+0x1b54], R203 ;  /* 0x001b54cb01007387 */ /* 0x0003e80000100800 */
[----:B------:R-:W4:Y:S01]  /*528d0*/  LDL.LU R197, [R1+0x1c3c] ;  /* 0x001c3c0001c57983 */ /* 0x000f220000300800 */
[----:B------:R-:W-:-:S03]  /*528e0*/  MOV R205, R206 ;  /* 0x000000ce00cd7202 */ /* 0x000fc60000000f00 */
[----:B------:R-:W4:Y:S01]  /*528f0*/  LDL.LU R207, [R1+0x1c44] ;  /* 0x001c440001cf7983 */ /* 0x000f220000300800 */
[----:B------:R-:W-:-:S03]  /*52900*/  UISETP.GT.AND UP1, UPT, UR17, 0x37, UPT ;  /* 0x000000371100788c */ /* 0x000fc6000bf24270 */
[----:B------:R1:W-:Y:S04]  /*52910*/  LDGSTS.E [R2+0xce00], desc[UR14][R204.64], P0 ;  /* 0x0ce00000cc027fae */ /* 0x0003e800081a100e */
[----:B-1----:R-:W4:Y:S01]  /*52920*/  LDL.LU R206, [R1+0x1c48] ;  /* 0x001c480001ce7983 */ /* 0x002f220000300800 */
[----:B------:R-:W-:Y:S01]  /*52930*/  USEL UR12, URZ, 0x4, !UP1 ;  /* 0x00000004ff0c7887 */ /* 0x000fe2000c800000 */
[----:B------:R-:W-:Y:S02]  /*52940*/  IMAD.MOV.U32 R205, RZ, RZ, R203 ;  /* 0x000000ffffcd7224 */ /* 0x000fe400078e00cb */
[----:B------:R-:W-:Y:S01]  /*52950*/  IMAD.MOV.U32 R204, RZ, RZ, R202 ;  /* 0x000000ffffcc7224 */ /* 0x000fe200078e00ca */
[----:B------:R-:W4:Y:S04]  /*52960*/  LDL.LU R203, [R1+0x1c4c] ;  /* 0x001c4c0001cb7983 */ /* 0x000f280000300800 */
[----:B------:R-:W4:Y:S01]  /*52970*/  LDL.LU R202, [R1+0x1c50] ;  /* 0x001c500001ca7983 */ /* 0x000f220000300800 */
[----:B------:R-:W-:-:S03]  /*52980*/  USEL UR12, UR12, URZ, !UP0 ;  /* 0x000000ff0c0c7287 */ /* 0x000fc6000c000000 */
[----:B------:R1:W-:Y:S01]  /*52990*/  LDGSTS.E [R2+0xce80], desc[UR14][R204.64], P0 ;  /* 0x0ce80000cc027fae */ /* 0x0003e200081a100e */
[----:B--2---:R-:W-:-:S04]  /*529a0*/  IADD3 R198, P1, PT, R198, UR13, RZ ;  /* 0x0000000dc6c67c10 */ /* 0x004fc8000ff3e0ff */
[----:B------:R-:W-:Y:S01]  /*529b0*/  IADD3.X R200, PT, PT, R200, UR7, RZ, P1, !PT ;  /* 0x00000007c8c87c10 */ /* 0x000fe20008ffe4ff */
[----:B------:R-:W-:Y:S01]  /*529c0*/  STL [R1+0x1b60], R198 ;  /* 0x001b60c601007387 */ /* 0x000fe20000100800 */
[----:B-1----:R-:W-:-:S03]  /*529d0*/  MOV R204, R198 ;  /* 0x000000c600cc7202 */ /* 0x002fc60000000f00 */
[----:B------:R-:W-:Y:S01]  /*529e0*/  IMAD.MOV.U32 R205, RZ, RZ, R200 ;  /* 0x000000ffffcd7224 */ /* 0x000fe200078e00c8 */
[----:B------:R1:W-:Y:S01]  /*529f0*/  STL [R1+0x1b5c], R200 ;  /* 0x001b5cc801007387 */ /* 0x0003e20000100800 */
[----:B------:R-:W-:-:S03]  /*52a00*/  ISETP.NE.U32.AND P1, PT, RZ, UR12, PT ;  /* 0x0000000cff007c0c */ /* 0x000fc6000bf25070 */
[----:B------:R2:W-:Y:S04]  /*52a10*/  LDGSTS.E [R2+0xcf00], desc[UR14][R204.64], P0 ;  /* 0x0cf00000cc027fae */ /* 0x0005e800081a100e */
[----:B-1----:R-:W4:Y:S01]  /*52a20*/  LDL.LU R200, [R1+0x1c58] ;  /* 0x001c580001c87983 */ /* 0x002f220000300800 */
[----:B------:R-:W-:-:S03]  /*52a30*/  IADD3 R199, P2, PT, R199, UR13, RZ ;  /* 0x0000000dc7c77c10 */ /* 0x000fc6000ff5e0ff */
[----:B------:R-:W4:Y:S04]  /*52a40*/  LDL.LU R198, [R1+0x1c60] ;  /* 0x001c600001c67983 */ /* 0x000f280000300800 */
[----:B------:R-:W-:Y:S01]  /*52a50*/  STL [R1+0x1b68], R199 ;  /* 0x001b68c701007387 */ /* 0x000fe20000100800 */
[----:B--2---:R-:W-:Y:S01]  /*52a60*/  IMAD.MOV.U32 R204, RZ, RZ, R199 ;  /* 0x000000ffffcc7224 */ /* 0x004fe200078e00c7 */
[----:B------:R-:W-:Y:S02]  /*52a70*/  IADD3 R210, P3, PT, R210, UR13, RZ ;  /* 0x0000000dd2d27c10 */ /* 0x000fe4000ff7e0ff */
[----:B---3--:R-:W-:Y:S02]  /*52a80*/  IADD3.X R201, PT, PT, R201, UR7, RZ, P2, !PT ;  /* 0x00000007c9c97c10 */ /* 0x008fe400097fe4ff */
[----:B------:R-:W-:-:S03]  /*52a90*/  IADD3.X R211, PT, PT, R211, UR7, RZ, P3, !PT ;  /* 0x00000007d3d37c10 */ /* 0x000fc60009ffe4ff */
[----:B------:R1:W-:Y:S01]  /*52aa0*/  STL [R1+0x1b64], R201 ;  /* 0x001b64c901007387 */ /* 0x0003e20000100800 */
[----:B------:R-:W-:-:S03]  /*52ab0*/  MOV R205, R201 ;  /* 0x000000c900cd7202 */ /* 0x000fc60000000f00 */
[----:B------:R-:W-:Y:S04]  /*52ac0*/  STL [R1+0x1c30], R210 ;  /* 0x001c30d201007387 */ /* 0x000fe80000100800 */
[----:B------:R2:W-:Y:S04]  /*52ad0*/  LDGSTS.E [R2+0xcf80], desc[UR14][R204.64], P0 ;  /* 0x0cf80000cc027fae */ /* 0x0005e800081a100e */
[----:B-1----:R-:W3:Y:S01]  /*52ae0*/  LDL.LU R201, [R1+0x1c54] ;  /* 0x001c540001c97983 */ /* 0x002ee20000300800 */
[----:B------:R-:W-:-:S03]  /*52af0*/  IADD3 R208, P0, PT, R208, UR13, RZ ;  /* 0x0000000dd0d07c10 */ /* 0x000fc6000ff1e0ff */
[----:B------:R-:W-:Y:S04]  /*52b00*/  STL [R1+0x1c2c], R211 ;  /* 0x001c2cd301007387 */ /* 0x000fe80000100800 */
[----:B------:R-:W3:Y:S01]  /*52b10*/  LDL.LU R199, [R1+0x1c5c] ;  /* 0x001c5c0001c77983 */ /* 0x000ee20000300800 */
[----:B--2---:R-:W-:Y:S02]  /*52b20*/  IMAD.MOV.U32 R204, RZ, RZ, R210 ;  /* 0x000000ffffcc7224 */ /* 0x004fe400078e00d2 */
[----:B------:R-:W-:Y:S01]  /*52b30*/  IMAD.MOV.U32 R205, RZ, RZ, R211 ;  /* 0x000000ffffcd7224 */ /* 0x000fe200078e00d3 */
[----:B------:R-:W-:-:S04]  /*52b40*/  IADD3 R3, P2, PT, R3, UR13, RZ ;  /* 0x0000000d03037c10 */ /* 0x000fc8000ff5e0ff */
        /* <DEDUP_REMOVED lines=12> */
[----:B--2---:R-:W2:Y:S04]  /*52c10*/  LDL.LU R197, [R1+0x1c64] ;  /* 0x001c640001c57983 */ /* 0x004ea80000300800 */
[----:B------:R-:W4:Y:S01]  /*52c20*/  LDL.LU R3, [R1+0x1c68] ;  /* 0x001c680001037983 */ /* 0x000f220000300800 */
[----:B------:R-:W-:Y:S02]  /*52c30*/  IADD3 R206, P0, PT, R206, UR13, RZ ;  /* 0x0000000dcece7c10 */ /* 0x000fe4000ff1e0ff */
[----:B------:R-:W-:Y:S01]  /*52c40*/  IADD3 R202, P2, PT, R202, UR13, RZ ;  /* 0x0000000dcaca7c10 */ /* 0x000fe2000ff5e0ff */
[----:B------:R1:W-:Y:S01]  /*52c50*/  LDGSTS.E [R2+0xdd00], desc[UR14][R204.64], P1 ;  /* 0x0dd00000cc027fae */ /* 0x0003e200089a100e */
[----:B------:R-:W-:Y:S02]  /*52c60*/  IADD3.X R207, PT, PT, R207, UR7, RZ, P0, !PT ;  /* 0x00000007cfcf7c10 */ /* 0x000fe400087fe4ff */
[----:B------:R-:W-:Y:S01]  /*52c70*/  IADD3.X R203, PT, PT, R203, UR7, RZ, P2, !PT ;  /* 0x00000007cbcb7c10 */ /* 0x000fe200097fe4ff */
[----:B------:R1:W-:Y:S04]  /*52c80*/  STL [R1+0x1c48], R206 ;  /* 0x001c48ce01007387 */ /* 0x0003e80000100800 */
[----:B------:R1:W-:Y:S04]  /*52c90*/  STL [R1+0x1c44], R207 ;  /* 0x001c44cf01007387 */ /* 0x0003e80000100800 */
[----:B------:R-:W-:Y:S04]  /*52ca0*/  STL [R1+0x1c50], R202 ;  /* 0x001c50ca01007387 */ /* 0x000fe80000100800 */
[----:B------:R3:W-:Y:S04]  /*52cb0*/  STL [R1+0x1c4c], R203 ;  /* 0x001c4ccb01007387 */ /* 0x0007e80000100800 */
[----:B------:R-:W2:Y:S01]  /*52cc0*/  LDL.LU R213, [R1+0x1d2c] ;  /* 0x001d2c0001d57983 */ /* 0x000ea20000300800 */
[----:B-1----:R-:W-:-:S03]  /*52cd0*/  IMAD.MOV.U32 R204, RZ, RZ, R206 ;  /* 0x000000ffffcc7224 */ /* 0x002fc600078e00ce */
[----:B------:R-:W2:Y:S01]  /*52ce0*/  LDL.LU R212, [R1+0x1d30] ;  /* 0x001d300001d47983 */ /* 0x000ea20000300800 */
[----:B------:R-:W-:-:S03]  /*52cf0*/  IMAD.MOV.U32 R205, RZ, RZ, R207 ;  /* 0x000000ffffcd7224 */ /* 0x000fc600078e00cf */
[----:B------:R-:W2:Y:S04]  /*52d00*/  LDL.LU R211, [R1+0x1d34] ;  /* 0x001d340001d37983 */ /* 0x000ea80000300800 */
[----:B------:R-:W2:Y:S04]  /*52d10*/  LDL.LU R210, [R1+0x1d38] ;  /* 0x001d380001d27983 */ /* 0x000ea80000300800 */
[----:B------:R-:W2:Y:S04]  /*52d20*/  LDL.LU R208, [R1+0x1d40] ;  /* 0x001d400001d07983 */ /* 0x000ea80000300800 */
[----:B------:R-:W2:Y:S04]  /*52d30*/  LDL.LU R206, [R1+0x1d48] ;  /* 0x001d480001ce7983 */ /* 0x000ea80000300800 */
[----:B------:R1:W-:Y:S02]  /*52d40*/  LDGSTS.E [R2+0xdd80], desc[UR14][R204.64], P1 ;  /* 0x0dd80000cc027fae */ /* 0x0003e400089a100e */
[----:B-1----:R-:W-:Y:S01]  /*52d50*/  MOV R204, R202 ;  /* 0x000000ca00cc7202 */ /* 0x002fe20000000f00 */
[----:B------:R-:W-:-:S05]  /*52d60*/  IMAD.MOV.U32 R205, RZ, RZ, R203 ;  /* 0x000000ffffcd7224 */ /* 0x000fca00078e00cb */
[----:B------:R1:W-:Y:S01]  /*52d70*/  LDGSTS.E [R2+0xde00], desc[UR14][R204.64], P1 ;  /* 0x0de00000cc027fae */ /* 0x0003e200089a100e */
[----:B------:R-:W-:Y:S02]  /*52d80*/  IADD3 R200, P0, PT, R200, UR13, RZ ;  /* 0x0000000dc8c87c10 */ /* 0x000fe4000ff1e0ff */
[----:B------:R-:W-:-:S03]  /*52d90*/  IADD3 R198, P2, PT, R198, UR13, RZ ;  /* 0x0000000dc6c67c10 */ /* 0x000fc6000ff5e0ff */
[----:B------:R-:W-:Y:S01]  /*52da0*/  STL [R1+0x1c58], R200 ;  /* 0x001c58c801007387 */ /* 0x000fe20000100800 */
[----:B-1----:R-:W-:Y:S01]  /*52db0*/  IMAD.MOV.U32 R204, RZ, RZ, R200 ;  /* 0x000000ffffcc7224 */ /* 0x002fe200078e00c8 */
[----:B---3--:R-:W-:-:S05]  /*52dc0*/  IADD3.X R201, PT, PT, R201, UR7, RZ, P0, !PT ;  /* 0x00000007c9c97c10 */ /* 0x008fca00087fe4ff */
[----:B------:R1:W-:Y:S01]  /*52dd0*/  STL [R1+0x1c54], R201 ;  /* 0x001c54c901007387 */ /* 0x0003e20000100800 */
[----:B------:R-:W-:-:S03]  /*52de0*/  IADD3.X R199, PT, PT, R199, UR7, RZ, P2, !PT ;  /* 0x00000007c7c77c10 */ /* 0x000fc600097fe4ff */
[----:B------:R-:W-:Y:S04]  /*52df0*/  STL [R1+0x1c60], R198 ;  /* 0x001c60c601007387 */ /* 0x000fe80000100800 */
[----:B------:R-:W3:Y:S01]  /*52e00*/  LDL.LU R209, [R1+0x1d3c] ;  /* 0x001d3c0001d17983 */ /* 0x000ee20000300800 */
[----:B------:R-:W-:-:S03]  /*52e10*/  MOV R205, R201 ;  /* 0x000000c900cd7202 */ /* 0x000fc60000000f00 */
[----:B------:R1:W-:Y:S04]  /*52e20*/  STL [R1+0x1c5c], R199 ;  /* 0x001c5cc701007387 */ /* 0x0003e80000100800 */
[----:B------:R-:W3:Y:S04]  /*52e30*/  LDL.LU R207, [R1+0x1d44] ;  /* 0x001d440001cf7983 */ /* 0x000ee80000300800 */
[----:B------:R-:W3:Y:S04]  /*52e40*/  LDL.LU R203, [R1+0x1d4c] ;  /* 0x001d4c0001cb7983 */ /* 0x000ee80000300800 */
[----:B------:R-:W3:Y:S04]  /*52e50*/  LDL.LU R202, [R1+0x1d50] ;  /* 0x001d500001ca7983 */ /* 0x000ee80000300800 */
[----:B-1----:R-:W3:Y:S04]  /*52e60*/  LDL.LU R201, [R1+0x1d54] ;  /* 0x001d540001c97983 */ /* 0x002ee80000300800 */
[----:B------:R-:W3:Y:S04]  /*52e70*/  LDL.LU R200, [R1+0x1d58] ;  /* 0x001d580001c87983 */ /* 0x000ee80000300800 */
[----:B------:R1:W-:Y:S02]  /*52e80*/  LDGSTS.E [R2+0xde80], desc[UR14][R204.64], P1 ;  /* 0x0de80000cc027fae */ /* 0x0003e400089a100e */
[----:B-1----:R-:W-:-:S02]  /*52e90*/  IMAD.MOV.U32 R204, RZ, RZ, R198 ;  /* 0x000000ffffcc7224 */ /* 0x002fc400078e00c6 */
[----:B------:R-:W-:-:S05]  /*52ea0*/  IMAD.MOV.U32 R205, RZ, RZ, R199 ;  /* 0x000000ffffcd7224 */ /* 0x000fca00078e00c7 */
[----:B------:R1:W-:Y:S01]  /*52eb0*/  LDGSTS.E [R2+0xdf00], desc[UR14][R204.64], P1 ;  /* 0x0df00000cc027fae */ /* 0x0003e200089a100e */
[----:B----4-:R-:W-:-:S04]  /*52ec0*/  IADD3 R3, P0, PT, R3, UR13, RZ ;  /* 0x0000000d03037c10 */ /* 0x010fc8000ff1e0ff */
[----:B--2---:R-:W-:Y:S01]  /*52ed0*/  IADD3.X R197, PT, PT, R197, UR7, RZ, P0, !PT ;  /* 0x00000007c5c57c10 */ /* 0x004fe200087fe4ff */
[----:B------:R-:W-:Y:S04]  /*52ee0*/  STL [R1+0x1c68], R3 ;  /* 0x001c680301007387 */ /* 0x000fe80000100800 */
[----:B------:R2:W-:Y:S04]  /*52ef0*/  STL [R1+0x1c64], R197 ;  /* 0x001c64c501007387 */ /* 0x0005e80000100800 */
[----:B------:R-:W4:Y:S01]  /*52f00*/  LDL.LU R199, [R1+0x1d5c] ;  /* 0x001d5c0001c77983 */ /* 0x000f220000300800 */
[----:B-1----:R-:W-:-:S03]  /*52f10*/  IMAD.MOV.U32 R205, RZ, RZ, R197 ;  /* 0x000000ffffcd7224 */ /* 0x002fc600078e00c5 */
[----:B------:R-:W4:Y:S01]  /*52f20*/  LDL.LU R198, [R1+0x1d60] ;  /* 0x001d600001c67983 */ /* 0x000f220000300800 */
[----:B------:R-:W-:-:S03]  /*52f30*/  MOV R204, R3 ;  /* 0x0000000300cc7202 */ /* 0x000fc60000000f00 */
[----:B--2---:R-:W2:Y:S04]  /*52f40*/  LDL.LU R197, [R1+0x1d64] ;  /* 0x001d640001c57983 */ /* 0x004ea80000300800 */
[----:B------:R-:W2:Y:S01]  /*52f50*/  LDL.LU R3, [R1+0x1d68] ;  /* 0x001d680001037983 */ /* 0x000ea20000300800 */
[----:B------:R-:W-:-:S03]  /*52f60*/  UISETP.GT.AND UP1, UPT, UR17, 0x3b, UPT ;  /* 0x0000003b1100788c */ /* 0x000fc6000bf24270 */
[----:B------:R1:W-:Y:S01]  /*52f70*/  LDGSTS.E [R2+0xdf80], desc[UR14][R204.64], P1 ;  /* 0x0df80000cc027fae */ /* 0x0003e200089a100e */
[----:B------:R-:W-:-:S04]  /*52f80*/  USEL UR12, URZ, 0x4, !UP1 ;  /* 0x00000004ff0c7887 */ /* 0x000fc8000c800000 */
[----:B------:R-:W-:Y:S01]  /*52f90*/  USEL UR12, UR12, URZ, !UP0 ;  /* 0x000000ff0c0c7287 */ /* 0x000fe2000c000000 */
[----:B------:R-:W-:-:S05]  /*52fa0*/  IADD3 R212, P1, PT, R212, UR13, RZ ;  /* 0x0000000dd4d47c10 */ /* 0x000fca000ff3e0ff */
[----:B------:R-:W-:Y:S02]  /*52fb0*/  ISETP.NE.U32.AND P0, PT, RZ, UR12, PT ;  /* 0x0000000cff007c0c */ /* 0x000fe4000bf05070 */
[----:B------:R-:W-:Y:S02]  /*52fc0*/  IADD3.X R213, PT, PT, R213, UR7, RZ, P1, !PT ;  /* 0x00000007d5d57c10 */ /* 0x000fe40008ffe4ff */
[----:B------:R-:W-:Y:S01]  /*52fd0*/  IADD3 R210, P2, PT, R210, UR13, RZ ;  /* 0x0000000dd2d27c10 */ /* 0x000fe2000ff5e0ff */
[----:B-1----:R-:W-:Y:S01]  /*52fe0*/  IMAD.MOV.U32 R204, RZ, RZ, R212 ;  /* 0x000000ffffcc7224 */ /* 0x002fe200078e00d4 */
[----:B------:R-:W-:Y:S02]  /*52ff0*/  MOV R205, R213 ;  /* 0x000000d500cd7202 */ /* 0x000fe40000000f00 */
[----:B------:R-:W-:Y:S02]  /*53000*/  IADD3.X R211, PT, PT, R211, UR7, RZ, P2, !PT ;  /* 0x00000007d3d37c10 */ /* 0x000fe400097fe4ff */
[----:B------:R-:W-:-:S02]  /*53010*/  IADD3 R208, P1, PT, R208, UR13, RZ ;  /* 0x0000000dd0d07c10 */ /* 0x000fc4000ff3e0ff */
[----:B------:R-:W-:Y:S01]  /*53020*/  IADD3 R206, P2, PT, R206, UR13, RZ ;  /* 0x0000000dcece7c10 */ /* 0x000fe2000ff5e0ff */
[----:B------:R1:W-:Y:S04]  /*53030*/  LDGSTS.E [R2+0xec00], desc[UR14][R204.64], P0 ;  /* 0x0ec00000cc027fae */ /* 0x0003e800081a100e */
[----:B------:R-:W-:Y:S04]  /*53040*/  STL [R1+0x1d30], R212 ;  /* 0x001d30d401007387 */ /* 0x000fe80000100800 */
[----:B------:R-:W-:Y:S01]  /*53050*/  STL [R1+0x1d2c], R213 ;  /* 0x001d2cd501007387 */ /* 0x000fe20000100800 */
[----:B-1----:R-:W-:-:S02]  /*53060*/  IMAD.MOV.U32 R204, RZ, RZ, R210 ;  /* 0x000000ffffcc7224 */ /* 0x002fc400078e00d2 */
[----:B------:R-:W-:Y:S01]  /*53070*/  IMAD.MOV.U32 R205, RZ, RZ, R211 ;  /* 0x000000ffffcd7224 */ /* 0x000fe200078e00d3 */
[----:B------:R-:W-:Y:S04]  /*53080*/  STL [R1+0x1d38], R210 ;  /* 0x001d38d201007387 */ /* 0x000fe80000100800 */
[----:B------:R-:W-:Y:S04]  /*53090*/  STL [R1+0x1d34], R211 ;  /* 0x001d34d301007387 */ /* 0x000fe80000100800 */
[----:B------:R1:W-:Y:S04]  /*530a0*/  LDGSTS.E [R2+0xec80], desc[UR14][R204.64], P0 ;  /* 0x0ec80000cc027fae */ /* 0x0003e800081a100e */
[----:B------:R-:W-:Y:S01]  /*530b0*/  STL [R1+0x1d40], R208 ;  /* 0x001d40d001007387 */ /* 0x000fe20000100800 */
[----:B-1----:R-:W-:-:S02]  /*530c0*/  MOV R204, R208 ;  /* 0x000000d000cc7202 */ /* 0x002fc40000000f00 */
[----:B---3--:R-:W-:Y:S02]  /*530d0*/  IADD3.X R209, PT, PT, R209, UR7, RZ, P1, !PT ;  /* 0x00000007d1d17c10 */ /* 0x008fe40008ffe4ff */
[----:B------:R-:W-:-:S03]  /*530e0*/  IADD3.X R207, PT, PT, R207, UR7, RZ, P2, !PT ;  /* 0x00000007cfcf7c10 */ /* 0x000fc600097fe4ff */
[----:B------:R-:W-:Y:S01]  /*530f0*/  STL [R1+0x1d3c], R209 ;  /* 0x001d3cd101007387 */ /* 0x000fe20000100800 */
[----:B------:R-:W-:Y:S01]  /*53100*/  IMAD.MOV.U32 R205, RZ, RZ, R209 ;  /* 0x000000ffffcd7224 */ /* 0x000fe200078e00d1 */
[----:B------:R-:W-:Y:S02]  /*53110*/  IADD3 R202, P1, PT, R202, UR13, RZ ;  /* 0x0000000dcaca7c10 */ /* 0x000fe4000ff3e0ff */
[----:B------:R-:W-:Y:S02]  /*53120*/  STL [R1+0x1d48], R206 ;  /* 0x001d48ce01007387 */ /* 0x000fe40000100800 */
[----:B------:R-:W-:Y:S02]  /*53130*/  IADD3.X R203, PT, PT, R203, UR7, RZ, P1, !PT ;  /* 0x00000007cbcb7c10 */ /* 0x000fe40008ffe4ff */
[----:B------:R-:W-:Y:S01]  /*53140*/  IADD3 R200, P2, PT, R200, UR13, RZ ;  /* 0x0000000dc8c87c10 */ /* 0x000fe2000ff5e0ff */
[----:B------:R1:W-:Y:S03]  /*53150*/  STL [R1+0x1d44], R207 ;  /* 0x001d44cf01007387 */ /* 0x0003e60000100800 */
[----:B------:R-:W-:Y:S01]  /*53160*/  IADD3.X R201, PT, PT, R201, UR7, RZ, P2, !PT ;  /* 0x00000007c9c97c10 */ /* 0x000fe200097fe4ff */
[----:B------:R-:W-:Y:S04]  /*53170*/  STL [R1+0x1d50], R202 ;  /* 0x001d50ca01007387 */ /* 0x000fe80000100800 */
[----:B------:R3:W-:Y:S04]  /*53180*/  STL [R1+0x1d4c], R203 ;  /* 0x001d4ccb01007387 */ /* 0x0007e80000100800 */
[----:B------:R1:W-:Y:S04]  /*53190*/  LDGSTS.E [R2+0xed00], desc[UR14][R204.64], P0 ;  /* 0x0ed00000cc027fae */ /* 0x0003e800081a100e */
[----:B------:R-:W-:Y:S04]  /*531a0*/  STL [R1+0x1d58], R200 ;  /* 0x001d58c801007387 */ /* 0x000fe80000100800 */
[----:B------:R2:W-:Y:S01]  /*531b0*/  STL [R1+0x1d54], R201 ;  /* 0x001d54c901007387 */ /* 0x0005e20000100800 */
[----:B-1----:R-:W-:Y:S01]  /*531c0*/  IMAD.MOV.U32 R204, RZ, RZ, R206 ;  /* 0x000000ffffcc7224 */ /* 0x002fe200078e00ce */
[----:B------:R-:W-:-:S02]  /*531d0*/  MOV R205, R207 ;  /* 0x000000cf00cd7202 */ /* 0x000fc40000000f00 */
[----:B------:R-:W3:Y:S04]  /*531e0*/  LDL.LU.64 R206, [R1+0xdb0] ;  /* 0x000db00001ce7983 */ /* 0x000ee80000300a00 */
[----:B------:R-:W3:Y:S04]  /*531f0*/  LDL.LU.64 R208, [R1+0xda8] ;  /* 0x000da80001d07983 */ /* 0x000ee80000300a00 */
[----:B------:R-:W3:Y:S04]  /*53200*/  LDL.LU.64 R210, [R1+0xda0] ;  /* 0x000da00001d27983 */ /* 0x000ee80000300a00 */
[----:B------:R-:W3:Y:S04]  /*53210*/  LDL.LU.64 R212, [R1+0xd98] ;  /* 0x000d980001d47983 */ /* 0x000ee80000300a00 */
[----:B------:R1:W-:Y:S02]  /*53220*/  LDGSTS.E [R2+0xed80], desc[UR14][R204.64], P0 ;  /* 0x0ed80000cc027fae */ /* 0x0003e400081a100e */
[----:B-1----:R-:W-:-:S02]  /*53230*/  IMAD.MOV.U32 R204, RZ, RZ, R202 ;  /* 0x000000ffffcc7224 */ /* 0x002fc400078e00ca */
[----:B------:R-:W-:-:S05]  /*53240*/  IMAD.MOV.U32 R205, RZ, RZ, R203 ;  /* 0x000000ffffcd7224 */ /* 0x000fca00078e00cb */
[----:B------:R1:W-:Y:S01]  /*53250*/  LDGSTS.E [R2+0xee00], desc[UR14][R204.64], P0 ;  /* 0x0ee00000cc027fae */ /* 0x0003e200081a100e */
[----:B----4-:R-:W-:-:S04]  /*53260*/  IADD3 R198, P1, PT, R198, UR13, RZ ;  /* 0x0000000dc6c67c10 */ /* 0x010fc8000ff3e0ff */
[----:B------:R-:W-:Y:S01]  /*53270*/  IADD3.X R199, PT, PT, R199, UR7, RZ, P1, !PT ;  /* 0x00000007c7c77c10 */ /* 0x000fe20008ffe4ff */
[----:B------:R-:W-:Y:S01]  /*53280*/  STL [R1+0x1d60], R198 ;  /* 0x001d60c601007387 */ /* 0x000fe20000100800 */
[----:B--2---:R-:W-:-:S03]  /*53290*/  IADD3 R3, P2, PT, R3, UR13, RZ ;  /* 0x0000000d03037c10 */ /* 0x004fc6000ff5e0ff */
[----:B------:R2:W-:Y:S01]  /*532a0*/  STL [R1+0x1d5c], R199 ;  /* 0x001d5cc701007387 */ /* 0x0005e20000100800 */
[----:B------:R-:W-:-:S03]  /*532b0*/  IADD3.X R197, PT, PT, R197, UR7, RZ, P2, !PT ;  /* 0x00000007c5c57c10 */ /* 0x000fc600097fe4ff */
[----:B------:R4:W-:Y:S04]  /*532c0*/  STL [R1+0x1d68], R3 ;  /* 0x001d680301007387 */ /* 0x0009e80000100800 */
[----:B------:R-:W3:Y:S04]  /*532d0*/  LDL.LU.64 R214, [R1+0xd90] ;  /* 0x000d900001d67983 */ /* 0x000ee80000300a00 */
[----:B------:R1:W-:Y:S04]  /*532e0*/  STL [R1+0x1d64], R197 ;  /* 0x001d64c501007387 */ /* 0x0003e80000100800 */
[----:B------:R-:W3:Y:S04]  /*532f0*/  LDL.LU.64 R216, [R1+0xd88] ;  /* 0x000d880001d87983 */ /* 0x000ee80000300a00 */
[----:B------:R-:W3:Y:S04]  /*53300*/  LDL.LU.64 R218, [R1+0xd80] ;  /* 0x000d800001da7983 */ /* 0x000ee80000300a00 */
[----:B------:R-:W3:Y:S01]  /*53310*/  LDL.LU.64 R220, [R1+0xd78] ;  /* 0x000d780001dc7983 */ /* 0x000ee20000300a00 */
[----:B-1----:R-:W-:Y:S01]  /*53320*/  MOV R204, R200 ;  /* 0x000000c800cc7202 */ /* 0x002fe20000000f00 */
[----:B------:R-:W-:-:S02]  /*53330*/  IMAD.MOV.U32 R205, RZ, RZ, R201 ;  /* 0x000000ffffcd7224 */ /* 0x000fc400078e00c9 */
[----:B---3--:R-:W3:Y:S04]  /*53340*/  LDL.LU.64 R202, [R1+0xd70] ;  /* 0x000d700001ca7983 */ /* 0x008ee80000300a00 */
[----:B------:R1:W-:Y:S04]  /*53350*/  LDGSTS.E [R2+0xee80], desc[UR14][R204.64], P0 ;  /* 0x0ee80000cc027fae */ /* 0x0003e800081a100e */
[----:B------:R-:W3:Y:S01]  /*53360*/  LDL.LU.64 R200, [R1+0xd68] ;  /* 0x000d680001c87983 */ /* 0x000ee20000300a00 */
[----:B-1----:R-:W-:Y:S01]  /*53370*/  IMAD.MOV.U32 R204, RZ, RZ, R198 ;  /* 0x000000ffffcc7224 */ /* 0x002fe200078e00c6 */
[----:B------:R-:W-:-:S02]  /*53380*/  MOV R205, R199 ;  /* 0x000000c700cd7202 */ /* 0x000fc40000000f00 */
[----:B--2---:R-:W2:Y:S04]  /*53390*/  LDL.LU.64 R198, [R1+0xcf0] ;  /* 0x000cf00001c67983 */ /* 0x004ea80000300a00 */
[----:B------:R1:W-:Y:S02]  /*533a0*/  LDGSTS.E [R2+0xef00], desc[UR14][R204.64], P0 ;  /* 0x0ef00000cc027fae */ /* 0x0003e400081a100e */
[----:B-1----:R-:W-:Y:S02]  /*533b0*/  IMAD.MOV.U32 R204, RZ, RZ, R3 ;  /* 0x000000ffffcc7224 */ /* 0x002fe400078e0003 */
[----:B------:R-:W-:Y:S01]  /*533c0*/  IMAD.MOV.U32 R205, RZ, RZ, R197 ;  /* 0x000000ffffcd7224 */ /* 0x000fe200078e00c5 */
[----:B----4-:R-:W-:-:S04]  /*533d0*/  LOP3.LUT R3, R196, 0x20, RZ, 0xfc, !PT ;  /* 0x00000020c4037812 */ /* 0x010fc800078efcff */
[----:B------:R1:W-:Y:S01]  /*533e0*/  LDGSTS.E [R2+0xef80], desc[UR14][R204.64], P0 ;  /* 0x0ef80000cc027fae */ /* 0x0003e200081a100e */
[----:B------:R-:W-:-:S03]  /*533f0*/  ISETP.GE.AND P0, PT, R196, UR17, PT ;  /* 0x00000011c4007c0c */ /* 0x000fc6000bf06270 */
[----:B------:R-:W4:Y:S01]  /*53400*/  LDL.LU.64 R196, [R1+0xce8] ;  /* 0x000ce80001c47983 */ /* 0x000f220000300a00 */
[----:B------:R-:W-:Y:S02]  /*53410*/  ISETP.GE.AND P1, PT, R3, UR17, PT ;  /* 0x0000001103007c0c */ /* 0x000fe4000bf26270 */
[----:B------:R-:W-:Y:S02]  /*53420*/  PLOP3.LUT P2, PT, PT, PT, UP0, 0x80, 0x8 ;  /* 0x000000000008781c */ /* 0x000fe40003f4f008 */
[----:B-1----:R-:W-:Y:S02]  /*53430*/  SEL R204, RZ, 0x4, P0 ;  /* 0x00000004ffcc7807 */ /* 0x002fe40000000000 */
[----:B------:R-:W-:Y:S02]  /*53440*/  SEL R3, RZ, 0x4, P1 ;  /* 0x00000004ff037807 */ /* 0x000fe40000800000 */
[----:B------:R-:W-:Y:S02]  /*53450*/  SEL R204, R204, RZ, !P2 ;  /* 0x000000ffcccc7207 */ /* 0x000fe40005000000 */
[----:B------:R-:W-:-:S02]  /*53460*/  SEL R3, R3, RZ, !P2 ;  /* 0x000000ff03037207 */ /* 0x000fc40005000000 */
[----:B------:R-:W-:Y:S02]  /*53470*/  ISETP.NE.U32.AND P1, PT, R204, RZ, PT ;  /* 0x000000ffcc00720c */ /* 0x000fe40003f25070 */
[----:B------:R-:W-:Y:S01]  /*53480*/  ISETP.NE.U32.AND P0, PT, R3, RZ, PT ;  /* 0x000000ff0300720c */ /* 0x000fe20003f05070 */
[----:B------:R-:W-:-:S04]  /*53490*/  UISETP.GT.AND UP1, UPT, UR17, 0x3f, UPT ;  /* 0x0000003f1100788c */ /* 0x000fc8000bf24270 */
[----:B------:R-:W-:-:S04]  /*534a0*/  USEL UR12, URZ, 0x4, !UP1 ;  /* 0x00000004ff0c7887 */ /* 0x000fc8000c800000 */
[----:B------:R-:W-:Y:S01]  /*534b0*/  USEL UR12, UR12, URZ, !UP0 ;  /* 0x000000ff0c0c7287 */ /* 0x000fe2000c000000 */
[----:B------:R-:W-:-:S04]  /*534c0*/  IADD3 R204, P2, PT, R206, UR13, RZ ;  /* 0x0000000dcecc7c10 */ /* 0x000fc8000ff5e0ff */
[----:B------:R-:W-:Y:S02]  /*534d0*/  IADD3.X R3, PT, PT, R207, UR7, RZ, P2, !PT ;  /* 0x00000007cf037c10 */ /* 0x000fe400097fe4ff */
[----:B------:R-:W-:-:S04]  /*534e0*/  IADD3 R206, P2, PT, R208, UR13, RZ ;  /* 0x0000000dd0ce7c10 */ /* 0x000fc8000ff5e0ff */
[----:B------:R-:W-:Y:S02]  /*534f0*/  IADD3.X R205, PT, PT, R209, UR7, RZ, P2, !PT ;  /* 0x00000007d1cd7c10 */ /* 0x000fe400097fe4ff */
[----:B------:R-:W-:-:S04]  /*53500*/  IADD3 R208, P2, PT, R210, UR13, RZ ;  /* 0x0000000dd2d07c10 */ /* 0x000fc8000ff5e0ff */
[----:B------:R-:W-:Y:S02]  /*53510*/  IADD3.X R207, PT, PT, R211, UR7, RZ, P2, !PT ;  /* 0x00000007d3cf7c10 */ /* 0x000fe400097fe4ff */
[----:B------:R-:W-:-:S04]  /*53520*/  IADD3 R210, P2, PT, R212, UR13, RZ ;  /* 0x0000000dd4d27c10 */ /* 0x000fc8000ff5e0ff */
        /* <DEDUP_REMOVED lines=9> */
[----:B------:R-:W-:Y:S04]  /*535c0*/  STL.64 [R1+0xdb0], R236 ;  /* 0x000db0ec01007387 */ /* 0x000fe80000100a00 */
[----:B------:R-:W-:Y:S04]  /*535d0*/  STL.64 [R1+0xda8], R232 ;  /* 0x000da8e801007387 */ /* 0x000fe80000100a00 */
[----:B------:R-:W-:Y:S04]  /*535e0*/  STL.64 [R1+0xda0], R230 ;  /* 0x000da0e601007387 */ /* 0x000fe80000100a00 */
[----:B------:R-:W-:Y:S01]  /*535f0*/  STL.64 [R1+0xd98], R228 ;  /* 0x000d98e401007387 */ /* 0x000fe20000100a00 */
[----:B------:R-:W-:-:S04]  /*53600*/  IADD3 R212, P2, PT, R214, UR13, RZ ;  /* 0x0000000dd6d47c10 */ /* 0x000fc8000ff5e0ff */
[----:B------:R-:W-:Y:S02]  /*53610*/  IADD3.X R211, PT, PT, R215, UR7, RZ, P2, !PT ;  /* 0x00000007d7d37c10 */ /* 0x000fe400097fe4ff */
[----:B------:R-:W-:-:S04]  /*53620*/  IADD3 R214, P2, PT, R216, UR13, RZ ;  /* 0x0000000dd8d67c10 */ /* 0x000fc8000ff5e0ff */
[----:B------:R-:W-:Y:S02]  /*53630*/  IADD3.X R213, PT, PT, R217, UR7, RZ, P2, !PT ;  /* 0x00000007d9d57c10 */ /* 0x000fe400097fe4ff */
[----:B------:R-:W-:Y:S02]  /*53640*/  IADD3 R216, P2, PT, R218, UR13, RZ ;  /* 0x0000000ddad87c10 */ /* 0x000fe4000ff5e0ff */
[----:B------:R-:W-:Y:S01]  /*53650*/  IADD3 R218, P3, PT, R220, UR13, RZ ;  /* 0x0000000ddcda7c10 */ /* 0x000fe2000ff7e0ff */
[----:B------:R-:W-:Y:S01]  /*53660*/  IMAD.MOV.U32 R220, RZ, RZ, R212 ;  /* 0x000000ffffdc7224 */ /* 0x000fe200078e00d4 */
[----:B------:R-:W-:Y:S02]  /*53670*/  IADD3.X R215, PT, PT, R219, UR7, RZ, P2, !PT ;  /* 0x00000007dbd77c10 */ /* 0x000fe400097fe4ff */
[----:B------:R-:W-:Y:S01]  /*53680*/  IADD3.X R217, PT, PT, R221, UR7, RZ, P3, !PT ;  /* 0x00000007ddd97c10 */ /* 0x000fe20009ffe4ff */
[----:B------:R-:W-:Y:S01]  /*53690*/  IMAD.MOV.U32 R222, RZ, RZ, R214 ;  /* 0x000000ffffde7224 */ /* 0x000fe200078e00d6 */
[----:B------:R-:W-:Y:S01]  /*536a0*/  MOV R221, R211 ;  /* 0x000000d300dd7202 */ /* 0x000fe20000000f00 */
[----:B------:R-:W-:Y:S01]  /*536b0*/  IMAD.MOV.U32 R223, RZ, RZ, R213 ;  /* 0x000000ffffdf7224 */ /* 0x000fe200078e00d5 */
[----:B------:R-:W-:Y:S01]  /*536c0*/  MOV R224, R216 ;  /* 0x000000d800e07202 */ /* 0x000fe20000000f00 */
[----:B------:R-:W-:Y:S01]  /*536d0*/  IMAD.MOV.U32 R225, RZ, RZ, R215 ;  /* 0x000000ffffe17224 */ /* 0x000fe200078e00d7 */
[----:B------:R-:W-:Y:S01]  /*536e0*/  MOV R227, R217 ;  /* 0x000000d900e37202 */ /* 0x000fe20000000f00 */
[----:B------:R1:W-:Y:S01]  /*536f0*/  STL.64 [R1+0xd90], R220 ;  /* 0x000d90dc01007387 */ /* 0x0003e20000100a00 */
[----:B------:R-:W-:-:S03]  /*53700*/  IMAD.MOV.U32 R226, RZ, RZ, R218 ;  /* 0x000000ffffe27224 */ /* 0x000fc600078e00da */
[----:B------:R1:W-:Y:S01]  /*53710*/  STL.64 [R1+0xd88], R222 ;  /* 0x000d88de01007387 */ /* 0x0003e20000100a00 */
[----:B------:R-:W-:-:S03]  /*53720*/  ISETP.NE.U32.AND P2, PT, RZ, UR12, PT ;  /* 0x0000000cff007c0c */ /* 0x000fc6000bf45070 */
[----:B------:R-:W4:Y:S04]  /*53730*/  LDL.LU.64 R212, [R1+0xc70] ;  /* 0x000c700001d47983 */ /* 0x000f280000300a00 */
[----:B------:R1:W-:Y:S04]  /*53740*/  STL.64 [R1+0xd80], R224 ;  /* 0x000d80e001007387 */ /* 0x0003e80000100a00 */
[----:B------:R1:W-:Y:S04]  /*53750*/  STL.64 [R1+0xd78], R226 ;  /* 0x000d78e201007387 */ /* 0x0003e80000100a00 */
[----:B------:R-:W4:Y:S04]  /*53760*/  LDL.LU.64 R214, [R1+0xc68] ;  /* 0x000c680001d67983 */ /* 0x000f280000300a00 */
[----:B------:R-:W4:Y:S04]  /*53770*/  LDL.LU.64 R216, [R1+0xbf0] ;  /* 0x000bf00001d87983 */ /* 0x000f280000300a00 */
[----:B------:R-:W-:Y:S04]  /*53780*/  LDGSTS.E [R2+0xfc00], desc[UR14][R236.64], P2 ;  /* 0x0fc00000ec027fae */ /* 0x000fe800091a100e */
[----:B------:R-:W4:Y:S04]  /*53790*/  LDL.LU.64 R218, [R1+0xbe8] ;  /* 0x000be80001da7983 */ /* 0x000f280000300a00 */
[----:B------:R-:W-:Y:S04]  /*537a0*/  LDGSTS.E [R2+0xfc80], desc[UR14][R232.64], P2 ;  /* 0x0fc80000e8027fae */ /* 0x000fe800091a100e */
[----:B------:R-:W-:Y:S04]  /*537b0*/  LDGSTS.E [R2+0xfd00], desc[UR14][R230.64], P2 ;  /* 0x0fd00000e6027fae */ /* 0x000fe800091a100e */
[----:B------:R-:W-:Y:S04]  /*537c0*/  LDGSTS.E [R2+0xfd80], desc[UR14][R228.64], P2 ;  /* 0x0fd80000e4027fae */ /* 0x000fe800091a100e */
[----:B------:R-:W-:Y:S04]  /*537d0*/  LDGSTS.E [R2+0xfe00], desc[UR14][R220.64], P2 ;  /* 0x0fe00000dc027fae */ /* 0x000fe800091a100e */
[----:B------:R-:W-:Y:S04]  /*537e0*/  LDGSTS.E [R2+0xfe80], desc[UR14][R222.64], P2 ;  /* 0x0fe80000de027fae */ /* 0x000fe800091a100e */
[----:B------:R-:W-:Y:S04]  /*537f0*/  LDGSTS.E [R2+0xff00], desc[UR14][R224.64], P2 ;  /* 0x0ff00000e0027fae */ /* 0x000fe800091a100e */
[----:B-1----:R-:W4:Y:S04]  /*53800*/  LDL.LU.64 R220, [R1+0xb70] ;  /* 0x000b700001dc7983 */ /* 0x002f280000300a00 */
[----:B------:R-:W4:Y:S04]  /*53810*/  LDL.LU.64 R222, [R1+0xb68] ;  /* 0x000b680001de7983 */ /* 0x000f280000300a00 */
[----:B------:R-:W4:Y:S04]  /*53820*/  LDL.LU.64 R224, [R1+0xaf0] ;  /* 0x000af00001e07983 */ /* 0x000f280000300a00 */
[----:B------:R1:W-:Y:S01]  /*53830*/  LDGSTS.E [R2+0xff80], desc[UR14][R226.64], P2 ;  /* 0x0ff80000e2027fae */ /* 0x0003e200091a100e */
[----:B---3--:R-:W-:Y:S01]  /*53840*/  IADD3 R3, P2, PT, R202, UR16, RZ ;  /* 0x00000010ca037c10 */ /* 0x008fe2000ff5e0ff */
[----:B------:R-:W-:-:S02]  /*53850*/  ULEA UR12, UR11, UR5, 0xe ;  /* 0x000000050b0c7291 */ /* 0x000fc4000f8e70ff */
[----:B------:R-:W0:Y:S04]  /*53860*/  LDGDEPBAR ;  /* 0x00000000000079af */ /* 0x000e280000000000 */
[----:B------:R-:W3:Y:S01]  /*53870*/  LDL.LU.64 R226, [R1+0xae8] ;  /* 0x000ae80001e27983 */ /* 0x000ee20000300a00 */
[----:B-1----:R-:W-:Y:S02]  /*53880*/  IADD3.X R2, PT, PT, R203, UR8, RZ, P2, !PT ;  /* 0x00000008cb027c10 */ /* 0x002fe400097fe4ff */
[----:B------:R-:W-:Y:S01]  /*53890*/  IADD3 R205, P2, PT, R200, UR16, RZ ;  /* 0x00000010c8cd7c10 */ /* 0x000fe2000ff5e0ff */
[----:B------:R-:W3:Y:S03]  /*538a0*/  LDL.LU.64 R202, [R1+0xa78] ;  /* 0x000a780001ca7983 */ /* 0x000ee60000300a00 */
[----:B------:R-:W-:-:S02]  /*538b0*/  IADD3.X R204, PT, PT, R201, UR8, RZ, P2, !PT ;  /* 0x00000008c9cc7c10 */ /* 0x000fc400097fe4ff */
[----:B------:R-:W3:Y:S01]  /*538c0*/  LDL.LU.64 R200, [R1+0xa70] ;  /* 0x000a700001c87983 */ /* 0x000ee20000300a00 */
[----:B--2---:R-:W-:-:S04]  /*538d0*/  IADD3 R207, P2, PT, R198, UR16, RZ ;  /* 0x00000010c6cf7c10 */ /* 0x004fc8000ff5e0ff */
[----:B------:R-:W-:Y:S02]  /*538e0*/  IADD3.X R206, PT, PT, R199, UR8, RZ, P2, !PT ;  /* 0x00000008c7ce7c10 */ /* 0x000fe400097fe4ff */
[----:B------:R-:W2:Y:S01]  /*538f0*/  LDL.LU.64 R198, [R1+0xa58] ;  /* 0x000a580001c67983 */ /* 0x000ea20000300a00 */
[----:B----4-:R-:W-:-:S04]  /*53900*/  IADD3 R209, P2, PT, R196, UR16, RZ ;  /* 0x00000010c4d17c10 */ /* 0x010fc8000ff5e0ff */
[----:B------:R-:W-:Y:S02]  /*53910*/  IADD3.X R208, PT, PT, R197, UR8, RZ, P2, !PT ;  /* 0x00000008c5d07c10 */ /* 0x000fe400097fe4ff */
[----:B------:R-:W4:Y:S02]  /*53920*/  LDL.LU.64 R196, [R1+0xa50] ;  /* 0x000a500001c47983 */ /* 0x000f240000300a00 */
[-C--:B------:R-:W-:Y:S01]  /*53930*/  LOP3.LUT R209, R209, R208.reuse, RZ, 0x3c, !PT ;  /* 0x000000d0d1d17212 */ /* 0x080fe200078e3cff */
[----:B------:R-:W-:Y:S02]  /*53940*/  IMAD.MOV.U32 R238, RZ, RZ, R3 ;  /* 0x000000ffffee7224 */ /* 0x000fe400078e0003 */
[----:B------:R-:W-:Y:S01]  /*53950*/  IMAD.MOV.U32 R239, RZ, RZ, R2 ;  /* 0x000000ffffef7224 */ /* 0x000fe200078e0002 */
[----:B------:R-:W-:-:S04]  /*53960*/  LOP3.LUT R208, R209, R208, RZ, 0x3c, !PT ;  /* 0x000000d0d1d07212 */ /* 0x000fc800078e3cff */
[----:B------:R-:W-:Y:S01]  /*53970*/  LOP3.LUT R209, R209, R208, RZ, 0x3c, !PT ;  /* 0x000000d0d1d17212 */ /* 0x000fe200078e3cff */
[----:B------:R-:W-:Y:S01]  /*53980*/  STL.64 [R1+0xd70], R238 ;  /* 0x000d70ee01007387 */ /* 0x000fe20000100a00 */
[----:B------:R-:W-:-:S05]  /*53990*/  VIADD R2, R235, UR12 ;  /* 0x0000000ceb027c36 */ /* 0x000fca0008000000 */
[----:B------:R-:W-:Y:S01]  /*539a0*/  LDGSTS.E [R2+0x20000], desc[UR14][R238.64], P1 ;  /* 0x20000000ee027fae */ /* 0x000fe200089a100e */
[----:B------:R-:W-:-:S04]  /*539b0*/  IADD3 R211, P2, PT, R212, UR16, RZ ;  /* 0x00000010d4d37c10 */ /* 0x000fc8000ff5e0ff */
[----:B------:R-:W-:Y:S02]  /*539c0*/  IADD3.X R210, PT, PT, R213, UR8, RZ, P2, !PT ;  /* 0x00000008d5d27c10 */ /* 0x000fe400097fe4ff */
        /* <DEDUP_REMOVED lines=12> */
[----:B---3--:R-:W-:-:S04]  /*53a90*/  IADD3 R225, P2, PT, R226, UR16, RZ ;  /* 0x00000010e2e17c10 */ /* 0x008fc8000ff5e0ff */
[----:B------:R-:W-:Y:S02]  /*53aa0*/  IADD3.X R224, PT, PT, R227, UR8, RZ, P2, !PT ;  /* 0x00000008e3e07c10 */ /* 0x000fe400097fe4ff */
[----:B------:R-:W-:-:S04]  /*53ab0*/  IADD3 R227, P2, PT, R202, UR16, RZ ;  /* 0x00000010cae37c10 */ /* 0x000fc8000ff5e0ff */
[----:B------:R-:W-:Y:S02]  /*53ac0*/  IADD3.X R226, PT, PT, R203, UR8, RZ, P2, !PT ;  /* 0x00000008cbe27c10 */ /* 0x000fe400097fe4ff */
[----:B------:R-:W-:Y:S02]  /*53ad0*/  IADD3 R229, P2, PT, R200, UR16, RZ ;  /* 0x00000010c8e57c10 */ /* 0x000fe4000ff5e0ff */
[----:B------:R-:W-:Y:S02]  /*53ae0*/  LOP3.LUT R213, R213, R212, RZ, 0x3c, !PT ;  /* 0x000000d4d5d57212 */ /* 0x000fe400078e3cff */
[----:B------:R-:W-:Y:S02]  /*53af0*/  IADD3.X R228, PT, PT, R201, UR8, RZ, P2, !PT ;  /* 0x00000008c9e47c10 */ /* 0x000fe400097fe4ff */
[----:B--2---:R-:W-:Y:S02]  /*53b00*/  IADD3 R231, P2, PT, R198, UR16, RZ ;  /* 0x00000010c6e77c10 */ /* 0x004fe4000ff5e0ff */
[----:B------:R-:W-:Y:S01]  /*53b10*/  LOP3.LUT R217, R217, R216, RZ, 0x3c, !PT ;  /* 0x000000d8d9d97212 */ /* 0x000fe200078e3cff */
[----:B------:R-:W-:Y:S01]  /*53b20*/  IMAD.MOV.U32 R203, RZ, RZ, R204 ;  /* 0x000000ffffcb7224 */ /* 0x000fe200078e00cc */
[----:B------:R-:W-:-:S02]  /*53b30*/  IADD3.X R230, PT, PT, R199, UR8, RZ, P2, !PT ;  /* 0x00000008c7e67c10 */ /* 0x000fc400097fe4ff */
[----:B------:R-:W-:Y:S01]  /*53b40*/  LOP3.LUT R219, R219, R218, RZ, 0x3c, !PT ;  /* 0x000000dadbdb7212 */ /* 0x000fe200078e3cff */
[----:B------:R-:W-:Y:S01]  /*53b50*/  IMAD.MOV.U32 R200, RZ, RZ, R207 ;  /* 0x000000ffffc87224 */ /* 0x000fe200078e00cf */
[----:B----4-:R-:W-:Y:S02]  /*53b60*/  IADD3 R233, P2, PT, R196, UR16, RZ ;  /* 0x00000010c4e97c10 */ /* 0x010fe4000ff5e0ff */
[----:B------:R-:W-:Y:S02]  /*53b70*/  MOV R202, R205 ;  /* 0x000000cd00ca7202 */ /* 0x000fe40000000f00 */
[----:B------:R-:W-:Y:S02]  /*53b80*/  LOP3.LUT R212, R213, R212, RZ, 0x3c, !PT ;  /* 0x000000d4d5d47212 */ /* 0x000fe400078e3cff */
[----:B------:R-:W-:Y:S02]  /*53b90*/  LOP3.LUT R221, R221, R220, RZ, 0x3c, !PT ;  /* 0x000000dcdddd7212 */ /* 0x000fe400078e3cff */
[----:B------:R-:W-:-:S02]  /*53ba0*/  MOV R201, R206 ;  /* 0x000000ce00c97202 */ /* 0x000fc40000000f00 */
[----:B------:R-:W-:Y:S01]  /*53bb0*/  LOP3.LUT R223, R223, R222, RZ, 0x3c, !PT ;  /* 0x000000dedfdf7212 */ /* 0x000fe200078e3cff */
[----:B------:R-:W-:Y:S01]  /*53bc0*/  IMAD.MOV.U32 R198, RZ, RZ, R211 ;  /* 0x000000ffffc67224 */ /* 0x000fe200078e00d3 */
[----:B------:R-:W-:Y:S01]  /*53bd0*/  LOP3.LUT R216, R217, R216, RZ, 0x3c, !PT ;  /* 0x000000d8d9d87212 */ /* 0x000fe200078e3cff */
[----:B------:R-:W-:Y:S01]  /*53be0*/  IMAD.MOV.U32 R199, RZ, RZ, R210 ;  /* 0x000000ffffc77224 */ /* 0x000fe200078e00d2 */
[----:B------:R-:W-:Y:S02]  /*53bf0*/  LOP3.LUT R225, R225, R224, RZ, 0x3c, !PT ;  /* 0x000000e0e1e17212 */ /* 0x000fe400078e3cff */
[----:B------:R-:W-:Y:S02]  /*53c00*/  LOP3.LUT R218, R219, R218, RZ, 0x3c, !PT ;  /* 0x000000dadbda7212 */ /* 0x000fe400078e3cff */
[----:B------:R-:W-:Y:S01]  /*53c10*/  LOP3.LUT R227, R227, R226, RZ, 0x3c, !PT ;  /* 0x000000e2e3e37212 */ /* 0x000fe200078e3cff */
[----:B------:R1:W-:Y:S01]  /*53c20*/  STL.64 [R1+0xd68], R202 ;  /* 0x000d68ca01007387 */ /* 0x0003e20000100a00 */
[----:B------:R-:W-:Y:S01]  /*53c30*/  IADD3.X R232, PT, PT, R197, UR8, RZ, P2, !PT ;  /* 0x00000008c5e87c10 */ /* 0x000fe200097fe4ff */
[----:B------:R-:W-:Y:S01]  /*53c40*/  IMAD.MOV.U32 R197, RZ, RZ, R214 ;  /* 0x000000ffffc57224 */ /* 0x000fe200078e00d6 */
[----:B------:R-:W-:Y:S01]  /*53c50*/  LOP3.LUT R213, R213, R212, RZ, 0x3c, !PT ;  /* 0x000000d4d5d57212 */ /* 0x000fe200078e3cff */
[----:B------:R-:W-:Y:S01]  /*53c60*/  LDGSTS.E [R2+0x20080], desc[UR14][R202.64], P0 ;  /* 0x20080000ca027fae */ /* 0x000fe200081a100e */
[----:B------:R-:W-:-:S02]  /*53c70*/  LOP3.LUT R220, R221, R220, RZ, 0x3c, !PT ;  /* 0x000000dcdddc7212 */ /* 0x000fc400078e3cff */
[----:B------:R-:W-:Y:S01]  /*53c80*/  LOP3.LUT R229, R229, R228, RZ, 0x3c, !PT ;  /* 0x000000e4e5e57212 */ /* 0x000fe200078e3cff */
[----:B------:R2:W-:Y:S01]  /*53c90*/  STL.64 [R1+0xcf0], R200 ;  /* 0x000cf0c801007387 */ /* 0x0005e20000100a00 */
[----:B------:R-:W-:Y:S02]  /*53ca0*/  MOV R196, R215 ;  /* 0x000000d700c47202 */ /* 0x000fe40000000f00 */
[----:B------:R-:W-:Y:S02]  /*53cb0*/  LOP3.LUT R222, R223, R222, RZ, 0x3c, !PT ;  /* 0x000000dedfde7212 */ /* 0x000fe400078e3cff */
[----:B------:R-:W-:Y:S01]  /*53cc0*/  LOP3.LUT R231, R231, R230, RZ, 0x3c, !PT ;  /* 0x000000e6e7e77212 */ /* 0x000fe200078e3cff */
[----:B------:R-:W-:Y:S01]  /*53cd0*/  STL.64 [R1+0xce8], R208 ;  /* 0x000ce8d001007387 */ /* 0x000fe20000100a00 */
[----:B------:R-:W-:Y:S02]  /*53ce0*/  LOP3.LUT R217, R217, R216, RZ, 0x3c, !PT ;  /* 0x000000d8d9d97212 */ /* 0x000fe400078e3cff */
[----:B------:R-:W-:Y:S01]  /*53cf0*/  LOP3.LUT R224, R225, R224, RZ, 0x3c, !PT ;  /* 0x000000e0e1e07212 */ /* 0x000fe200078e3cff */
[----:B------:R3:W-:Y:S01]  /*53d00*/  STL.64 [R1+0xc70], R198 ;  /* 0x000c70c601007387 */ /* 0x0007e20000100a00 */
[----:B------:R-:W-:-:S02]  /*53d10*/  LOP3.LUT R219, R219, R218, RZ, 0x3c, !PT ;  /* 0x000000dadbdb7212 */ /* 0x000fc400078e3cff */
[----:B------:R-:W-:Y:S01]  /*53d20*/  LOP3.LUT R226, R227, R226, RZ, 0x3c, !PT ;  /* 0x000000e2e3e27212 */ /* 0x000fe200078e3cff */
[----:B------:R-:W-:Y:S01]  /*53d30*/  STL.64 [R1+0xc68], R212 ;  /* 0x000c68d401007387 */ /* 0x000fe20000100a00 */
[----:B------:R-:W-:Y:S02]  /*53d40*/  LOP3.LUT R221, R221, R220, RZ, 0x3c, !PT ;  /* 0x000000dcdddd7212 */ /* 0x000fe400078e3cff */
[----:B------:R-:W-:Y:S01]  /*53d50*/  LOP3.LUT R228, R229, R228, RZ, 0x3c, !PT ;  /* 0x000000e4e5e47212 */ /* 0x000fe200078e3cff */
[----:B------:R4:W-:Y:S01]  /*53d60*/  STL.64 [R1+0xbf0], R196 ;  /* 0x000bf0c401007387 */ /* 0x0009e20000100a00 */
[----:B------:R-:W-:Y:S02]  /*53d70*/  LOP3.LUT R223, R223, R222, RZ, 0x3c, !PT ;  /* 0x000000dedfdf7212 */ /* 0x000fe400078e3cff */
[----:B------:R-:W-:Y:S01]  /*53d80*/  LOP3.LUT R230, R231, R230, RZ, 0x3c, !PT ;  /* 0x000000e6e7e67212 */ /* 0x000fe200078e3cff */
[----:B------:R1:W-:Y:S01]  /*53d90*/  STL.64 [R1+0xbe8], R216 ;  /* 0x000be8d801007387 */ /* 0x0003e20000100a00 */
[----:B------:R-:W-:-:S02]  /*53da0*/  LOP3.LUT R225, R225, R224, RZ, 0x3c, !PT ;  /* 0x000000e0e1e17212 */ /* 0x000fc400078e3cff */
[----:B------:R-:W-:Y:S01]  /*53db0*/  LOP3.LUT R227, R227, R226, RZ, 0x3c, !PT ;  /* 0x000000e2e3e37212 */ /* 0x000fe200078e3cff */
[----:B------:R1:W-:Y:S01]  /*53dc0*/  STL.64 [R1+0xb70], R218 ;  /* 0x000b70da01007387 */ /* 0x0003e20000100a00 */
[----:B------:R-:W-:Y:S01]  /*53dd0*/  LOP3.LUT R229, R229, R228, RZ, 0x3c, !PT ;  /* 0x000000e4e5e57212 */ /* 0x000fe200078e3cff */
[----:B------:R-:W-:Y:S01]  /*53de0*/  IMAD.MOV.U32 R237, RZ, RZ, R232 ;  /* 0x000000ffffed7224 */ /* 0x000fe200078e00e8 */
[----:B------:R-:W-:Y:S01]  /*53df0*/  LOP3.LUT R231, R231, R230, RZ, 0x3c, !PT ;  /* 0x000000e6e7e77212 */ /* 0x000fe200078e3cff */
[----:B------:R1:W-:Y:S01]  /*53e00*/  STL.64 [R1+0xb68], R220 ;  /* 0x000b68dc01007387 */ /* 0x0003e20000100a00 */
[----:B------:R-:W-:-:S03]  /*53e10*/  MOV R236, R233 ;  /* 0x000000e900ec7202 */ /* 0x000fc60000000f00 */
[----:B------:R1:W-:Y:S04]  /*53e20*/  STL.64 [R1+0xaf0], R222 ;  /* 0x000af0de01007387 */ /* 0x0003e80000100a00 */
[----:B------:R1:W-:Y:S04]  /*53e30*/  STL.64 [R1+0xae8], R224 ;  /* 0x000ae8e001007387 */ /* 0x0003e80000100a00 */
[----:B------:R1:W-:Y:S04]  /*53e40*/  STL.64 [R1+0xa78], R226 ;  /* 0x000a78e201007387 */ /* 0x0003e80000100a00 */
[----:B------:R-:W-:Y:S04]  /*53e50*/  STL.64 [R1+0xa70], R228 ;  /* 0x000a70e401007387 */ /* 0x000fe80000100a00 */
[----:B------:R-:W-:Y:S04]  /*53e60*/  STL.64 [R1+0xa58], R230 ;  /* 0x000a58e601007387 */ /* 0x000fe80000100a00 */
[----:B------:R2:W-:Y:S04]  /*53e70*/  STL.64 [R1+0xa50], R236 ;  /* 0x000a50ec01007387 */ /* 0x0005e80000100a00 */
[----:B-1----:R-:W4:Y:S04]  /*53e80*/  LDL.LU.64 R202, [R1+0xd60] ;  /* 0x000d600001ca7983 */ /* 0x002f280000300a00 */
[----:B------:R-:W-:Y:S04]  /*53e90*/  LDGSTS.E [R2+0x20800], desc[UR14][R200.64], P1 ;  /* 0x20800000c8027fae */ /* 0x000fe800089a100e */
[----:B------:R-:W-:Y:S04]  /*53ea0*/  LDGSTS.E [R2+0x20880], desc[UR14][R208.64], P0 ;  /* 0x20880000d0027fae */ /* 0x000fe800081a100e */
[----:B------:R-:W-:Y:S04]  /*53eb0*/  LDGSTS.E [R2+0x21000], desc[UR14][R198.64], P1 ;  /* 0x21000000c6027fae */ /* 0x000fe800089a100e */
[----:B--2---:R-:W2:Y:S04]  /*53ec0*/  LDL.LU.64 R200, [R1+0xd58] ;  /* 0x000d580001c87983 */ /* 0x004ea80000300a00 */
[----:B------:R-:W-:Y:S04]  /*53ed0*/  LDGSTS.E [R2+0x21080], desc[UR14][R212.64], P0 ;  /* 0x21080000d4027fae */ /* 0x000fe800081a100e */
[----:B---3--:R-:W3:Y:S04]  /*53ee0*/  LDL.LU.64 R198, [R1+0xce0] ;  /* 0x000ce00001c67983 */ /* 0x008ee80000300a00 */
[----:B------:R-:W-:Y:S04]  /*53ef0*/  LDGSTS.E [R2+0x21800], desc[UR14][R196.64], P1 ;  /* 0x21800000c4027fae */ /* 0x000fe800089a100e */
[----:B------:R-:W-:Y:S04]  /*53f00*/  LDGSTS.E [R2+0x21880], desc[UR14][R216.64], P0 ;  /* 0x21880000d8027fae */ /* 0x000fe800081a100e */
[----:B------:R-:W-:Y:S04]  /*53f10*/  LDGSTS.E [R2+0x22000], desc[UR14][R218.64], P1 ;  /* 0x22000000da027fae */ /* 0x000fe800089a100e */
[----:B----4-:R-:W4:Y:S04]  /*53f20*/  LDL.LU.64 R196, [R1+0xcd8] ;  /* 0x000cd80001c47983 */ /* 0x010f280000300a00 */
[----:B------:R-:W4:Y:S04]  /*53f30*/  LDL.LU.64 R212, [R1+0xc60] ;  /* 0x000c600001d47983 */ /* 0x000f280000300a00 */
[----:B------:R-:W4:Y:S04]  /*53f40*/  LDL.LU.64 R214, [R1+0xc58] ;  /* 0x000c580001d67983 */ /* 0x000f280000300a00 */
[----:B------:R-:W4:Y:S04]  /*53f50*/  LDL.LU.64 R216, [R1+0xbe0] ;  /* 0x000be00001d87983 */ /* 0x000f280000300a00 */
[----:B------:R-:W4:Y:S04]  /*53f60*/  LDL.LU.64 R218, [R1+0xbd8] ;  /* 0x000bd80001da7983 */ /* 0x000f280000300a00 */
[----:B------:R-:W-:Y:S04]  /*53f70*/  LDGSTS.E [R2+0x22080], desc[UR14][R220.64], P0 ;  /* 0x22080000dc027fae */ /* 0x000fe800081a100e */
[----:B------:R-:W-:Y:S04]  /*53f80*/  LDGSTS.E [R2+0x22800], desc[UR14][R222.64], P1 ;  /* 0x22800000de027fae */ /* 0x000fe800089a100e */
[----:B------:R-:W-:Y:S04]  /*53f90*/  LDGSTS.E [R2+0x22880], desc[UR14][R224.64], P0 ;  /* 0x22880000e0027fae */ /* 0x000fe800081a100e */
[----:B------:R-:W4:Y:S04]  /*53fa0*/  LDL.LU.64 R220, [R1+0xb60] ;  /* 0x000b600001dc7983 */ /* 0x000f280000300a00 */
[----:B------:R-:W4:Y:S04]  /*53fb0*/  LDL.LU.64 R222, [R1+0xb58] ;  /* 0x000b580001de7983 */ /* 0x000f280000300a00 */
[----:B------:R-:W4:Y:S04]  /*53fc0*/  LDL.LU.64 R224, [R1+0xa48] ;  /* 0x000a480001e07983 */ /* 0x000f280000300a00 */
[----:B------:R-:W-:Y:S04]  /*53fd0*/  LDGSTS.E [R2+0x23000], desc[UR14][R226.64], P1 ;  /* 0x23000000e2027fae */ /* 0x000fe800089a100e */
[----:B------:R-:W-:Y:S04]  /*53fe0*/  LDGSTS.E [R2+0x23080], desc[UR14][R228.64], P0 ;  /* 0x23080000e4027fae */ /* 0x000fe800081a100e */
[----:B------:R-:W-:Y:S04]  /*53ff0*/  LDGSTS.E [R2+0x23800], desc[UR14][R230.64], P1 ;  /* 0x23800000e6027fae */ /* 0x000fe800089a100e */
[----:B------:R-:W4:Y:S04]  /*54000*/  LDL.LU.64 R226, [R1+0xae0] ;  /* 0x000ae00001e27983 */ /* 0x000f280000300a00 */
[----:B------:R1:W-:Y:S01]  /*54010*/  LDGSTS.E [R2+0x23880], desc[UR14][R236.64], P0 ;  /* 0x23880000ec027fae */ /* 0x0003e200081a100e */
[----:B------:R-:W-:-:S04]  /*54020*/  IADD3 R204, P2, PT, R202, UR16, RZ ;  /* 0x00000010cacc7c10 */ /* 0x000fc8000ff5e0ff */
[----:B------:R-:W-:Y:S02]  /*54030*/  IADD3.X R3, PT, PT, R203, UR8, RZ, P2, !PT ;  /* 0x00000008cb037c10 */ /* 0x000fe400097fe4ff */
[----:B------:R-:W4:Y:S01]  /*54040*/  LDL.LU.64 R202, [R1+0xa30] ;  /* 0x000a300001ca7983 */ /* 0x000f220000300a00 */
[----:B--2---:R-:W-:-:S04]  /*54050*/  IADD3 R205, P2, PT, R200, UR16, RZ ;  /* 0x00000010c8cd7c10 */ /* 0x004fc8000ff5e0ff */
[----:B-1----:R-:W-:Y:S02]  /*54060*/  IADD3.X R2, PT, PT, R201, UR8, RZ, P2, !PT ;  /* 0x00000008c9027c10 */ /* 0x002fe400097fe4ff */
[----:B------:R-:W2:Y:S01]  /*54070*/  LDL.LU.64 R200, [R1+0xa28] ;  /* 0x000a280001c87983 */ /* 0x000ea20000300a00 */
[----:B---3--:R-:W-:-:S04]  /*54080*/  IADD3 R207, P2, PT, R198, UR16, RZ ;  /* 0x00000010c6cf7c10 */ /* 0x008fc8000ff5e0ff */
[----:B------:R-:W-:Y:S02]  /*54090*/  IADD3.X R206, PT, PT, R199, UR8, RZ, P2, !PT ;  /* 0x00000008c7ce7c10 */ /* 0x000fe400097fe4ff */
[----:B------:R-:W3:Y:S01]  /*540a0*/  LDL.LU.64 R198, [R1+0xa20] ;  /* 0x000a200001c67983 */ /* 0x000ee20000300a00 */
[----:B----4-:R-:W-:-:S04]  /*540b0*/  IADD3 R209, P2, PT, R196, UR16, RZ ;  /* 0x00000010c4d17c10 */ /* 0x010fc8000ff5e0ff */
[----:B------:R-:W-:Y:S02]  /*540c0*/  IADD3.X R208, PT, PT, R197, UR8, RZ, P2, !PT ;  /* 0x00000008c5d07c10 */ /* 0x000fe400097fe4ff */
[----:B------:R-:W4:Y:S01]  /*540d0*/  LDL.LU.64 R196, [R1+0x9c8] ;  /* 0x0009c80001c47983 */ /* 0x000f220000300a00 */
        /* <DEDUP_REMOVED lines=16> */
[----:B------:R-:W-:Y:S02]  /*541e0*/  LOP3.LUT R209, R209, R208, RZ, 0x3c, !PT ;  /* 0x000000d0d1d17212 */ /* 0x000fe400078e3cff */
[----:B------:R-:W-:Y:S01]  /*541f0*/  LOP3.LUT R213, R213, R212, RZ, 0x3c, !PT ;  /* 0x000000d4d5d57212 */ /* 0x000fe200078e3cff */
[----:B------:R-:W-:Y:S01]  /*54200*/  IMAD.MOV.U32 R240, RZ, RZ, R204 ;  /* 0x000000fffff07224 */ /* 0x000fe200078e00cc */
[----:B------:R-:W-:Y:S02]  /*54210*/  LOP3.LUT R208, R209, R208, RZ, 0x3c, !PT ;  /* 0x000000d0d1d07212 */ /* 0x000fe400078e3cff */
[----:B------:R-:W-:Y:S02]  /*54220*/  LOP3.LUT R217, R217, R216, RZ, 0x3c, !PT ;  /* 0x000000d8d9d97212 */ /* 0x000fe400078e3cff */
[----:B------:R-:W-:-:S02]  /*54230*/  MOV R241, R3 ;  /* 0x0000000300f17202 */ /* 0x000fc40000000f00 */
[----:B------:R-:W-:Y:S02]  /*54240*/  LOP3.LUT R219, R219, R218, RZ, 0x3c, !PT ;  /* 0x000000dadbdb7212 */ /* 0x000fe400078e3cff */
[----:B------:R-:W-:Y:S02]  /*54250*/  LOP3.LUT R212, R213, R212, RZ, 0x3c, !PT ;  /* 0x000000d4d5d47212 */ /* 0x000fe400078e3cff */
[----:B------:R-:W-:Y:S02]  /*54260*/  LOP3.LUT R221, R221, R220, RZ, 0x3c, !PT ;  /* 0x000000dcdddd7212 */ /* 0x000fe400078e3cff */
[----:B------:R-:W-:Y:S02]  /*54270*/  LOP3.LUT R209, R209, R208, RZ, 0x3c, !PT ;  /* 0x000000d0d1d17212 */ /* 0x000fe400078e3cff */
[----:B------:R-:W-:Y:S02]  /*54280*/  LOP3.LUT R216, R217, R216, RZ, 0x3c, !PT ;  /* 0x000000d8d9d87212 */ /* 0x000fe400078e3cff */
[----:B------:R-:W-:Y:S01]  /*54290*/  LOP3.LUT R225, R225, R224, RZ, 0x3c, !PT ;  /* 0x000000e0e1e17212 */ /* 0x000fe200078e3cff */
[----:B------:R-:W-:Y:S01]  /*542a0*/  STL.64 [R1+0xd60], R240 ;  /* 0x000d60f001007387 */ /* 0x000fe20000100a00 */
[----:B------:R-:W-:-:S02]  /*542b0*/  LOP3.LUT R218, R219, R218, RZ, 0x3c, !PT ;  /* 0x000000dadbda7212 */ /* 0x000fc400078e3cff */
[----:B------:R-:W-:Y:S02]  /*542c0*/  LOP3.LUT R213, R213, R212, RZ, 0x3c, !PT ;  /* 0x000000d4d5d57212 */ /* 0x000fe400078e3cff */
[----:B------:R-:W-:Y:S02]  /*542d0*/  LOP3.LUT R220, R221, R220, RZ, 0x3c, !PT ;  /* 0x000000dcdddc7212 */ /* 0x000fe400078e3cff */
[----:B------:R-:W-:Y:S02]  /*542e0*/  LOP3.LUT R217, R217, R216, RZ, 0x3c, !PT ;  /* 0x000000d8d9d97212 */ /* 0x000fe400078e3cff */
[----:B------:R-:W-:Y:S02]  /*542f0*/  LOP3.LUT R224, R225, R224, RZ, 0x3c, !PT ;  /* 0x000000e0e1e07212 */ /* 0x000fe400078e3cff */
[----:B------:R-:W-:Y:S01]  /*54300*/  LOP3.LUT R219, R219, R218, RZ, 0x3c, !PT ;  /* 0x000000dadbdb7212 */ /* 0x000fe200078e3cff */
[----:B------:R-:W-:Y:S01]  /*54310*/  IMAD.MOV.U32 R237, RZ, RZ, R222 ;  /* 0x000000ffffed7224 */ /* 0x000fe200078e00de */
[----:B------:R-:W-:-:S02]  /*54320*/  LOP3.LUT R221, R221, R220, RZ, 0x3c, !PT ;  /* 0x000000dcdddd7212 */ /* 0x000fc400078e3cff */
[----:B------:R-:W-:Y:S02]  /*54330*/  MOV R236, R223 ;  /* 0x000000df00ec7202 */ /* 0x000fe40000000f00 */
[----:B------:R-:W-:Y:S02]  /*54340*/  LOP3.LUT R225, R225, R224, RZ, 0x3c, !PT ;  /* 0x000000e0e1e17212 */ /* 0x000fe400078e3cff */
[----:B------:R-:W-:-:S04]  /*54350*/  IADD3 R227, P2, PT, R202, UR16, RZ ;  /* 0x00000010cae37c10 */ /* 0x000fc8000ff5e0ff */
[----:B------:R-:W-:Y:S01]  /*54360*/  IADD3.X R226, PT, PT, R203, UR8, RZ, P2, !PT ;  /* 0x00000008cbe27c10 */ /* 0x000fe200097fe4ff */
[----:B------:R-:W-:Y:S01]  /*54370*/  IMAD.MOV.U32 R202, RZ, RZ, R205 ;  /* 0x000000ffffca7224 */ /* 0x000fe200078e00cd */
[----:B--2---:R-:W-:-:S04]  /*54380*/  IADD3 R229, P2, PT, R200, UR16, RZ ;  /* 0x00000010c8e57c10 */ /* 0x004fc8000ff5e0ff */
[----:B------:R-:W-:Y:S02]  /*54390*/  IADD3.X R228, PT, PT, R201, UR8, RZ, P2, !PT ;  /* 0x00000008c9e47c10 */ /* 0x000fe400097fe4ff */
[----:B---3--:R-:W-:Y:S01]  /*543a0*/  IADD3 R231, P2, PT, R198, UR16, RZ ;  /* 0x00000010c6e77c10 */ /* 0x008fe2000ff5e0ff */
[----:B------:R-:W-:Y:S01]  /*543b0*/  IMAD.MOV.U32 R203, RZ, RZ, R2 ;  /* 0x000000ffffcb7224 */ /* 0x000fe200078e0002 */
[----:B------:R-:W-:Y:S02]  /*543c0*/  MOV R200, R207 ;  /* 0x000000cf00c87202 */ /* 0x000fe40000000f00 */
[----:B------:R-:W-:Y:S01]  /*543d0*/  IADD3.X R230, PT, PT, R199, UR8, RZ, P2, !PT ;  /* 0x00000008c7e67c10 */ /* 0x000fe200097fe4ff */
[----:B------:R-:W-:Y:S01]  /*543e0*/  IMAD.MOV.U32 R201, RZ, RZ, R206 ;  /* 0x000000ffffc97224 */ /* 0x000fe200078e00ce */
[----:B------:R-:W-:Y:S01]  /*543f0*/  MOV R198, R211 ;  /* 0x000000d300c67202 */ /* 0x000fe20000000f00 */
[----:B------:R-:W-:Y:S01]  /*54400*/  IMAD.MOV.U32 R199, RZ, RZ, R210 ;  /* 0x000000ffffc77224 */ /* 0x000fe200078e00d2 */
[----:B------:R-:W-:Y:S01]  /*54410*/  LOP3.LUT R227, R227, R226, RZ, 0x3c, !PT ;  /* 0x000000e2e3e37212 */ /* 0x000fe200078e3cff */
[----:B------:R1:W-:Y:S01]  /*54420*/  STL.64 [R1+0xd58], R202 ;  /* 0x000d58ca01007387 */ /* 0x0003e20000100a00 */
[----:B------:R-:W-:-:S02]  /*54430*/  LOP3.LUT R229, R229, R228, RZ, 0x3c, !PT ;  /* 0x000000e4e5e57212 */ /* 0x000fc400078e3cff */
[----:B----4-:R-:W-:Y:S01]  /*54440*/  IADD3 R233, P2, PT, R196, UR16, RZ ;  /* 0x00000010c4e97c10 */ /* 0x010fe2000ff5e0ff */
[----:B------:R2:W-:Y:S01]  /*54450*/  STL.64 [R1+0xce0], R200 ;  /* 0x000ce0c801007387 */ /* 0x0005e20000100a00 */
[----:B------:R-:W-:Y:S02]  /*54460*/  MOV R196, R215 ;  /* 0x000000d700c47202 */ /* 0x000fe40000000f00 */
[----:B------:R-:W-:Y:S01]  /*54470*/  IADD3.X R232, PT, PT, R197, UR8, RZ, P2, !PT ;  /* 0x00000008c5e87c10 */ /* 0x000fe200097fe4ff */
[----:B------:R-:W-:Y:S01]  /*54480*/  IMAD.MOV.U32 R197, RZ, RZ, R214 ;  /* 0x000000ffffc57224 */ /* 0x000fe200078e00d6 */
[----:B------:R-:W-:Y:S01]  /*54490*/  LOP3.LUT R231, R231, R230, RZ, 0x3c, !PT ;  /* 0x000000e6e7e77212 */ /* 0x000fe200078e3cff */
[----:B------:R-:W-:Y:S01]  /*544a0*/  STL.64 [R1+0xcd8], R208 ;  /* 0x000cd8d001007387 */ /* 0x000fe20000100a00 */
[----:B------:R-:W-:Y:S02]  /*544b0*/  LOP3.LUT R226, R227, R226, RZ, 0x3c, !PT ;  /* 0x000000e2e3e27212 */ /* 0x000fe400078e3cff */
[----:B------:R-:W-:Y:S01]  /*544c0*/  LOP3.LUT R2, R235, 0x10, RZ, 0x3c, !PT ;  /* 0x00000010eb027812 */ /* 0x000fe200078e3cff */
[----:B------:R3:W-:Y:S01]  /*544d0*/  STL.64 [R1+0xc60], R198 ;  /* 0x000c60c601007387 */ /* 0x0007e20000100a00 */
[----:B------:R-:W-:-:S02]  /*544e0*/  LOP3.LUT R228, R229, R228, RZ, 0x3c, !PT ;  /* 0x000000e4e5e47212 */ /* 0x000fc400078e3cff */
[----:B------:R-:W-:Y:S01]  /*544f0*/  LOP3.LUT R230, R231, R230, RZ, 0x3c, !PT ;  /* 0x000000e6e7e67212 */ /* 0x000fe200078e3cff */
[----:B------:R-:W-:Y:S01]  /*54500*/  STL.64 [R1+0xc58], R212 ;  /* 0x000c58d401007387 */ /* 0x000fe20000100a00 */
[----:B------:R-:W-:-:S03]  /*54510*/  LOP3.LUT R227, R227, R226, RZ, 0x3c, !PT ;  /* 0x000000e2e3e37212 */ /* 0x000fc600078e3cff */
[----:B------:R4:W-:Y:S01]  /*54520*/  STL.64 [R1+0xbe0], R196 ;  /* 0x000be0c401007387 */ /* 0x0009e20000100a00 */
[----:B------:R-:W-:Y:S02]  /*54530*/  IADD3 R2, PT, PT, R2, UR12, RZ ;  /* 0x0000000c02027c10 */ /* 0x000fe4000fffe0ff */
[----:B------:R-:W-:Y:S01]  /*54540*/  LOP3.LUT R229, R229, R228, RZ, 0x3c, !PT ;  /* 0x000000e4e5e57212 */ /* 0x000fe200078e3cff */
[----:B------:R1:W-:Y:S01]  /*54550*/  STL.64 [R1+0xbd8], R216 ;  /* 0x000bd8d801007387 */ /* 0x0003e20000100a00 */
[----:B------:R-:W-:-:S03]  /*54560*/  LOP3.LUT R231, R231, R230, RZ, 0x3c, !PT ;  /* 0x000000e6e7e77212 */ /* 0x000fc600078e3cff */
[----:B------:R1:W-:Y:S04]  /*54570*/  STL.64 [R1+0xb60], R218 ;  /* 0x000b60da01007387 */ /* 0x0003e80000100a00 */
[----:B------:R1:W-:Y:S04]  /*54580*/  STL.64 [R1+0xb58], R220 ;  /* 0x000b58dc01007387 */ /* 0x0003e80000100a00 */
[----:B------:R-:W-:Y:S01]  /*54590*/  STL.64 [R1+0xa48], R236 ;  /* 0x000a48ec01007387 */ /* 0x000fe20000100a00 */
[----:B------:R-:W-:-:S03]  /*545a0*/  IMAD.MOV.U32 R238, RZ, RZ, R233 ;  /* 0x000000ffffee7224 */ /* 0x000fc600078e00e9 */
[----:B------:R1:W-:Y:S01]  /*545b0*/  STL.64 [R1+0xae0], R224 ;  /* 0x000ae0e001007387 */ /* 0x0003e20000100a00 */
[----:B------:R-:W-:-:S03]  /*545c0*/  MOV R239, R232 ;  /* 0x000000e800ef7202 */ /* 0x000fc60000000f00 */
[----:B------:R1:W-:Y:S04]  /*545d0*/  STL.64 [R1+0xa30], R226 ;  /* 0x000a30e201007387 */ /* 0x0003e80000100a00 */
[----:B------:R-:W-:Y:S04]  /*545e0*/  LDGSTS.E [R2+0x20100], desc[UR14][R240.64], P1 ;  /* 0x20100000f0027fae */ /* 0x000fe800089a100e */
[----:B------:R-:W-:Y:S04]  /*545f0*/  STL.64 [R1+0xa28], R228 ;  /* 0x000a28e401007387 */ /* 0x000fe80000100a00 */
[----:B------:R-:W-:Y:S04]  /*54600*/  LDGSTS.E [R2+0x20180], desc[UR14][R202.64], P0 ;  /* 0x20180000ca027fae */ /* 0x000fe800081a100e */
[----:B------:R-:W-:Y:S04]  /*54610*/  STL.64 [R1+0xa20], R230 ;  /* 0x000a20e601007387 */ /* 0x000fe80000100a00 */
[----:B------:R-:W-:Y:S04]  /*54620*/  LDGSTS.E [R2+0x20900], desc[UR14][R200.64], P1 ;  /* 0x20900000c8027fae */ /* 0x000fe800089a100e */
[----:B-1----:R-:W4:Y:S04]  /*54630*/  LDL.LU.64 R202, [R1+0xd50] ;  /* 0x000d500001ca7983 */ /* 0x002f280000300a00 */
[----:B------:R1:W-:Y:S04]  /*54640*/  STL.64 [R1+0x9c8], R238 ;  /* 0x0009c8ee01007387 */ /* 0x0003e80000100a00 */
[----:B--2---:R-:W2:Y:S04]  /*54650*/  LDL.LU.64 R200, [R1+0xd48] ;  /* 0x000d480001c87983 */ /* 0x004ea80000300a00 */
[----:B------:R-:W-:Y:S04]  /*54660*/  LDGSTS.E [R2+0x20980], desc[UR14][R208.64], P0 ;  /* 0x20980000d0027fae */ /* 0x000fe800081a100e */
[----:B------:R-:W-:Y:S04]  /*54670*/  LDGSTS.E [R2+0x21100], desc[UR14][R198.64], P1 ;  /* 0x21100000c6027fae */ /* 0x000fe800089a100e */
[----:B------:R-:W-:Y:S04]  /*54680*/  LDGSTS.E [R2+0x21180], desc[UR14][R212.64], P0 ;  /* 0x21180000d4027fae */ /* 0x000fe800081a100e */
[----:B------:R-:W-:Y:S04]  /*54690*/  LDGSTS.E [R2+0x21900], desc[UR14][R196.64], P1 ;  /* 0x21900000c4027fae */ /* 0x000fe800089a100e */
[----:B---3--:R-:W3:Y:S04]  /*546a0*/  LDL.LU.64 R198, [R1+0xcd0] ;  /* 0x000cd00001c67983 */ /* 0x008ee80000300a00 */
[----:B------:R-:W-:Y:S04]  /*546b0*/  LDGSTS.E [R2+0x21980], desc[UR14][R216.64], P0 ;  /* 0x21980000d8027fae */ /* 0x000fe800081a100e */
[----:B----4-:R-:W4:Y:S04]  /*546c0*/  LDL.LU.64 R196, [R1+0xcc8] ;  /* 0x000cc80001c47983 */ /* 0x010f280000300a00 */
        /* <DEDUP_REMOVED lines=14> */
[----:B------:R-:W-:Y:S04]  /*547b0*/  LDGSTS.E [R2+0x23900], desc[UR14][R238.64], P1 ;  /* 0x23900000ee027fae */ /* 0x000fe800089a100e */
        /* <DEDUP_REMOVED lines=40> */
[----:B------:R-:W-:-:S02]  /*54a40*/  LOP3.LUT R216, R217, R216, RZ, 0x3c, !PT ;  /* 0x000000d8d9d87212 */ /* 0x000fc400078e3cff */
[----:B------:R-:W-:Y:S01]  /*54a50*/  LOP3.LUT R225, R225, R224, RZ, 0x3c, !PT ;  /* 0x000000e0e1e17212 */ /* 0x000fe200078e3cff */
[----:B------:R-:W-:Y:S01]  /*54a60*/  STL.64 [R1+0xd50], R238 ;  /* 0x000d50ee01007387 */ /* 0x000fe20000100a00 */
[----:B------:R-:W-:Y:S02]  /*54a70*/  LOP3.LUT R218, R219, R218, RZ, 0x3c, !PT ;  /* 0x000000dadbda7212 */ /* 0x000fe400078e3cff */
[----:B------:R-:W-:Y:S02]  /*54a80*/  LOP3.LUT R213, R213, R212, RZ, 0x3c, !PT ;  /* 0x000000d4d5d57212 */ /* 0x000fe400078e3cff */
[----:B------:R-:W-:Y:S02]  /*54a90*/  LOP3.LUT R220, R221, R220, RZ, 0x3c, !PT ;  /* 0x000000dcdddc7212 */ /* 0x000fe400078e3cff */
[----:B------:R-:W-:Y:S02]  /*54aa0*/  LOP3.LUT R222, R223, R222, RZ, 0x3c, !PT ;  /* 0x000000dedfde7212 */ /* 0x000fe400078e3cff */
[----:B------:R-:W-:-:S02]  /*54ab0*/  LOP3.LUT R217, R217, R216, RZ, 0x3c, !PT ;  /* 0x000000d8d9d97212 */ /* 0x000fc400078e3cff */
[----:B------:R-:W-:Y:S02]  /*54ac0*/  LOP3.LUT R224, R225, R224, RZ, 0x3c, !PT ;  /* 0x000000e0e1e07212 */ /* 0x000fe400078e3cff */
[----:B------:R-:W-:Y:S02]  /*54ad0*/  LOP3.LUT R219, R219, R218, RZ, 0x3c, !PT ;  /* 0x000000dadbdb7212 */ /* 0x000fe400078e3cff */
[----:B------:R-:W-:Y:S02]  /*54ae0*/  LOP3.LUT R221, R221, R220, RZ, 0x3c, !PT ;  /* 0x000000dcdddd7212 */ /* 0x000fe400078e3cff */
[----:B------:R-:W-:Y:S02]  /*54af0*/  LOP3.LUT R223, R223, R222, RZ, 0x3c, !PT ;  /* 0x000000dedfdf7212 */ /* 0x000fe400078e3cff */
[----:B------:R-:W-:Y:S02]  /*54b00*/  LOP3.LUT R225, R225, R224, RZ, 0x3c, !PT ;  /* 0x000000e0e1e17212 */ /* 0x000fe400078e3cff */
[----:B------:R-:W-:-:S04]  /*54b10*/  IADD3 R227, P2, PT, R202, UR16, RZ ;  /* 0x00000010cae37c10 */ /* 0x000fc8000ff5e0ff */
[----:B------:R-:W-:Y:S02]  /*54b20*/  IADD3.X R226, PT, PT, R203, UR8, RZ, P2, !PT ;  /* 0x00000008cbe27c10 */ /* 0x000fe400097fe4ff */
[----:B--2---:R-:W-:-:S04]  /*54b30*/  IADD3 R229, P2, PT, R200, UR16, RZ ;  /* 0x00000010c8e57c10 */ /* 0x004fc8000ff5e0ff */
[----:B------:R-:W-:Y:S01]  /*54b40*/  IADD3.X R228, PT, PT, R201, UR8, RZ, P2, !PT ;  /* 0x00000008c9e47c10 */ /* 0x000fe200097fe4ff */
[----:B------:R-:W-:Y:S01]  /*54b50*/  IMAD.MOV.U32 R202, RZ, RZ, R205 ;  /* 0x000000ffffca7224 */ /* 0x000fe200078e00cd */
[----:B------:R-:W-:Y:S01]  /*54b60*/  MOV R203, R2 ;  /* 0x0000000200cb7202 */ /* 0x000fe20000000f00 */
[----:B------:R-:W-:Y:S01]  /*54b70*/  IMAD.MOV.U32 R200, RZ, RZ, R207 ;  /* 0x000000ffffc87224 */ /* 0x000fe200078e00cf */
[----:B------:R-:W-:Y:S02]  /*54b80*/  MOV R201, R206 ;  /* 0x000000ce00c97202 */ /* 0x000fe40000000f00 */
[----:B------:R-:W-:Y:S02]  /*54b90*/  LOP3.LUT R227, R227, R226, RZ, 0x3c, !PT ;  /* 0x000000e2e3e37212 */ /* 0x000fe400078e3cff */
[----:B---3--:R-:W-:-:S04]  /*54ba0*/  IADD3 R231, P2, PT, R198, UR16, RZ ;  /* 0x00000010c6e77c10 */ /* 0x008fc8000ff5e0ff */
[----:B------:R-:W-:Y:S01]  /*54bb0*/  IADD3.X R230, PT, PT, R199, UR8, RZ, P2, !PT ;  /* 0x00000008c7e67c10 */ /* 0x000fe200097fe4ff */
[----:B------:R-:W-:Y:S01]  /*54bc0*/  IMAD.MOV.U32 R198, RZ, RZ, R211 ;  /* 0x000000ffffc67224 */ /* 0x000fe200078e00d3 */
[----:B----4-:R-:W-:Y:S02]  /*54bd0*/  IADD3 R233, P2, PT, R196, UR16, RZ ;  /* 0x00000010c4e97c10 */ /* 0x010fe4000ff5e0ff */
[----:B------:R-:W-:Y:S01]  /*54be0*/  MOV R199, R210 ;  /* 0x000000d200c77202 */ /* 0x000fe20000000f00 */
[----:B------:R1:W-:Y:S01]  /*54bf0*/  STL.64 [R1+0xd48], R202 ;  /* 0x000d48ca01007387 */ /* 0x0003e20000100a00 */
[----:B------:R-:W-:Y:S01]  /*54c00*/  IADD3.X R232, PT, PT, R197, UR8, RZ, P2, !PT ;  /* 0x00000008c5e87c10 */ /* 0x000fe200097fe4ff */
[----:B------:R-:W-:Y:S01]  /*54c10*/  IMAD.MOV.U32 R196, RZ, RZ, R215 ;  /* 0x000000ffffc47224 */ /* 0x000fe200078e00d7 */
[----:B------:R-:W-:Y:S01]  /*54c20*/  LOP3.LUT R229, R229, R228, RZ, 0x3c, !PT ;  /* 0x000000e4e5e57212 */ /* 0x000fe200078e3cff */
[----:B------:R2:W-:Y:S01]  /*54c30*/  STL.64 [R1+0xcd0], R200 ;  /* 0x000cd0c801007387 */ /* 0x0005e20000100a00 */
[----:B------:R-:W-:-:S02]  /*54c40*/  MOV R197, R214 ;  /* 0x000000d600c57202 */ /* 0x000fc40000000f00 */
[----:B------:R-:W-:Y:S01]  /*54c50*/  LOP3.LUT R231, R231, R230, RZ, 0x3c, !PT ;  /* 0x000000e6e7e77212 */ /* 0x000fe200078e3cff */
[----:B------:R-:W-:Y:S01]  /*54c60*/  STL.64 [R1+0xcc8], R208 ;  /* 0x000cc8d001007387 */ /* 0x000fe20000100a00 */
[----:B------:R-:W-:Y:S02]  /*54c70*/  LOP3.LUT R2, R235, 0x20, RZ, 0x3c, !PT ;  /* 0x00000020eb027812 */ /* 0x000fe400078e3cff */
[----:B------:R-:W-:Y:S01]  /*54c80*/  LOP3.LUT R226, R227, R226, RZ, 0x3c, !PT ;  /* 0x000000e2e3e27212 */ /* 0x000fe200078e3cff */
[----:B------:R3:W-:Y:S01]  /*54c90*/  STL.64 [R1+0xc50], R198 ;  /* 0x000c50c601007387 */ /* 0x0007e20000100a00 */
[----:B------:R-:W-:Y:S02]  /*54ca0*/  LOP3.LUT R228, R229, R228, RZ, 0x3c, !PT ;  /* 0x000000e4e5e47212 */ /* 0x000fe400078e3cff */
[----:B------:R-:W-:Y:S01]  /*54cb0*/  LOP3.LUT R230, R231, R230, RZ, 0x3c, !PT ;  /* 0x000000e6e7e67212 */ /* 0x000fe200078e3cff */
[----:B------:R-:W-:Y:S01]  /*54cc0*/  STL.64 [R1+0xc48], R212 ;  /* 0x000c48d401007387 */ /* 0x000fe20000100a00 */
[----:B------:R-:W-:Y:S01]  /*54cd0*/  LOP3.LUT R227, R227, R226, RZ, 0x3c, !PT ;  /* 0x000000e2e3e37212 */ /* 0x000fe200078e3cff */
[----:B------:R-:W-:-:S02]  /*54ce0*/  VIADD R2, R2, UR12 ;  /* 0x0000000c02027c36 */ /* 0x000fc40008000000 */
[----:B------:R4:W-:Y:S01]  /*54cf0*/  STL.64 [R1+0xbd0], R196 ;  /* 0x000bd0c401007387 */ /* 0x0009e20000100a00 */
[----:B------:R-:W-:-:S03]  /*54d00*/  LOP3.LUT R229, R229, R228, RZ, 0x3c, !PT ;  /* 0x000000e4e5e57212 */ /* 0x000fc600078e3cff */
[----:B------:R1:W-:Y:S01]  /*54d10*/  STL.64 [R1+0xbc8], R216 ;  /* 0x000bc8d801007387 */ /* 0x0003e20000100a00 */
[----:B------:R-:W-:-:S03]  /*54d20*/  LOP3.LUT R231, R231, R230, RZ, 0x3c, !PT ;  /* 0x000000e6e7e77212 */ /* 0x000fc600078e3cff */
[----:B------:R1:W-:Y:S04]  /*54d30*/  STL.64 [R1+0xb50], R218 ;  /* 0x000b50da01007387 */ /* 0x0003e80000100a00 */
[----:B------:R1:W-:Y:S04]  /*54d40*/  STL.64 [R1+0xb48], R220 ;  /* 0x000b48dc01007387 */ /* 0x0003e80000100a00 */
[----:B------:R1:W-:Y:S01]  /*54d50*/  STL.64 [R1+0xad8], R222 ;  /* 0x000ad8de01007387 */ /* 0x0003e20000100a00 */
[----:B------:R-:W-:-:S03]  /*54d60*/  MOV R236, R233 ;  /* 0x000000e900ec7202 */ /* 0x000fc60000000f00 */
[----:B------:R1:W-:Y:S01]  /*54d70*/  STL.64 [R1+0xad0], R224 ;  /* 0x000ad0e001007387 */ /* 0x0003e20000100a00 */
[----:B------:R-:W-:-:S03]  /*54d80*/  IMAD.MOV.U32 R237, RZ, RZ, R232 ;  /* 0x000000ffffed7224 */ /* 0x000fc600078e00e8 */
[----:B------:R1:W-:Y:S04]  /*54d90*/  STL.64 [R1+0xa18], R226 ;  /* 0x000a18e201007387 */ /* 0x0003e80000100a00 */
[----:B------:R-:W-:Y:S04]  /*54da0*/  LDGSTS.E [R2+0x20200], desc[UR14][R238.64], P1 ;  /* 0x20200000ee027fae */ /* 0x000fe800089a100e */
[----:B------:R1:W-:Y:S04]  /*54db0*/  STL.64 [R1+0xa10], R228 ;  /* 0x000a10e401007387 */ /* 0x0003e80000100a00 */
[----:B------:R-:W-:Y:S04]  /*54dc0*/  LDGSTS.E [R2+0x20280], desc[UR14][R202.64], P0 ;  /* 0x20280000ca027fae */ /* 0x000fe800081a100e */
[----:B------:R2:W-:Y:S04]  /*54dd0*/  STL.64 [R1+0x9c0], R230 ;  /* 0x0009c0e601007387 */ /* 0x0005e80000100a00 */
        /* <DEDUP_REMOVED lines=96> */
[----:B------:R-:W-:Y:S01]  /*553e0*/  MOV R196, R215 ;  /* 0x000000d700c47202 */ /* 0x000fe20000000f00 */
[----:B------:R2:W-:Y:S01]  /*553f0*/  STL.64 [R1+0xcc0], R200 ;  /* 0x000cc0c801007387 */ /* 0x0005e20000100a00 */
[----:B------:R-:W-:-:S02]  /*55400*/  LOP3.LUT R231, R231, R230, RZ, 0x3c, !PT ;  /* 0x000000e6e7e77212 */ /* 0x000fc400078e3cff */
[----:B------:R-:W-:Y:S01]  /*55410*/  LOP3.LUT R228, R229, R228, RZ, 0x3c, !PT ;  /* 0x000000e4e5e47212 */ /* 0x000fe200078e3cff */
[----:B------:R-:W-:Y:S01]  /*55420*/  STL.64 [R1+0xcb8], R208 ;  /* 0x000cb8d001007387 */ /* 0x000fe20000100a00 */
[----:B------:R-:W-:Y:S02]  /*55430*/  LOP3.LUT R2, R235, 0x30, RZ, 0x3c, !PT ;  /* 0x00000030eb027812 */ /* 0x000fe400078e3cff */
[----:B------:R-:W-:Y:S01]  /*55440*/  LOP3.LUT R230, R231, R230, RZ, 0x3c, !PT ;  /* 0x000000e6e7e67212 */ /* 0x000fe200078e3cff */
[----:B------:R3:W-:Y:S01]  /*55450*/  STL.64 [R1+0xc40], R198 ;  /* 0x000c40c601007387 */ /* 0x0007e20000100a00 */
[----:B------:R-:W-:Y:S01]  /*55460*/  IMAD.MOV.U32 R236, RZ, RZ, R227 ;  /* 0x000000ffffec7224 */ /* 0x000fe200078e00e3 */
[----:B------:R-:W-:Y:S02]  /*55470*/  MOV R237, R226 ;  /* 0x000000e200ed7202 */ /* 0x000fe40000000f00 */
[----:B------:R-:W-:Y:S01]  /*55480*/  STL.64 [R1+0xc38], R212 ;  /* 0x000c38d401007387 */ /* 0x000fe20000100a00 */
[----:B------:R-:W-:-:S03]  /*55490*/  LOP3.LUT R229, R229, R228, RZ, 0x3c, !PT ;  /* 0x000000e4e5e57212 */ /* 0x000fc600078e3cff */
[----:B------:R4:W-:Y:S01]  /*554a0*/  STL.64 [R1+0xbc0], R196 ;  /* 0x000bc0c401007387 */ /* 0x0009e20000100a00 */
[----:B------:R-:W-:-:S03]  /*554b0*/  IADD3 R2, PT, PT, R2, UR12, RZ ;  /* 0x0000000c02027c10 */ /* 0x000fc6000fffe0ff */
[----:B------:R1:W-:Y:S01]  /*554c0*/  STL.64 [R1+0xbb8], R216 ;  /* 0x000bb8d801007387 */ /* 0x0003e20000100a00 */
[----:B------:R-:W-:Y:S01]  /*554d0*/  LOP3.LUT R231, R231, R230, RZ, 0x3c, !PT ;  /* 0x000000e6e7e77212 */ /* 0x000fe200078e3cff */
[----:B------:R-:W-:Y:S02]  /*554e0*/  IMAD.MOV.U32 R238, RZ, RZ, R233 ;  /* 0x000000ffffee7224 */ /* 0x000fe400078e00e9 */
[----:B------:R1:W-:Y:S01]  /*554f0*/  STL.64 [R1+0xb40], R218 ;  /* 0x000b40da01007387 */ /* 0x0003e20000100a00 */
[----:B------:R-:W-:-:S03]  /*55500*/  MOV R239, R232 ;  /* 0x000000e800ef7202 */ /* 0x000fc60000000f00 */
[----:B------:R1:W-:Y:S04]  /*55510*/  STL.64 [R1+0xb38], R220 ;  /* 0x000b38dc01007387 */ /* 0x0003e80000100a00 */
[----:B------:R1:W-:Y:S04]  /*55520*/  STL.64 [R1+0xac8], R222 ;  /* 0x000ac8de01007387 */ /* 0x0003e80000100a00 */
[----:B------:R1:W-:Y:S04]  /*55530*/  STL.64 [R1+0xac0], R224 ;  /* 0x000ac0e001007387 */ /* 0x0003e80000100a00 */
[----:B------:R-:W-:Y:S04]  /*55540*/  STL.64 [R1+0x9a8], R236 ;  /* 0x0009a8ec01007387 */ /* 0x000fe80000100a00 */
[----:B------:R-:W-:Y:S04]  /*55550*/  STL.64 [R1+0xa08], R228 ;  /* 0x000a08e401007387 */ /* 0x000fe80000100a00 */
[----:B------:R-:W-:Y:S04]  /*55560*/  LDGSTS.E [R2+0x20300], desc[UR14][R240.64], P1 ;  /* 0x20300000f0027fae */ /* 0x000fe800089a100e */
[----:B------:R-:W-:Y:S04]  /*55570*/  STL.64 [R1+0xa00], R230 ;  /* 0x000a00e601007387 */ /* 0x000fe80000100a00 */
[----:B------:R-:W-:Y:S04]  /*55580*/  LDGSTS.E [R2+0x20380], desc[UR14][R202.64], P0 ;  /* 0x20380000ca027fae */ /* 0x000fe800081a100e */
[----:B------:R2:W-:Y:S04]  /*55590*/  STL.64 [R1+0x9b0], R238 ;  /* 0x0009b0ee01007387 */ /* 0x0005e80000100a00 */
[----:B------:R-:W-:Y:S04]  /*555a0*/  LDGSTS.E [R2+0x20b00], desc[UR14][R200.64], P1 ;  /* 0x20b00000c8027fae */ /* 0x000fe800089a100e */
[----:B-1----:R-:W4:Y:S04]  /*555b0*/  LDL.LU.64 R202, [R1+0xd30] ;  /* 0x000d300001ca7983 */ /* 0x002f280000300a00 */
[----:B------:R-:W-:Y:S04]  /*555c0*/  LDGSTS.E [R2+0x20b80], desc[UR14][R208.64], P0 ;  /* 0x20b80000d0027fae */ /* 0x000fe800081a100e */
[----:B--2---:R-:W2:Y:S04]  /*555d0*/  LDL.LU.64 R200, [R1+0xd28] ;  /* 0x000d280001c87983 */ /* 0x004ea80000300a00 */
        /* <DEDUP_REMOVED lines=82> */
[----:B---3--:R-:W-:-:S04]  /*55b00*/  IADD3 R231, P2, PT, R198, UR16, RZ ;  /* 0x00000010c6e77c10 */ /* 0x008fc8000ff5e0ff */
[----:B------:R-:W-:Y:S01]  /*55b10*/  IADD3.X R230, PT, PT, R199, UR8, RZ, P2, !PT ;  /* 0x00000008c7e67c10 */ /* 0x000fe200097fe4ff */
[----:B------:R-:W-:Y:S01]  /*55b20*/  IMAD.MOV.U32 R198, RZ, RZ, R211 ;  /* 0x000000ffffc67224 */ /* 0x000fe200078e00d3 */
[----:B----4-:R-:W-:Y:S02]  /*55b30*/  IADD3 R233, P2, PT, R196, UR16, RZ ;  /* 0x00000010c4e97c10 */ /* 0x010fe4000ff5e0ff */
[----:B------:R-:W-:Y:S02]  /*55b40*/  MOV R199, R210 ;  /* 0x000000d200c77202 */ /* 0x000fe40000000f00 */
[----:B------:R-:W-:Y:S01]  /*55b50*/  LOP3.LUT R227, R227, R226, RZ, 0x3c, !PT ;  /* 0x000000e2e3e37212 */ /* 0x000fe200078e3cff */
        /* <DEDUP_REMOVED lines=132> */
[----:B------:R-:W-:Y:S02]  /*563a0*/  LOP3.LUT R226, R227, R226, RZ, 0x3c, !PT ;  /* 0x000000e2e3e27212 */ /* 0x000fe400078e3cff */
[----:B------:R-:W-:Y:S01]  /*563b0*/  LOP3.LUT R2, R235, 0x50, RZ, 0x3c, !PT ;  /* 0x00000050eb027812 */ /* 0x000fe200078e3cff */
[----:B------:R3:W-:Y:S01]  /*563c0*/  STL.64 [R1+0xc20], R198 ;  /* 0x000c20c601007387 */ /* 0x0007e20000100a00 */
[----:B------:R-:W-:Y:S02]  /*563d0*/  LOP3.LUT R228, R229, R228, RZ, 0x3c, !PT ;  /* 0x000000e4e5e47212 */ /* 0x000fe400078e3cff */
        /* <DEDUP_REMOVED lines=10> */
[----:B------:R1:W-:Y:S01]  /*56480*/  STL.64 [R1+0xaa8], R222 ;  /* 0x000aa8de01007387 */ /* 0x0003e20000100a00 */
[----:B------:R-:W-:-:S03]  /*56490*/  IMAD.MOV.U32 R236, RZ, RZ, R233 ;  /* 0x000000ffffec7224 */ /* 0x000fc600078e00e9 */
[----:B------:R1:W-:Y:S01]  /*564a0*/  STL.64 [R1+0xaa0], R224 ;  /* 0x000aa0e001007387 */ /* 0x0003e20000100a00 */
[----:B------:R-:W-:-:S03]  /*564b0*/  MOV R237, R232 ;  /* 0x000000e800ed7202 */ /* 0x000fc60000000f00 */
        /* <DEDUP_REMOVED lines=82> */
[----:B------:R-:W-:Y:S01]  /*569e0*/  LOP3.LUT R225, R225, R224, RZ, 0x3c, !PT ;  /* 0x000000e0e1e17212 */ /* 0x000fe200078e3cff */
[----:B------:R-:W-:Y:S01]  /*569f0*/  VIADD R2, R234, UR12 ;  /* 0x0000000cea027c36 */ /* 0x000fe20008000000 */
        /* <DEDUP_REMOVED lines=8> */
[----:B------:R-:W-:Y:S01]  /*56a80*/  LOP3.LUT R227, R227, R226, RZ, 0x3c, !PT ;  /* 0x000000e2e3e37212 */ /* 0x000fe200078e3cff */
[----:B------:R1:W-:Y:S01]  /*56a90*/  STL.64 [R1+0xd10], R202 ;  /* 0x000d10ca01007387 */ /* 0x0003e20000100a00 */
[----:B---3--:R-:W-:-:S03]  /*56aa0*/  IADD3 R231, P2, PT, R198, UR16, RZ ;  /* 0x00000010c6e77c10 */ /* 0x008fc6000ff5e0ff */
[----:B------:R-:W-:Y:S01]  /*56ab0*/  LDGSTS.E [R2+0x20600], desc[UR14][R202.64], P1 ;  /* 0x20600000ca027fae */ /* 0x000fe200089a100e */
[----:B------:R-:W-:Y:S01]  /*56ac0*/  IADD3.X R230, PT, PT, R199, UR8, RZ, P2, !PT ;  /* 0x00000008c7e67c10 */ /* 0x000fe200097fe4ff */
[----:B------:R-:W-:Y:S01]  /*56ad0*/  IMAD.MOV.U32 R198, RZ, RZ, R211 ;  /* 0x000000ffffc67224 */ /* 0x000fe200078e00d3 */
[----:B------:R-:W-:Y:S01]  /*56ae0*/  LOP3.LUT R229, R229, R228, RZ, 0x3c, !PT ;  /* 0x000000e4e5e57212 */ /* 0x000fe200078e3cff */
[----:B------:R-:W-:Y:S01]  /*56af0*/  STL.64 [R1+0xd08], R238 ;  /* 0x000d08ee01007387 */ /* 0x000fe20000100a00 */
[----:B----4-:R-:W-:Y:S02]  /*56b00*/  IADD3 R233, P2, PT, R196, UR16, RZ ;  /* 0x00000010c4e97c10 */ /* 0x010fe4000ff5e0ff */
[----:B------:R-:W-:Y:S01]  /*56b10*/  MOV R199, R210 ;  /* 0x000000d200c77202 */ /* 0x000fe20000000f00 */
[----:B------:R-:W-:Y:S01]  /*56b20*/  IMAD.MOV.U32 R196, RZ, RZ, R215 ;  /* 0x000000ffffc47224 */ /* 0x000fe200078e00d7 */
[----:B------:R-:W-:Y:S01]  /*56b30*/  IADD3.X R232, PT, PT, R197, UR8, RZ, P2, !PT ;  /* 0x00000008c5e87c10 */ /* 0x000fe200097fe4ff */
[----:B------:R2:W-:Y:S01]  /*56b40*/  STL.64 [R1+0xc90], R200 ;  /* 0x000c90c801007387 */ /* 0x0005e20000100a00 */
[----:B------:R-:W-:-:S02]  /*56b50*/  MOV R197, R214 ;  /* 0x000000d600c57202 */ /* 0x000fc40000000f00 */
[----:B------:R-:W-:Y:S01]  /*56b60*/  LOP3.LUT R226, R227, R226, RZ, 0x3c, !PT ;  /* 0x000000e2e3e27212 */ /* 0x000fe200078e3cff */
[----:B------:R-:W-:Y:S01]  /*56b70*/  STL.64 [R1+0xc88], R208 ;  /* 0x000c88d001007387 */ /* 0x000fe20000100a00 */
[----:B------:R-:W-:Y:S02]  /*56b80*/  LOP3.LUT R228, R229, R228, RZ, 0x3c, !PT ;  /* 0x000000e4e5e47212 */ /* 0x000fe400078e3cff */
[----:B------:R-:W-:Y:S01]  /*56b90*/  LOP3.LUT R231, R231, R230, RZ, 0x3c, !PT ;  /* 0x000000e6e7e77212 */ /* 0x000fe200078e3cff */
[----:B------:R3:W-:Y:S01]  /*56ba0*/  STL.64 [R1+0xc10], R198 ;  /* 0x000c10c601007387 */ /* 0x0007e20000100a00 */
[----:B------:R-:W-:-:S03]  /*56bb0*/  LOP3.LUT R227, R227, R226, RZ, 0x3c, !PT ;  /* 0x000000e2e3e37212 */ /* 0x000fc600078e3cff */
[----:B------:R-:W-:Y:S01]  /*56bc0*/  STL.64 [R1+0xc08], R212 ;  /* 0x000c08d401007387 */ /* 0x000fe20000100a00 */
[----:B------:R-:W-:-:S03]  /*56bd0*/  LOP3.LUT R229, R229, R228, RZ, 0x3c, !PT ;  /* 0x000000e4e5e57212 */ /* 0x000fc600078e3cff */
[----:B------:R4:W-:Y:S01]  /*56be0*/  STL.64 [R1+0xb90], R196 ;  /* 0x000b90c401007387 */ /* 0x0009e20000100a00 */
[----:B------:R-:W-:-:S03]  /*56bf0*/  LOP3.LUT R230, R231, R230, RZ, 0x3c, !PT ;  /* 0x000000e6e7e67212 */ /* 0x000fc600078e3cff */
[----:B------:R1:W-:Y:S04]  /*56c00*/  STL.64 [R1+0xb88], R216 ;  /* 0x000b88d801007387 */ /* 0x0003e80000100a00 */
[----:B------:R1:W-:Y:S01]  /*56c10*/  STL.64 [R1+0xb10], R218 ;  /* 0x000b10da01007387 */ /* 0x0003e20000100a00 */
[----:B------:R-:W-:-:S03]  /*56c20*/  LOP3.LUT R231, R231, R230, RZ, 0x3c, !PT ;  /* 0x000000e6e7e77212 */ /* 0x000fc600078e3cff */
[----:B------:R1:W-:Y:S01]  /*56c30*/  STL.64 [R1+0xb08], R220 ;  /* 0x000b08dc01007387 */ /* 0x0003e20000100a00 */
[----:B------:R-:W-:-:S03]  /*56c40*/  MOV R236, R233 ;  /* 0x000000e900ec7202 */ /* 0x000fc60000000f00 */
[----:B------:R1:W-:Y:S01]  /*56c50*/  STL.64 [R1+0xa98], R222 ;  /* 0x000a98de01007387 */ /* 0x0003e20000100a00 */
[----:B------:R-:W-:-:S03]  /*56c60*/  IMAD.MOV.U32 R237, RZ, RZ, R232 ;  /* 0x000000ffffed7224 */ /* 0x000fc600078e00e8 */
[----:B------:R1:W-:Y:S04]  /*56c70*/  STL.64 [R1+0xa90], R224 ;  /* 0x000a90e001007387 */ /* 0x0003e80000100a00 */
[----:B------:R2:W-:Y:S04]  /*56c80*/  STL.64 [R1+0xa68], R226 ;  /* 0x000a68e201007387 */ /* 0x0005e80000100a00 */
[----:B------:R2:W-:Y:S04]  /*56c90*/  STL.64 [R1+0xa60], R228 ;  /* 0x000a60e401007387 */ /* 0x0005e80000100a00 */
[----:B-1----:R-:W4:Y:S04]  /*56ca0*/  LDL.LU.64 R202, [R1+0xd00] ;  /* 0x000d000001ca7983 */ /* 0x002f280000300a00 */
[----:B------:R1:W-:Y:S04]  /*56cb0*/  STL.64 [R1+0xa40], R230 ;  /* 0x000a40e601007387 */ /* 0x0003e80000100a00 */
[----:B------:R-:W-:Y:S04]  /*56cc0*/  LDGSTS.E [R2+0x20680], desc[UR14][R238.64], P0 ;  /* 0x20680000ee027fae */ /* 0x000fe800081a100e */
[----:B------:R1:W-:Y:S04]  /*56cd0*/  STL.64 [R1+0xa38], R236 ;  /* 0x000a38ec01007387 */ /* 0x0003e80000100a00 */
[----:B------:R-:W-:Y:S04]  /*56ce0*/  LDGSTS.E [R2+0x20e00], desc[UR14][R200.64], P1 ;  /* 0x20e00000c8027fae */ /* 0x000fe800089a100e */
[----:B------:R1:W-:Y:S04]  /*56cf0*/  LDGSTS.E [R2+0x20e80], desc[UR14][R208.64], P0 ;  /* 0x20e80000d0027fae */ /* 0x0003e800081a100e */
[----:B------:R-:W-:Y:S04]  /*56d00*/  LDGSTS.E [R2+0x21600], desc[UR14][R198.64], P1 ;  /* 0x21600000c6027fae */ /* 0x000fe800089a100e */
[----:B--2---:R-:W2:Y:S04]  /*56d10*/  LDL.LU.64 R200, [R1+0xcf8] ;  /* 0x000cf80001c87983 */ /* 0x004ea80000300a00 */
[----:B------:R1:W-:Y:S04]  /*56d20*/  LDGSTS.E [R2+0x21680], desc[UR14][R212.64], P0 ;  /* 0x21680000d4027fae */ /* 0x0003e800081a100e */
[----:B---3--:R-:W1:Y:S04]  /*56d30*/  LDL.LU.64 R198, [R1+0xc80] ;  /* 0x000c800001c67983 */ /* 0x008e680000300a00 */
[----:B------:R-:W-:Y:S04]  /*56d40*/  LDGSTS.E [R2+0x21e00], desc[UR14][R196.64], P1 ;  /* 0x21e00000c4027fae */ /* 0x000fe800089a100e */
[----:B------:R3:W-:Y:S04]  /*56d50*/  LDGSTS.E [R2+0x21e80], desc[UR14][R216.64], P0 ;  /* 0x21e80000d8027fae */ /* 0x0007e800081a100e */
[----:B------:R1:W-:Y:S04]  /*56d60*/  LDGSTS.E [R2+0x22600], desc[UR14][R218.64], P1 ;  /* 0x22600000da027fae */ /* 0x0003e800089a100e */
[----:B----4-:R-:W4:Y:S04]  /*56d70*/  LDL.LU.64 R196, [R1+0xc78] ;  /* 0x000c780001c47983 */ /* 0x010f280000300a00 */
[----:B------:R-:W3:Y:S04]  /*56d80*/  LDL.LU.64 R214, [R1+0xc00] ;  /* 0x000c000001d67983 */ /* 0x000ee80000300a00 */
[----:B------:R-:W3:Y:S04]  /*56d90*/  LDL.LU.64 R216, [R1+0xbf8] ;  /* 0x000bf80001d87983 */ /* 0x000ee80000300a00 */
[----:B------:R-:W3:Y:S04]  /*56da0*/  LDL.LU.64 R218, [R1+0xb80] ;  /* 0x000b800001da7983 */ /* 0x000ee80000300a00 */
[----:B------:R1:W-:Y:S04]  /*56db0*/  LDGSTS.E [R2+0x22680], desc[UR14][R220.64], P0 ;  /* 0x22680000dc027fae */ /* 0x0003e800081a100e */
[----:B------:R1:W-:Y:S04]  /*56dc0*/  LDGSTS.E [R2+0x22e00], desc[UR14][R222.64], P1 ;  /* 0x22e00000de027fae */ /* 0x0003e800089a100e */
[----:B------:R1:W-:Y:S04]  /*56dd0*/  LDGSTS.E [R2+0x22e80], desc[UR14][R224.64], P0 ;  /* 0x22e80000e0027fae */ /* 0x0003e800081a100e */
[----:B------:R-:W3:Y:S04]  /*56de0*/  LDL.LU.64 R220, [R1+0xb78] ;  /* 0x000b780001dc7983 */ /* 0x000ee80000300a00 */
[----:B------:R-:W3:Y:S04]  /*56df0*/  LDL.LU.64 R222, [R1+0xb00] ;  /* 0x000b000001de7983 */ /* 0x000ee80000300a00 */
[----:B------:R-:W3:Y:S04]  /*56e00*/  LDL.LU.64 R224, [R1+0xaf8] ;  /* 0x000af80001e07983 */ /* 0x000ee80000300a00 */
[----:B------:R1:W-:Y:S04]  /*56e10*/  LDGSTS.E [R2+0x23600], desc[UR14][R226.64], P1 ;  /* 0x23600000e2027fae */ /* 0x0003e800089a100e */
[----:B------:R-:W-:Y:S04]  /*56e20*/  LDGSTS.E [R2+0x23680], desc[UR14][R228.64], P0 ;  /* 0x23680000e4027fae */ /* 0x000fe800081a100e */
[----:B------:R-:W-:Y:S04]  /*56e30*/  LDGSTS.E [R2+0x23e00], desc[UR14][R230.64], P1 ;  /* 0x23e00000e6027fae */ /* 0x000fe800089a100e */
[----:B------:R-:W3:Y:S04]  /*56e40*/  LDL.LU.64 R226, [R1+0xa88] ;  /* 0x000a880001e27983 */ /* 0x000ee80000300a00 */
[----:B------:R-:W3:Y:S04]  /*56e50*/  LDL.LU.64 R228, [R1+0xa80] ;  /* 0x000a800001e47983 */ /* 0x000ee80000300a00 */
[----:B------:R1:W-:Y:S01]  /*56e60*/  LDGSTS.E [R2+0x23e80], desc[UR14][R236.64], P0 ;  /* 0x23e80000ec027fae */ /* 0x0003e200081a100e */
[----:B------:R-:W-:-:S04]  /*56e70*/  IADD3 R204, P2, PT, R202, UR16, RZ ;  /* 0x00000010cacc7c10 */ /* 0x000fc8000ff5e0ff */
[----:B------:R-:W-:Y:S02]  /*56e80*/  IADD3.X R3, PT, PT, R203, UR8, RZ, P2, !PT ;  /* 0x00000008cb037c10 */ /* 0x000fe400097fe4ff */
[----:B------:R-:W3:Y:S01]  /*56e90*/  LDL.LU.64 R202, [R1+0x9d8] ;  /* 0x0009d80001ca7983 */ /* 0x000ee20000300a00 */
[----:B--2---:R-:W-:-:S04]  /*56ea0*/  IADD3 R206, P2, PT, R200, UR16, RZ ;  /* 0x00000010c8ce7c10 */ /* 0x004fc8000ff5e0ff */
[----:B------:R-:W-:Y:S02]  /*56eb0*/  IADD3.X R205, PT, PT, R201, UR8, RZ, P2, !PT ;  /* 0x00000008c9cd7c10 */ /* 0x000fe400097fe4ff */
[----:B------:R-:W2:Y:S01]  /*56ec0*/  LDL.LU.64 R200, [R1+0x9d0] ;  /* 0x0009d00001c87983 */ /* 0x000ea20000300a00 */
[----:B-1----:R-:W-:-:S04]  /*56ed0*/  IADD3 R208, P2, PT, R198, UR16, RZ ;  /* 0x00000010c6d07c10 */ /* 0x002fc8000ff5e0ff */
[----:B------:R-:W-:Y:S02]  /*56ee0*/  IADD3.X R207, PT, PT, R199, UR8, RZ, P2, !PT ;  /* 0x00000008c7cf7c10 */ /* 0x000fe400097fe4ff */
[----:B------:R-:W2:Y:S01]  /*56ef0*/  LDL.LU.64 R198, [R1+0x980] ;  /* 0x0009800001c67983 */ /* 0x000ea20000300a00 */
[----:B----4-:R-:W-:-:S04]  /*56f00*/  IADD3 R210, P2, PT, R196, UR16, RZ ;  /* 0x00000010c4d27c10 */ /* 0x010fc8000ff5e0ff */
[----:B------:R-:W-:Y:S02]  /*56f10*/  IADD3.X R209, PT, PT, R197, UR8, RZ, P2, !PT ;  /* 0x00000008c5d17c10 */ /* 0x000fe400097fe4ff */
[----:B------:R-:W4:Y:S01]  /*56f20*/  LDL.LU.64 R196, [R1+0x978] ;  /* 0x0009780001c47983 */ /* 0x000f220000300a00 */
        /* <DEDUP_REMOVED lines=17> */
[----:B------:R-:W-:Y:S01]  /*57040*/  LOP3.LUT R2, R235, 0x70, RZ, 0x3c, !PT ;  /* 0x00000070eb027812 */ /* 0x000fe200078e3cff */
[----:B------:R-:W-:Y:S01]  /*57050*/  IMAD.MOV.U32 R248, RZ, RZ, R222 ;  /* 0x000000fffff87224 */ /* 0x000fe200078e00de */
[----:B------:R-:W-:Y:S01]  /*57060*/  MOV R251, R219 ;  /* 0x000000db00fb7202 */ /* 0x000fe20000000f00 */
[----:B------:R-:W-:Y:S01]  /*57070*/  IMAD.MOV.U32 R246, RZ, RZ, R224 ;  /* 0x000000fffff67224 */ /* 0x000fe200078e00e0 */
[----:B------:R-:W-:Y:S01]  /*57080*/  MOV R249, R221 ;  /* 0x000000dd00f97202 */ /* 0x000fe20000000f00 */
[----:B------:R-:W-:Y:S01]  /*57090*/  IMAD.MOV.U32 R244, RZ, RZ, R226 ;  /* 0x000000fffff47224 */ /* 0x000fe200078e00e2 */
[----:B------:R-:W-:Y:S01]  /*570a0*/  MOV R247, R223 ;  /* 0x000000df00f77202 */ /* 0x000fe20000000f00 */
[----:B------:R-:W-:Y:S01]  /*570b0*/  VIADD R2, R2, UR12 ;  /* 0x0000000c02027c36 */ /* 0x000fe20008000000 */
[----:B------:R-:W-:-:S02]  /*570c0*/  MOV R245, R225 ;  /* 0x000000e100f57202 */ /* 0x000fc40000000f00 */
[----:B------:R-:W-:-:S04]  /*570d0*/  IADD3 R228, P2, PT, R202, UR16, RZ ;  /* 0x00000010cae47c10 */ /* 0x000fc8000ff5e0ff */
[----:B------:R-:W-:Y:S01]  /*570e0*/  IADD3.X R227, PT, PT, R203, UR8, RZ, P2, !PT ;  /* 0x00000008cbe37c10 */ /* 0x000fe200097fe4ff */
[----:B------:R-:W-:Y:S01]  /*570f0*/  IMAD.MOV.U32 R203, RZ, RZ, R209 ;  /* 0x000000ffffcb7224 */ /* 0x000fe200078e00d1 */
[----:B------:R-:W-:Y:S02]  /*57100*/  MOV R202, R210 ;  /* 0x000000d200ca7202 */ /* 0x000fe40000000f00 */
[----:B------:R-:W-:Y:S02]  /*57110*/  MOV R210, R212 ;  /* 0x000000d400d27202 */ /* 0x000fe40000000f00 */
[----:B--2---:R-:W-:-:S04]  /*57120*/  IADD3 R230, P2, PT, R200, UR16, RZ ;  /* 0x00000010c8e67c10 */ /* 0x004fc8000ff5e0ff */
[----:B------:R-:W-:Y:S02]  /*57130*/  IADD3.X R229, PT, PT, R201, UR8, RZ, P2, !PT ;  /* 0x00000008c9e57c10 */ /* 0x000fe400097fe4ff */
[----:B------:R-:W-:-:S04]  /*57140*/  IADD3 R232, P2, PT, R198, UR16, RZ ;  /* 0x00000010c6e87c10 */ /* 0x000fc8000ff5e0ff */
[----:B------:R-:W-:Y:S01]  /*57150*/  IADD3.X R231, PT, PT, R199, UR8, RZ, P2, !PT ;  /* 0x00000008c7e77c10 */ /* 0x000fe200097fe4ff */
[----:B------:R-:W-:Y:S01]  /*57160*/  IMAD.MOV.U32 R199, RZ, RZ, R205 ;  /* 0x000000ffffc77224 */ /* 0x000fe200078e00cd */
[----:B------:R-:W-:Y:S01]  /*57170*/  MOV R198, R206 ;  /* 0x000000ce00c67202 */ /* 0x000fe20000000f00 */
[----:B------:R-:W-:Y:S01]  /*57180*/  IMAD.MOV.U32 R201, RZ, RZ, R207 ;  /* 0x000000ffffc97224 */ /* 0x000fe200078e00cf */
[----:B------:R-:W-:Y:S02]  /*57190*/  MOV R200, R208 ;  /* 0x000000d000c87202 */ /* 0x000fe40000000f00 */
[----:B----4-:R-:W-:Y:S02]  /*571a0*/  IADD3 R234, P2, PT, R196, UR16, RZ ;  /* 0x00000010c4ea7c10 */ /* 0x010fe4000ff5e0ff */
[----:B------:R-:W-:Y:S02]  /*571b0*/  MOV R196, R204 ;  /* 0x000000cc00c47202 */ /* 0x000fe40000000f00 */
[----:B------:R-:W-:Y:S01]  /*571c0*/  IADD3.X R233, PT, PT, R197, UR8, RZ, P2, !PT ;  /* 0x00000008c5e97c10 */ /* 0x000fe200097fe4ff */
[----:B------:R-:W-:Y:S01]  /*571d0*/  IMAD.MOV.U32 R197, RZ, RZ, R3 ;  /* 0x000000ffffc57224 */ /* 0x000fe200078e0003 */
[----:B------:R-:W-:Y:S01]  /*571e0*/  MOV R209, R213 ;  /* 0x000000d500d17202 */ /* 0x000fe20000000f00 */
[----:B------:R-:W-:Y:S01]  /*571f0*/  IMAD.MOV.U32 R208, RZ, RZ, R214 ;  /* 0x000000ffffd07224 */ /* 0x000fe200078e00d6 */
[----:B------:R-:W-:Y:S01]  /*57200*/  MOV R207, R215 ;  /* 0x000000d700cf7202 */ /* 0x000fe20000000f00 */
[----:B------:R-:W-:Y:S01]  /*57210*/  IMAD.MOV.U32 R206, RZ, RZ, R216 ;  /* 0x000000ffffce7224 */ /* 0x000fe200078e00d8 */
[----:B------:R1:W-:Y:S01]  /*57220*/  STL.64 [R1+0xd00], R196 ;  /* 0x000d00c401007387 */ /* 0x0003e20000100a00 */
[----:B------:R-:W-:Y:S01]  /*57230*/  IMAD.MOV.U32 R204, RZ, RZ, R218 ;  /* 0x000000ffffcc7224 */ /* 0x000fe200078e00da */
[----:B------:R-:W-:-:S02]  /*57240*/  MOV R205, R217 ;  /* 0x000000d900cd7202 */ /* 0x000fc40000000f00 */
[----:B------:R2:W-:Y:S04]  /*57250*/  STL.64 [R1+0xcf8], R198 ;  /* 0x000cf8c601007387 */ /* 0x0005e80000100a00 */
[----:B------:R3:W-:Y:S04]  /*57260*/  STL.64 [R1+0xc80], R200 ;  /* 0x000c80c801007387 */ /* 0x0007e80000100a00 */
[----:B------:R4:W-:Y:S01]  /*57270*/  STL.64 [R1+0xc78], R202 ;  /* 0x000c78ca01007387 */ /* 0x0009e20000100a00 */
[----:B------:R-:W-:-:S03]  /*57280*/  MOV R242, R228 ;  /* 0x000000e400f27202 */ /* 0x000fc60000000f00 */
[----:B------:R1:W-:Y:S01]  /*57290*/  STL.64 [R1+0xc00], R210 ;  /* 0x000c00d201007387 */ /* 0x0003e20000100a00 */
[----:B------:R-:W-:-:S03]  /*572a0*/  IMAD.MOV.U32 R243, RZ, RZ, R227 ;  /* 0x000000fffff37224 */ /* 0x000fc600078e00e3 */
        /* <DEDUP_REMOVED lines=12> */
[----:B------:R1:W-:Y:S04]  /*57370*/  STL.64 [R1+0xa80], R244 ;  /* 0x000a80f401007387 */ /* 0x0003e80000100a00 */
[----:B------:R1:W-:Y:S04]  /*57380*/  STL.64 [R1+0x9d8], R242 ;  /* 0x0009d8f201007387 */ /* 0x0003e80000100a00 */
[----:B------:R1:W-:Y:S04]  /*57390*/  LDGSTS.E [R2+0x20700], desc[UR14][R196.64], P1 ;  /* 0x20700000c4027fae */ /* 0x0003e800089a100e */
[----:B------:R2:W-:Y:S04]  /*573a0*/  LDGSTS.E [R2+0x20780], desc[UR14][R198.64], P0 ;  /* 0x20780000c6027fae */ /* 0x0005e800081a100e */
[----:B------:R2:W-:Y:S04]  /*573b0*/  LDGSTS.E [R2+0x20f00], desc[UR14][R200.64], P1 ;  /* 0x20f00000c8027fae */ /* 0x0005e800089a100e */
[----:B-1----:R1:W5:Y:S04]  /*573c0*/  LDL.LU.64 R196, [R1+0x2248] ;  /* 0x0022480001c47983 */ /* 0x0023680000300a00 */
[----:B------:R1:W-:Y:S04]  /*573d0*/  STL.64 [R1+0x9d0], R240 ;  /* 0x0009d0f001007387 */ /* 0x0003e80000100a00 */
[----:B--2---:R1:W5:Y:S04]  /*573e0*/  LDL.LU.64 R198, [R1+0x2240] ;  /* 0x0022400001c67983 */ /* 0x0043680000300a00 */
[----:B------:R1:W-:Y:S04]  /*573f0*/  STL.64 [R1+0x980], R238 ;  /* 0x000980ee01007387 */ /* 0x0003e80000100a00 */
[----:B---3--:R1:W5:Y:S04]  /*57400*/  LDL.LU.64 R200, [R1+0x2238] ;  /* 0x0022380001c87983 */ /* 0x0083680000300a00 */
[----:B------:R1:W-:Y:S04]  /*57410*/  STL.64 [R1+0x978], R236 ;  /* 0x000978ec01007387 */ /* 0x0003e80000100a00 */
[----:B------:R1:W-:Y:S04]  /*57420*/  LDGSTS.E [R2+0x20f80], desc[UR14][R202.64], P0 ;  /* 0x20f80000ca027fae */ /* 0x0003e800081a100e */
[----:B------:R1:W-:Y:S04]  /*57430*/  LDGSTS.E [R2+0x21700], desc[UR14][R210.64], P1 ;  /* 0x21700000d2027fae */ /* 0x0003e800089a100e */
[----:B------:R1:W-:Y:S04]  /*57440*/  LDGSTS.E [R2+0x21780], desc[UR14][R208.64], P0 ;  /* 0x21780000d0027fae */ /* 0x0003e800081a100e */
[----:B----4-:R1:W5:Y:S04]  /*57450*/  LDL.LU.64 R202, [R1+0x2230] ;  /* 0x0022300001ca7983 */ /* 0x0103680000300a00 */
[----:B------:R1:W-:Y:S04]  /*57460*/  LDGSTS.E [R2+0x21f00], desc[UR14][R206.64], P1 ;  /* 0x21f00000ce027fae */ /* 0x0003e800089a100e */
        /* <DEDUP_REMOVED lines=9> */
[----:B------:R-:W0:Y:S01]  /*57500*/  LDGDEPBAR ;  /* 0x00000000000079af */ /* 0x000e220000000000 */
[----:B------:R-:W-:-:S04]  /*57510*/  UIADD3 UR4, UPT, UPT, UR4, 0x1, URZ ;  /* 0x0000000104047890 */ /* 0x000fc8000fffe0ff */
[----:B------:R-:W-:-:S09]  /*57520*/  UISETP.NE.U32.AND UP0, UPT, UR4, UR9, UPT ;  /* 0x000000090400728c */ /* 0x000fd2000bf05070 */
[----:B-1----:R-:W-:Y:S05]  /*57530*/  BRA.U UP0, `(.L_x_1) ;  /* 0xfffffce100e47547 */ /* 0x002fea000b83ffff */
.L_x_0:
[----:B-----5:R-:W2:Y:S01]  /*57540*/  LDL.LU R204, [R1+0x650] ;  /* 0x0006500001cc7983 */ /* 0x020ea20000300800 */
[----:B------:R-:W-:-:S04]  /*57550*/  DEPBAR.LE SB0, 0x0 ;  /* 0x000080000000791a */ /* 0x000fc80000000000 */
[----:B------:R-:W2:Y:S01]  /*57560*/  LDL.LU R205, [R1+0x658] ;  /* 0x0006580001cd7983 */ /* 0x000ea20000300800 */
[----:B------:R-:W1:Y:S01]  /*57570*/  S2R R2, SR_TID.X ;  /* 0x0000000000027919 */ /* 0x000e620000002100 */
[----:B------:R-:W-:Y:S01]  /*57580*/  IMAD.MOV.U32 R220, RZ, RZ, R36 ;  /* 0x000000ffffdc7224 */ /* 0x000fe200078e0024 */
[----:B------:R-:W-:Y:S01]  /*57590*/  MOV R221, R38 ;  /* 0x0000002600dd7202 */ /* 0x000fe20000000f00 */
[----:B------:R-:W-:Y:S01]  /*575a0*/  IMAD.MOV.U32 R232, RZ, RZ, R69 ;  /* 0x000000ffffe87224 */ /* 0x000fe200078e0045 */
[----:B------:R-:W2:Y:S01]  /*575b0*/  LDL.LU R206, [R1+0x840] ;  /* 0x0008400001ce7983 */ /* 0x000ea20000300800 */
[----:B------:R-:W-:Y:S01]  /*575c0*/  MOV R233, R71 ;  /* 0x0000004700e97202 */ /* 0x000fe20000000f00 */
[----:B------:R-:W-:Y:S01]  /*575d0*/  IMAD.MOV.U32 R236, RZ, RZ, R37 ;  /* 0x000000ffffec7224 */ /* 0x000fe200078e0025 */
[----:B------:R-:W-:Y:S01]  /*575e0*/  MOV R237, R39 ;  /* 0x0000002700ed7202 */ /* 0x000fe20000000f00 */
[----:B------:R-:W2:Y:S01]  /*575f0*/  LDL.LU R207, [R1+0x848] ;  /* 0x0008480001cf7983 */ /* 0x000ea20000300800 */
[----:B------:R-:W3:Y:S01]  /*57600*/  LDCU UR4, c[0x0][0x3b4] ;  /* 0x00007680ff0477ac */ /* 0x000ee20008000800 */
[----:B------:R-:W4:Y:S01]  /*57610*/  LDCU.64 UR16, c[0x0][0x398] ;  /* 0x00007300ff1077ac */ /* 0x000f220008000a00 */
[----:B------:R-:W1:Y:S01]  /*57620*/  LDCU.64 UR6, c[0x0][0x390] ;  /* 0x00007200ff0677ac */ /* 0x000e620008000a00 */
[----:B------:R-:W1:Y:S01]  /*57630*/  LDCU.64 UR26, c[0x0][0x398] ;  /* 0x00007300ff1a77ac */ /* 0x000e620008000a00 */
[----:B------:R-:W1:Y:S01]  /*57640*/  LDCU UR8, c[0x0][0x3b4] ;  /* 0x00007680ff0877ac */ /* 0x000e620008000800 */
[----:B------:R-:W1:Y:S02]  /*57650*/  LDCU.64 UR10, c[0x0][0x390] ;  /* 0x00007200ff0a77ac */ /* 0x000e640008000a00 */
[----:B-1----:R-:W-:Y:S01]  /*57660*/  LOP3.LUT R2, R2, 0x1f, RZ, 0xc0, !PT ;  /* 0x0000001f02027812 */ /* 0x002fe200078ec0ff */
[----:B------:R-:W1:Y:S03]  /*57670*/  LDCU.64 UR12, c[0x0][0x398] ;  /* 0x00007300ff0c77ac */ /* 0x000e660008000a00 */
[----:B------:R-:W-:Y:S01]  /*57680*/  LEA R252, R2, UR5, 0x4 ;  /* 0x0000000502fc7c11 */ /* 0x000fe2000f8e20ff */
[----:B------:R-:W-:Y:S06]  /*57690*/  BAR.SYNC.DEFER_BLOCKING 0x0 ;  /* 0x0000000000007b1d */ /* 0x000fec0000010000 */
[----:B------:R-:W1:Y:S01]  /*576a0*/  LDCU UR5, c[0x0][0x3b8] ;  /* 0x00007700ff0577ac */ /* 0x000e620008000800 */
[----:B------:R-:W1:Y:S01]  /*576b0*/  LDCU.64 UR28, c[0x0][0x398] ;  /* 0x00007300ff1c77ac */ /* 0x000e620008000a00 */
[----:B------:R-:W1:Y:S01]  /*576c0*/  LDCU.64 UR18, c[0x0][0x398] ;  /* 0x00007300ff1277ac */ /* 0x000e620008000a00 */
[----:B------:R-:W1:Y:S01]  /*576d0*/  LDCU.64 UR24, c[0x0][0x398] ;  /* 0x00007300ff1877ac */ /* 0x000e620008000a00 */
[----:B------:R-:W1:Y:S01]  /*576e0*/  LDCU.64 UR22, c[0x0][0x398] ;  /* 0x00007300ff1677ac */ /* 0x000e620008000a00 */
[----:B------:R-:W1:Y:S01]  /*576f0*/  LDCU.64 UR20, c[0x0][0x398] ;  /* 0x00007300ff1477ac */ /* 0x000e620008000a00 */
[----:B------:R-:W1:Y:S01]  /*57700*/  LDCU UR64, c[0x0][0x398] ;  /* 0x00007300ff4077ac */ /* 0x000e620008000800 */
        /* <DEDUP_REMOVED lines=47> */
[----:B--2---:R2:W-:Y:S01]  /*57a00*/  STSM.16.M88.4 [R252], R204 ;  /* 0x000000ccfc007844 */ /* 0x0045e20000000200 */
[----:B------:R-:W-:-:S03]  /*57a10*/  NOP ;  /* 0x0000000000007918 */ /* 0x000fc60000000000 */
[----:B------:R-:W1:Y:S04]  /*57a20*/  LDS.128 R208, [R252] ;  /* 0x00000000fcd07984 */ /* 0x000e680000000c00 */
[----:B--2---:R-:W2:Y:S04]  /*57a30*/  LDL.LU R204, [R1+0x60] ;  /* 0x0000600001cc7983 */ /* 0x004ea80000300800 */
[----:B------:R-:W2:Y:S04]  /*57a40*/  LDL.LU R205, [R1+0x68] ;  /* 0x0000680001cd7983 */ /* 0x000ea80000300800 */
[----:B------:R-:W2:Y:S04]  /*57a50*/  LDL.LU R206, [R1+0x7c0] ;  /* 0x0007c00001ce7983 */ /* 0x000ea80000300800 */
[----:B------:R-:W2:Y:S01]  /*57a60*/  LDL.LU R207, [R1+0x7c8] ;  /* 0x0007c80001cf7983 */ /* 0x000ea20000300800 */
[----:B------:R-:W-:-:S03]  /*57a70*/  NOP ;  /* 0x0000000000007918 */ /* 0x000fc60000000000 */
[----:B-1----:R-:W-:Y:S04]  /*57a80*/  STL [R1+0xd4], R209 ;  /* 0x0000d4d101007387 */ /* 0x002fe80000100800 */
[----:B------:R-:W-:Y:S01]  /*57a90*/  STL.64 [R1+0xd8], R210 ;  /* 0x0000d8d201007387 */ /* 0x000fe20000100a00 */
[----:B------:R-:W-:-:S03]  /*57aa0*/  MOV R0, R208 ;  /* 0x000000d000007202 */ /* 0x000fc60000000f00 */
[----:B--2---:R1:W-:Y:S01]  /*57ab0*/  STSM.16.M88.4 [R252], R204 ;  /* 0x000000ccfc007844 */ /* 0x0043e20000000200 */
[----:B------:R-:W-:-:S03]  /*57ac0*/  NOP ;  /* 0x0000000000007918 */ /* 0x000fc60000000000 */
[----:B------:R-:W2:Y:S04]  /*57ad0*/  LDS.128 R208, [R252] ;  /* 0x00000000fcd07984 */ /* 0x000ea80000000c00 */
[----:B-1----:R-:W3:Y:S04]  /*57ae0*/  LDL.LU R206, [R1+0x740] ;  /* 0x0007400001ce7983 */ /* 0x002ee80000300800 */
[----:B------:R-:W3:Y:S01]  /*57af0*/  LDL.LU R207, [R1+0x748] ;  /* 0x0007480001cf7983 */ /* 0x000ee20000300800 */
[----:B------:R-:W-:Y:S01]  /*57b00*/  IMAD.MOV.U32 R204, RZ, RZ, R192 ;  /* 0x000000ffffcc7224 */ /* 0x000fe200078e00c0 */
[----:B------:R-:W-:Y:S01]  /*57b10*/  MOV R205, R194 ;  /* 0x000000c200cd7202 */ /* 0x000fe20000000f00 */
[----:B------:R-:W-:Y:S01]  /*57b20*/  NOP ;  /* 0x0000000000007918 */ /* 0x000fe20000000000 */
[----:B--2---:R-:W-:Y:S04]  /*57b30*/  STL.64 [R1+0x130], R208 ;  /* 0x000130d001007387 */ /* 0x004fe80000100a00 */
[----:B------:R-:W-:Y:S04]  /*57b40*/  STL.64 [R1+0x138], R210 ;  /* 0x000138d201007387 */ /* 0x000fe80000100a00 */
[----:B---3--:R1:W-:Y:S01]  /*57b50*/  STSM.16.M88.4 [R252], R204 ;  /* 0x000000ccfc007844 */ /* 0x0083e20000000200 */
        /* <DEDUP_REMOVED lines=8> */
[----:B------:R1:W-:Y:S04]  /*57be0*/  STL.64 [R1+0x108], R210 ;  /* 0x000108d201007387 */ /* 0x0003e80000100a00 */
[----:B-1----:R-:W2:Y:S04]  /*57bf0*/  LDL.LU R210, [R1+0x5c0] ;  /* 0x0005c00001d27983 */ /* 0x002ea80000300800 */
[----:B------:R-:W2:Y:S04]  /*57c00*/  LDL.LU R211, [R1+0x5c8] ;  /* 0x0005c80001d37983 */ /* 0x000ea80000300800 */
[----:B---3--:R-:W-:Y:S01]  /*57c10*/  STSM.16.M88.4 [R252], R204 ;  /* 0x000000ccfc007844 */ /* 0x008fe20000000200 */
[----:B------:R-:W-:-:S03]  /*57c20*/  NOP ;  /* 0x0000000000007918 */ /* 0x000fc60000000000 */
[----:B------:R-:W1:Y:S04]  /*57c30*/  LDS.128 R204, [R252] ;  /* 0x00000000fccc7984 */ /* 0x000e680000000c00 */
[----:B-1----:R-:W-:Y:S04]  /*57c40*/  STL.64 [R1+0x120], R204 ;  /* 0x000120cc01007387 */ /* 0x002fe80000100a00 */
[----:B------:R1:W-:Y:S04]  /*57c50*/  STL.64 [R1+0x128], R206 ;  /* 0x000128ce01007387 */ /* 0x0003e80000100a00 */
[----:B-1----:R-:W3:Y:S04]  /*57c60*/  LDL.LU R206, [R1+0x540] ;  /* 0x0005400001ce7983 */ /* 0x002ee80000300800 */
[----:B------:R-:W3:Y:S01]  /*57c70*/  LDL.LU R207, [R1+0x548] ;  /* 0x0005480001cf7983 */ /* 0x000ee20000300800 */
[----:B------:R-:W-:Y:S01]  /*57c80*/  IMAD.MOV.U32 R208, RZ, RZ, R128 ;  /* 0x000000ffffd07224 */ /* 0x000fe200078e0080 */
[----:B------:R-:W-:Y:S01]  /*57c90*/  MOV R209, R130 ;  /* 0x0000008200d17202 */ /* 0x000fe20000000f00 */
[----:B------:R-:W-:-:S04]  /*57ca0*/  NOP ;  /* 0x0000000000007918 */ /* 0x000fc80000000000 */
[----:B--2---:R-:W-:Y:S01]  /*57cb0*/  STSM.16.M88.4 [R252], R208 ;  /* 0x000000d0fc007844 */ /* 0x004fe20000000200 */
[----:B------:R-:W-:-:S03]  /*57cc0*/  NOP ;  /* 0x0000000000007918 */ /* 0x000fc60000000000 */
[----:B------:R-:W1:Y:S01]  /*57cd0*/  LDS.128 R208, [R252] ;  /* 0x00000000fcd07984 */ /* 0x000e620000000c00 */
[----:B------:R-:W-:Y:S01]  /*57ce0*/  IMAD.MOV.U32 R204, RZ, RZ, R96 ;  /* 0x000000ffffcc7224 */ /* 0x000fe200078e0060 */
[----:B------:R-:W-:Y:S01]  /*57cf0*/  MOV R205, R98 ;  /* 0x0000006200cd7202 */ /* 0x000fe20000000f00 */
[----:B------:R-:W-:Y:S01]  /*57d00*/  NOP ;  /* 0x0000000000007918 */ /* 0x000fe20000000000 */
[----:B-1----:R-:W-:Y:S04]  /*57d10*/  STL.64 [R1+0xf0], R208 ;  /* 0x0000f0d001007387 */ /* 0x002fe80000100a00 */
        /* <DEDUP_REMOVED lines=16> */
[----:B-1----:R1:W-:Y:S04]  /*57e20*/  STL.64 [R1+0xe0], R204 ;  /* 0x0000e0cc01007387 */ /* 0x0023e80000100a00 */
[----:B------:R3:W-:Y:S04]  /*57e30*/  STL.64 [R1+0xe8], R206 ;  /* 0x0000e8ce01007387 */ /* 0x0007e80000100a00 */
[----:B-1----:R-:W4:Y:S04]  /*57e40*/  LDL.LU R204, [R1+0x654] ;  /* 0x0006540001cc7983 */ /* 0x002f280000300800 */
[----:B------:R-:W4:Y:S04]  /*57e50*/  LDL.LU R205, [R1+0x65c] ;  /* 0x00065c0001cd7983 */ /* 0x000f280000300800 */
[----:B---3--:R-:W4:Y:S04]  /*57e60*/  LDL.LU R206, [R1+0x844] ;  /* 0x0008440001ce7983 */ /* 0x008f280000300800 */
[----:B------:R-:W4:Y:S01]  /*57e70*/  LDL.LU R207, [R1+0x84c] ;  /* 0x00084c0001cf7983 */ /* 0x000f220000300800 */
[----:B------:R-:W-:Y:S01]  /*57e80*/  IMAD.MOV.U32 R208, RZ, RZ, R32 ;  /* 0x000000ffffd07224 */ /* 0x000fe200078e0020 */
[----:B------:R-:W-:Y:S01]  /*57e90*/  MOV R209, R34 ;  /* 0x0000002200d17202 */ /* 0x000fe20000000f00 */
[----:B------:R-:W-:-:S04]  /*57ea0*/  NOP ;  /* 0x0000000000007918 */ /* 0x000fc80000000000 */
[----:B--2---:R-:W-:Y:S01]  /*57eb0*/  STSM.16.M88.4 [R252], R208 ;  /* 0x000000d0fc007844 */ /* 0x004fe20000000200 */
[----:B------:R-:W-:-:S03]  /*57ec0*/  NOP ;  /* 0x0000000000007918 */ /* 0x000fc60000000000 */
[----:B------:R-:W1:Y:S01]  /*57ed0*/  LDS.128 R208, [R252] ;  /* 0x00000000fcd07984 */ /* 0x000e620000000c00 */
[----:B------:R-:W-:-:S03]  /*57ee0*/  NOP ;  /* 0x0000000000007918 */ /* 0x000fc60000000000 */
[----:B-1----:R-:W-:Y:S04]  /*57ef0*/  STL.64 [R1+0xc0], R208 ;  /* 0x0000c0d001007387 */ /* 0x002fe80000100a00 */
[----:B------:R-:W-:Y:S01]  /*57f00*/  STL.64 [R1+0xc8], R210 ;  /* 0x0000c8d201007387 */ /* 0x000fe20000100a00 */
[----:B------:R-:W-:Y:S01]  /*57f10*/  IMAD.MOV.U32 R192, RZ, RZ, R193 ;  /* 0x000000ffffc07224 */ /* 0x000fe200078e00c1 */
[----:B------:R-:W-:Y:S02]  /*57f20*/  MOV R193, R195 ;  /* 0x000000c300c17202 */ /* 0x000fe40000000f00 */
[----:B----4-:R1:W-:Y:S01]  /*57f30*/  STSM.16.M88.4 [R252], R204 ;  /* 0x000000ccfc007844 */ /* 0x0103e20000000200 */
[----:B------:R-:W-:-:S03]  /*57f40*/  NOP ;  /* 0x0000000000007918 */ /* 0x000fc60000000000 */
[----:B------:R-:W2:Y:S04]  /*57f50*/  LDS.128 R208, [R252] ;  /* 0x00000000fcd07984 */ /* 0x000ea80000000c00 */
[----:B-1----:R-:W3:Y:S04]  /*57f60*/  LDL.LU R204, [R1+0x64] ;  /* 0x0000640001cc7983 */ /* 0x002ee80000300800 */
[----:B------:R-:W3:Y:S04]  /*57f70*/  LDL.LU R205, [R1+0x6c] ;  /* 0x00006c0001cd7983 */ /* 0x000ee80000300800 */
[----:B------:R-:W3:Y:S04]  /*57f80*/  LDL.LU R206, [R1+0x7c4] ;  /* 0x0007c40001ce7983 */ /* 0x000ee80000300800 */
[----:B------:R-:W3:Y:S01]  /*57f90*/  LDL.LU R207, [R1+0x7cc] ;  /* 0x0007cc0001cf7983 */ /* 0x000ee20000300800 */
[----:B------:R-:W-:-:S03]  /*57fa0*/  NOP ;  /* 0x0000000000007918 */ /* 0x000fc60000000000 */
[----:B--2---:R-:W-:Y:S04]  /*57fb0*/  STL.64 [R1+0xb0], R208 ;  /* 0x0000b0d001007387 */ /* 0x004fe80000100a00 */
[----:B------:R-:W-:Y:S04]  /*57fc0*/  STL.64 [R1+0xb8], R210 ;  /* 0x0000b8d201007387 */ /* 0x000fe80000100a00 */
[----:B------:R-:W2:Y:S04]  /*57fd0*/  LDL.LU R194, [R1+0x744] ;  /* 0x0007440001c27983 */ /* 0x000ea80000300800 */
[----:B------:R-:W2:Y:S01]  /*57fe0*/  LDL.LU R195, [R1+0x74c] ;  /* 0x00074c0001c37983 */ /* 0x000ea20000300800 */
[----:B------:R-:W-:Y:S01]  /*57ff0*/  MOV R160, R161 ;  /* 0x000000a100a07202 */ /* 0x000fe20000000f00 */
[----:B------:R-:W-:-:S02]  /*58000*/  IMAD.MOV.U32 R161, RZ, RZ, R163 ;  /* 0x000000ffffa17224 */ /* 0x000fc400078e00a3 */
[----:B------:R-:W-:Y:S01]  /*58010*/  IMAD.MOV.U32 R128, RZ, RZ, R129 ;  /* 0x000000ffff807224 */ /* 0x000fe200078e0081 */
[----:B------:R-:W-:Y:S01]  /*58020*/  MOV R129, R131 ;  /* 0x0000008300817202 */ /* 0x000fe20000000f00 */
[----:B---3--:R-:W-:Y:S01]  /*58030*/  STSM.16.M88.4 [R252], R204 ;  /* 0x000000ccfc007844 */ /* 0x008fe20000000200 */
[----:B------:R-:W-:-:S03]  /*58040*/  NOP ;  /* 0x0000000000007918 */ /* 0x000fc60000000000 */
[----:B------:R-:W1:Y:S01]  /*58050*/  LDS.128 R204, [R252] ;  /* 0x00000000fccc7984 */ /* 0x000e620000000c00 */
[----:B------:R-:W-:-:S03]  /*58060*/  NOP ;  /* 0x0000000000007918 */ /* 0x000fc60000000000 */
[----:B--2---:R-:W-:Y:S01]  /*58070*/  STSM.16.M88.4 [R252], R192 ;  /* 0x000000c0fc007844 */ /* 0x004fe20000000200 */
[----:B------:R-:W-:-:S03]  /*58080*/  NOP ;  /* 0x0000000000007918 */ /* 0x000fc60000000000 */
[----:B------:R-:W2:Y:S01]  /*58090*/  LDS.128 R192, [R252] ;  /* 0x00000000fcc07984 */ /* 0x000ea20000000c00 */
[----:B-1----:R-:W-:-:S03]  /*580a0*/  IMAD.MOV.U32 R247, RZ, RZ, R206 ;  /* 0x000000fffff77224 */ /* 0x002fc600078e00ce */
[----:B------:R-:W-:Y:S04]  /*580b0*/  STL.64 [R1+0xa0], R204 ;  /* 0x0000a0cc01007387 */ /* 0x000fe80000100a00 */
[----:B------:R-:W-:Y:S04]  /*580c0*/  STL [R1+0xac], R207 ;  /* 0x0000accf01007387 */ /* 0x000fe80000100800 */
[----:B------:R-:W-:Y:S04]  /*580d0*/  STL [R1+0x2260], R247 ;  /* 0x002260f701007387 */ /* 0x000fe80000100800 */
[----:B------:R-:W3:Y:S04]  /*580e0*/  LDL.LU R162, [R1+0x6c4] ;  /* 0x0006c40001a27983 */ /* 0x000ee80000300800 */
[----:B------:R-:W3:Y:S01]  /*580f0*/  LDL.LU R163, [R1+0x6cc] ;  /* 0x0006cc0001a37983 */ /* 0x000ee20000300800 */
[----:B------:R-:W-:Y:S01]  /*58100*/  NOP ;  /* 0x0000000000007918 */ /* 0x000fe20000000000 */
[----:B--2---:R-:W-:-:S02]  /*58110*/  MOV R246, R194 ;  /* 0x000000c200f67202 */ /* 0x004fc40000000f00 */
[----:B------:R-:W-:Y:S04]  /*58120*/  STL.64 [R1+0x90], R192 ;  /* 0x000090c001007387 */ /* 0x000fe80000100a00 */
[----:B------:R-:W-:Y:S04]  /*58130*/  STL [R1+0x9c], R195 ;  /* 0x00009cc301007387 */ /* 0x000fe80000100800 */
[----:B------:R-:W-:Y:S04]  /*58140*/  STL [R1+0x2264], R246 ;  /* 0x002264f601007387 */ /* 0x000fe80000100800 */
[----:B------:R-:W2:Y:S04]  /*58150*/  LDL.LU R130, [R1+0x5c4] ;  /* 0x0005c40001827983 */ /* 0x000ea80000300800 */
[----:B------:R-:W2:Y:S01]  /*58160*/  LDL.LU R131, [R1+0x5cc] ;  /* 0x0005cc0001837983 */ /* 0x000ea20000300800 */
[----:B------:R-:W-:Y:S01]  /*58170*/  IMAD.MOV.U32 R96, RZ, RZ, R97 ;  /* 0x000000ffff607224 */ /* 0x000fe200078e0061 */
[----:B------:R-:W-:-:S02]  /*58180*/  MOV R97, R99 ;  /* 0x0000006300617202 */ /* 0x000fc40000000f00 */
[----:B------:R-:W-:Y:S01]  /*58190*/  MOV R64, R65 ;  /* 0x0000004100407202 */ /* 0x000fe20000000f00 */
[----:B------:R-:W-:Y:S01]  /*581a0*/  IMAD.MOV.U32 R65, RZ, RZ, R67 ;  /* 0x000000ffff417224 */ /* 0x000fe200078e0043 */
[----:B---3--:R-:W-:Y:S01]  /*581b0*/  STSM.16.M88.4 [R252], R160 ;  /* 0x000000a0fc007844 */ /* 0x008fe20000000200 */
[----:B------:R-:W-:-:S03]  /*581c0*/  NOP ;  /* 0x0000000000007918 */ /* 0x000fc60000000000 */
[----:B------:R-:W1:Y:S01]  /*581d0*/  LDS.128 R160, [R252] ;  /* 0x00000000fca07984 */ /* 0x000e620000000c00 */
[----:B------:R-:W-:-:S03]  /*581e0*/  NOP ;  /* 0x0000000000007918 */ /* 0x000fc60000000000 */
[----:B--2---:R-:W-:Y:S01]  /*581f0*/  STSM.16.M88.4 [R252], R128 ;  /* 0x00000080fc007844 */ /* 0x004fe20000000200 */
[----:B------:R-:W-:-:S03]  /*58200*/  NOP ;  /* 0x0000000000007918 */ /* 0x000fc60000000000 */
[----:B------:R-:W2:Y:S04]  /*58210*/  LDS.128 R128, [R252] ;  /* 0x00000000fc807984 */ /* 0x000ea80000000c00 */
[----:B-1----:R-:W-:Y:S04]  /*58220*/  STL.64 [R1+0x80], R160 ;  /* 0x000080a001007387 */ /* 0x002fe80000100a00 */
[----:B------:R-:W-:Y:S04]  /*58230*/  STL.64 [R1+0x88], R162 ;  /* 0x000088a201007387 */ /* 0x000fe80000100a00 */
[----:B------:R-:W3:Y:S04]  /*58240*/  LDL.LU R98, [R1+0x544] ;  /* 0x0005440001627983 */ /* 0x000ee80000300800 */
[----:B------:R-:W3:Y:S01]  /*58250*/  LDL.LU R99, [R1+0x54c] ;  /* 0x00054c0001637983 */ /* 0x000ee20000300800 */
[----:B------:R-:W-:Y:S01]  /*58260*/  NOP ;  /* 0x0000000000007918 */ /* 0x000fe20000000000 */
[----:B--2---:R-:W-:-:S02]  /*58270*/  IMAD.MOV.U32 R246, RZ, RZ, R129 ;  /* 0x000000fffff67224 */ /* 0x004fc400078e0081 */
[----:B------:R-:W-:Y:S04]  /*58280*/  STL [R1+0x70], R128 ;  /* 0x0000708001007387 */ /* 0x000fe80000100800 */
[----:B------:R-:W-:Y:S04]  /*58290*/  STL.64 [R1+0x78], R130 ;  /* 0x0000788201007387 */ /* 0x000fe80000100a00 */
[----:B------:R-:W-:Y:S04]  /*582a0*/  STL [R1+0x2268], R246 ;  /* 0x002268f601007387 */ /* 0x000fe80000100800 */
[----:B------:R-:W2:Y:S04]  /*582b0*/  LDL.LU R66, [R1+0x504] ;  /* 0x0005040001427983 */ /* 0x000ea80000300800 */
[----:B------:R-:W2:Y:S04]  /*582c0*/  LDL.LU R67, [R1+0x50c] ;  /* 0x00050c0001437983 */ /* 0x000ea80000300800 */
[----:B---3--:R-:W-:Y:S01]  /*582d0*/  STSM.16.M88.4 [R252], R96 ;  /* 0x00000060fc007844 */ /* 0x008fe20000000200 */
[----:B------:R-:W-:-:S03]  /*582e0*/  NOP ;  /* 0x0000000000007918 */ /* 0x000fc60000000000 */
[----:B------:R-:W1:Y:S01]  /*582f0*/  LDS.128 R96, [R252] ;  /* 0x00000000fc607984 */ /* 0x000e620000000c00 */
[----:B------:R-:W-:-:S03]  /*58300*/  NOP ;  /* 0x0000000000007918 */ /* 0x000fc60000000000 */
[----:B--2---:R2:W-:Y:S02]  /*58310*/  STSM.16.M88.4 [R252], R64 ;  /* 0x00000040fc007844 */ /* 0x0045e40000000200 */
[----:B--2---:R-:W-:Y:S01]  /*58320*/  IMAD.MOV.U32 R64, RZ, RZ, R33 ;  /* 0x000000ffff407224 */ /* 0x004fe200078e0021 */
[----:B------:R-:W-:Y:S01]  /*58330*/  MOV R65, R35 ;  /* 0x0000002300417202 */ /* 0x000fe20000000f00 */
[----:B------:R-:W-:Y:S01]  /*58340*/  NOP ;  /* 0x0000000000007918 */ /* 0x000fe20000000000 */
[----:B------:R-:W2:Y:S01]  /*58350*/  LDS.128 R32, [R252] ;  /* 0x00000000fc207984 */ /* 0x000ea20000000c00 */
[----:B-1----:R-:W-:-:S03]  /*58360*/  MOV R247, R97 ;  /* 0x0000006100f77202 */ /* 0x002fc60000000f00 */
[----:B------:R-:W-:Y:S04]  /*58370*/  STL [R1+0x60], R96 ;  /* 0x0000606001007387 */ /* 0x000fe80000100800 */
[----:B------:R-:W-:Y:S04]  /*58380*/  STL.64 [R1+0x68], R98 ;  /* 0x0000686201007387 */ /* 0x000fe80000100a00 */
[----:B------:R-:W-:Y:S04]  /*58390*/  STL [R1+0x226c], R247 ;  /* 0x00226cf701007387 */ /* 0x000fe80000100800 */
[----:B------:R-:W3:Y:S04]  /*583a0*/  LDL.LU R66, [R1+0x4b4] ;  /* 0x0004b40001427983 */ /* 0x000ee80000300800 */
[----:B------:R-:W3:Y:S01]  /*583b0*/  LDL.LU R67, [R1+0x4bc] ;  /* 0x0004bc0001437983 */ /* 0x000ee20000300800 */
[----:B------:R-:W-:Y:S01]  /*583c0*/  NOP ;  /* 0x0000000000007918 */ /* 0x000fe20000000000 */
[----:B--2---:R-:W-:-:S02]  /*583d0*/  MOV R245, R33 ;  /* 0x0000002100f57202 */ /* 0x004fc40000000f00 */
[----:B------:R1:W-:Y:S01]  /*583e0*/  STL.64 [R1+0x48], R34 ;  /* 0x0000482201007387 */ /* 0x0003e20000100a00 */
[----:B------:R-:W-:-:S03]  /*583f0*/  IMAD.MOV.U32 R246, RZ, RZ, R32 ;  /* 0x000000fffff67224 */ /* 0x000fc600078e0020 */
[----:B------:R-:W-:Y:S04]  /*58400*/  STL [R1+0x2270], R245 ;  /* 0x002270f501007387 */ /* 0x000fe80000100800 */
[----:B------:R-:W2:Y:S04]  /*58410*/  LDL.LU R32, [R1+0x640] ;  /* 0x0006400001207983 */ /* 0x000ea80000300800 */
[----:B------:R-:W2:Y:S04]  /*58420*/  LDL.LU R33, [R1+0x648] ;  /* 0x0006480001217983 */ /* 0x000ea80000300800 */
[----:B-1----:R-:W2:Y:S04]  /*58430*/  LDL.LU R34, [R1+0x830] ;  /* 0x0008300001227983 */ /* 0x002ea80000300800 */
[----:B------:R-:W2:Y:S04]  /*58440*/  LDL.LU R35, [R1+0x838] ;  /* 0x0008380001237983 */ /* 0x000ea80000300800 */
[----:B---3--:R-:W-:Y:S01]  /*58450*/  STSM.16.M88.4 [R252], R64 ;  /* 0x00000040fc007844 */ /* 0x008fe20000000200 */
[----:B------:R-:W-:-:S03]  /*58460*/  NOP ;  /* 0x0000000000007918 */ /* 0x000fc60000000000 */
[----:B------:R-:W-:Y:S01]  /*58470*/  LDS.128 R248, [R252] ;  /* 0x00000000fcf87984 */ /* 0x000fe20000000c00 */
[----:B------:R-:W-:-:S03]  /*58480*/  NOP ;  /* 0x0000000000007918 */ /* 0x000fc60000000000 */
[----:B--2---:R1:W-:Y:S01]  /*58490*/  STSM.16.M88.4 [R252], R32 ;  /* 0x00000020fc007844 */ /* 0x0043e20000000200 */
        /* <DEDUP_REMOVED lines=78> */
[----:B------:R-:W-:Y:S04]  /*58980*/  STL.64 [R1+0x1e8], R66 ;  /* 0x0001e84201007387 */ /* 0x000fe80000100a00 */
        /* <DEDUP_REMOVED lines=53> */
[----:B------:R-:W-:Y:S01]  /*58ce0*/  IMAD.MOV.U32 R32, RZ, RZ, R61 ;  /* 0x000000ffff207224 */ /* 0x000fe200078e003d */
[----:B------:R-:W-:Y:S01]  /*58cf0*/  MOV R33, R63 ;  /* 0x0000003f00217202 */ /* 0x000fe20000000f00 */
[----:B------:R-:W-:Y:S01]  /*58d00*/  NOP ;  /* 0x0000000000007918 */ /* 0x000fe20000000000 */
[----:B------:R-:W1:Y:S01]  /*58d10*/  LDS.128 R60, [R252] ;  /* 0x00000000fc3c7984 */ /* 0x000e620000000c00 */
[----:B------:R-:W-:-:S03]  /*58d20*/  NOP ;  /* 0x0000000000007918 */ /* 0x000fc60000000000 */
[----:B-1----:R-:W-:Y:S04]  /*58d30*/  STL.64 [R1+0x150], R60 ;  /* 0x0001503c01007387 */ /* 0x002fe80000100a00 */
[----:B------:R-:W-:Y:S04]  /*58d40*/  STL.64 [R1+0x158], R62 ;  /* 0x0001583e01007387 */ /* 0x000fe80000100a00 */
[----:B---3--:R1:W-:Y:S02]  /*58d50*/  STSM.16.M88.4 [R252], R32 ;  /* 0x00000020fc007844 */ /* 0x0083e40000000200 */
[----:B-1----:R-:W-:Y:S01]  /*58d60*/  IMAD.MOV.U32 R32, RZ, RZ, R29 ;  /* 0x000000ffff207224 */ /* 0x002fe200078e001d */
[----:B------:R-:W-:Y:S01]  /*58d70*/  MOV R33, R31 ;  /* 0x0000001f00217202 */ /* 0x000fe20000000f00 */
[----:B------:R-:W-:Y:S01]  /*58d80*/  NOP ;  /* 0x0000000000007918 */ /* 0x000fe20000000000 */
[----:B------:R-:W1:Y:S04]  /*58d90*/  LDS.128 R28, [R252] ;  /* 0x00000000fc1c7984 */ /* 0x000e680000000c00 */
[----:B------:R-:W2:Y:S04]  /*58da0*/  LDL.LU R34, [R1+0x4c4] ;  /* 0x0004c40001227983 */ /* 0x000ea80000300800 */
[----:B------:R-:W2:Y:S01]  /*58db0*/  LDL.LU R35, [R1+0x4cc] ;  /* 0x0004cc0001237983 */ /* 0x000ea20000300800 */
[----:B------:R-:W-:-:S03]  /*58dc0*/  NOP ;  /* 0x0000000000007918 */ /* 0x000fc60000000000 */
[----:B-1----:R1:W-:Y:S04]  /*58dd0*/  STL.64 [R1+0x140], R28 ;  /* 0x0001401c01007387 */ /* 0x0023e80000100a00 */
[----:B------:R3:W-:Y:S04]  /*58de0*/  STL.64 [R1+0x148], R30 ;  /* 0x0001481e01007387 */ /* 0x0007e80000100a00 */
[----:B-1----:R-:W4:Y:S04]  /*58df0*/  LDL.LU R28, [R1+0x630] ;  /* 0x00063000011c7983 */ /* 0x002f280000300800 */
[----:B------:R-:W4:Y:S04]  /*58e00*/  LDL.LU R29, [R1+0x638] ;  /* 0x00063800011d7983 */ /* 0x000f280000300800 */
[----:B---3--:R-:W4:Y:S04]  /*58e10*/  LDL.LU R30, [R1+0x820] ;  /* 0x00082000011e7983 */ /* 0x008f280000300800 */
[----:B------:R-:W4:Y:S04]  /*58e20*/  LDL.LU R31, [R1+0x828] ;  /* 0x00082800011f7983 */ /* 0x000f280000300800 */
        /* <DEDUP_REMOVED lines=144> */
[----:B-1----:R-:W-:Y:S04]  /*59730*/  STL [R1+0x225c], R229 ;  /* 0x00225ce501007387 */ /* 0x002fe80000100800 */
[----:B------:R-:W-:Y:S04]  /*59740*/  STL [R1+0x2258], R230 ;  /* 0x002258e601007387 */ /* 0x000fe80000100800 */
[----:B------:R-:W-:Y:S04]  /*59750*/  STL [R1+0x2254], R231 ;  /* 0x002254e701007387 */ /* 0x000fe80000100800 */
[----:B---3--:R1:W-:Y:S01]  /*59760*/  STSM.16.M88.4 [R252], R28 ;  /* 0x0000001cfc007844 */ /* 0x0083e20000000200 */
[----:B------:R-:W-:-:S03]  /*59770*/  NOP ;  /* 0x0000000000007918 */ /* 0x000fc60000000000 */
[----:B------:R-:W-:Y:S04]  /*59780*/  LDS.128 R224, [R252] ;  /* 0x00000000fce07984 */ /* 0x000fe80000000c00 */
[----:B-1----:R-:W2:Y:S01]  /*59790*/  LDL.LU R30, [R1+0x4d4] ;  /* 0x0004d400011e7983 */ /* 0x002ea20000300800 */
[----:B------:R-:W-:-:S03]  /*597a0*/  IMAD.MOV.U32 R28, RZ, RZ, R25 ;  /* 0x000000ffff1c7224 */ /* 0x000fc600078e0019 */
[----:B------:R-:W2:Y:S01]  /*597b0*/  LDL.LU R31, [R1+0x4dc] ;  /* 0x0004dc00011f7983 */ /* 0x000ea20000300800 */
[----:B------:R-:W-:Y:S01]  /*597c0*/  MOV R29, R27 ;  /* 0x0000001b001d7202 */ /* 0x000fe20000000f00 */
[----:B------:R-:W-:Y:S02]  /*597d0*/  NOP ;  /* 0x0000000000007918 */ /* 0x000fe40000000000 */
[----:B------:R-:W3:Y:S04]  /*597e0*/  LDL.LU R24, [R1+0x620] ;  /* 0x0006200001187983 */ /* 0x000ee80000300800 */
[----:B------:R-:W3:Y:S04]  /*597f0*/  LDL.LU R25, [R1+0x628] ;  /* 0x0006280001197983 */ /* 0x000ee80000300800 */
[----:B------:R-:W3:Y:S04]  /*59800*/  LDL.LU R26, [R1+0x810] ;  /* 0x00081000011a7983 */ /* 0x000ee80000300800 */
[----:B------:R-:W3:Y:S04]  /*59810*/  LDL.LU R27, [R1+0x818] ;  /* 0x00081800011b7983 */ /* 0x000ee80000300800 */
[----:B--2---:R-:W-:Y:S01]  /*59820*/  STSM.16.M88.4 [R252], R28 ;  /* 0x0000001cfc007844 */ /* 0x004fe20000000200 */
[----:B------:R-:W-:-:S03]  /*59830*/  NOP ;  /* 0x0000000000007918 */ /* 0x000fc60000000000 */
[----:B------:R-:W-:Y:S01]  /*59840*/  LDS.128 R216, [R252] ;  /* 0x00000000fcd87984 */ /* 0x000fe20000000c00 */
[----:B------:R-:W-:-:S03]  /*59850*/  NOP ;  /* 0x0000000000007918 */ /* 0x000fc60000000000 */
[----:B---3--:R1:W-:Y:S01]  /*59860*/  STSM.16.M88.4 [R252], R24 ;  /* 0x00000018fc007844 */ /* 0x0083e20000000200 */
        /* <DEDUP_REMOVED lines=130> */
[----:B------:R-:W-:Y:S01]  /*5a090*/  NOP ;  /* 0x0000000000007918 */ /* 0x000fe20000000000 */
[----:B------:R-:W-:Y:S01]  /*5a0a0*/  IMAD.MOV.U32 R24, RZ, RZ, R53 ;  /* 0x000000ffff187224 */ /* 0x000fe200078e0035 */
[----:B------:R-:W-:-:S02]  /*5a0b0*/  MOV R25, R55 ;  /* 0x0000003700197202 */ /* 0x000fc40000000f00 */
[----:B--2---:R-:W-:Y:S01]  /*5a0c0*/  STSM.16.M88.4 [R252], R28 ;  /* 0x0000001cfc007844 */ /* 0x004fe20000000200 */
[----:B------:R-:W-:-:S03]  /*5a0d0*/  NOP ;  /* 0x0000000000007918 */ /* 0x000fc60000000000 */
        /* <DEDUP_REMOVED lines=20> */
[----:B------:R-:W-:Y:S01]  /*5a220*/  LDS.128 R28, [R252] ;  /* 0x00000000fc1c7984 */ /* 0x000fe20000000c00 */
[----:B------:R-:W-:-:S03]  /*5a230*/  NOP ;  /* 0x0000000000007918 */ /* 0x000fc60000000000 */
        /* <DEDUP_REMOVED lines=91> */
[----:B------:R-:W2:Y:S01]  /*5a7f0*/  LDL.LU R27, [R1+0x70c] ;  /* 0x00070c00011b7983 */ /* 0x000ea20000300800 */
[----:B------:R-:W-:Y:S01]  /*5a800*/  IMAD.MOV.U32 R24, RZ, RZ, R177 ;  /* 0x000000ffff187224 */ /* 0x000fe200078e00b1 */
[----:B------:R-:W-:Y:S01]  /*5a810*/  MOV R25, R179 ;  /* 0x000000b300197202 */ /* 0x000fe20000000f00 */
[----:B------:R-:W-:Y:S01]  /*5a820*/  IMAD.MOV.U32 R48, RZ, RZ, R49 ;  /* 0x000000ffff307224 */ /* 0x000fe200078e0031 */
[----:B------:R-:W-:Y:S01]  /*5a830*/  MOV R49, R51 ;  /* 0x0000003300317202 */ /* 0x000fe20000000f00 */
        /* <DEDUP_REMOVED lines=8> */
[----:B-1----:R-:W-:Y:S04]  /*5a8c0*/  STL.64 [R1+0x290], R20 ;  /* 0x0002901401007387 */ /* 0x002fe80000100a00 */
[----:B------:R-:W-:Y:S04]  /*5a8d0*/  STL.64 [R1+0x298], R22 ;  /* 0x0002981601007387 */ /* 0x000fe80000100a00 */
[----:B------:R-:W1:Y:S04]  /*5a8e0*/  LDS.128 R20, [R252] ;  /* 0x00000000fc147984 */ /* 0x000e680000000c00 */
[----:B------:R-:W2:Y:S04]  /*5a8f0*/  LDL.LU R34, [R1+0x684] ;  /* 0x0006840001227983 */ /* 0x000ea80000300800 */
[----:B------:R-:W2:Y:S04]  /*5a900*/  LDL.LU R35, [R1+0x68c] ;  /* 0x00068c0001237983 */ /* 0x000ea80000300800 */
[----:B-1----:R-:W-:Y:S04]  /*5a910*/  STL.64 [R1+0x10], R20 ;  /* 0x0000101401007387 */ /* 0x002fe80000100a00 */
[----:B------:R-:W-:Y:S01]  /*5a920*/  STL.64 [R1+0x18], R22 ;  /* 0x0000181601007387 */ /* 0x000fe20000100a00 */
[----:B------:R-:W-:Y:S01]  /*5a930*/  IMAD.MOV.U32 R32, RZ, RZ, R145 ;  /* 0x000000ffff207224 */ /* 0x000fe200078e0091 */
[----:B------:R-:W-:Y:S01]  /*5a940*/  MOV R33, R147 ;  /* 0x0000009300217202 */ /* 0x000fe20000000f00 */
[----:B------:R-:W-:Y:S01]  /*5a950*/  NOP ;  /* 0x0000000000007918 */ /* 0x000fe20000000000 */
        /* <DEDUP_REMOVED lines=11> */
[----:B------:R-:W-:Y:S01]  /*5aa10*/  MOV R57, R83 ;  /* 0x0000005300397202 */ /* 0x000fe20000000f00 */
[----:B--2---:R-:W-:Y:S01]  /*5aa20*/  STSM.16.M88.4 [R252], R32 ;  /* 0x00000020fc007844 */ /* 0x004fe20000000200 */
[----:B------:R-:W-:-:S03]  /*5aa30*/  NOP ;  /* 0x0000000000007918 */ /* 0x000fc60000000000 */
[----:B------:R-:W-:Y:S01]  /*5aa40*/  LDS.128 R20, [R252] ;  /* 0x00000000fc147984 */ /* 0x000fe20000000c00 */
[----:B------:R-:W-:-:S03]  /*5aa50*/  NOP ;  /* 0x0000000000007918 */ /* 0x000fc60000000000 */
[----:B---3--:R1:W-:Y:S01]  /*5aa60*/  STSM.16.M88.4 [R252], R52 ;  /* 0x00000034fc007844 */ /* 0x0083e20000000200 */
[----:B------:R-:W-:-:S03]  /*5aa70*/  NOP ;  /* 0x0000000000007918 */ /* 0x000fc60000000000 */
[----:B------:R-:W-:Y:S01]  /*5aa80*/  LDS.128 R24, [R252] ;  /* 0x00000000fc187984 */ /* 0x000fe20000000c00 */
[----:B------:R-:W-:-:S03]  /*5aa90*/  NOP ;  /* 0x0000000000007918 */ /* 0x000fc60000000000 */
[----:B----4-:R-:W-:Y:S01]  /*5aaa0*/  STSM.16.M88.4 [R252], R56 ;  /* 0x00000038fc007844 */ /* 0x010fe20000000200 */
[----:B------:R-:W-:-:S03]  /*5aab0*/  NOP ;  /* 0x0000000000007918 */ /* 0x000fc60000000000 */
[----:B------:R-:W-:Y:S01]  /*5aac0*/  LDS.128 R32, [R252] ;  /* 0x00000000fc207984 */ /* 0x000fe20000000c00 */
[----:B------:R-:W-:-:S03]  /*5aad0*/  NOP ;  /* 0x0000000000007918 */ /* 0x000fc60000000000 */
[----:B------:R-:W-:Y:S01]  /*5aae0*/  STSM.16.M88.4 [R252], R48 ;  /* 0x00000030fc007844 */ /* 0x000fe20000000200 */
[----:B------:R-:W-:-:S03]  /*5aaf0*/  NOP ;  /* 0x0000000000007918 */ /* 0x000fc60000000000 */
[----:B-1----:R-:W2:Y:S04]  /*5ab00*/  LDL.LU R52, [R1+0x600] ;  /* 0x0006000001347983 */ /* 0x002ea80000300800 */
[----:B------:R-:W-:Y:S01]  /*5ab10*/  LDS.128 R88, [R252] ;  /* 0x00000000fc587984 */ /* 0x000fe20000000c00 */
[----:B------:R-:W-:-:S03]  /*5ab20*/  NOP ;  /* 0x0000000000007918 */ /* 0x000fc60000000000 */
[----:B------:R-:W2:Y:S04]  /*5ab30*/  LDL.LU R53, [R1+0x608] ;  /* 0x0006080001357983 */ /* 0x000ea80000300800 */
[----:B------:R-:W2:Y:S04]  /*5ab40*/  LDL.LU R54, [R1+0x7f0] ;  /* 0x0007f00001367983 */ /* 0x000ea80000300800 */
[----:B------:R1:W-:Y:S01]  /*5ab50*/  STSM.16.M88.4 [R252], R16 ;  /* 0x00000010fc007844 */ /* 0x0003e20000000200 */
[----:B------:R-:W-:-:S03]  /*5ab60*/  NOP ;  /* 0x0000000000007918 */ /* 0x000fc60000000000 */
[----:B------:R-:W2:Y:S04]  /*5ab70*/  LDL.LU R55, [R1+0x7f8] ;  /* 0x0007f80001377983 */ /* 0x000ea80000300800 */
[----:B------:R-:W-:Y:S01]  /*5ab80*/  LDS.128 R84, [R252] ;  /* 0x00000000fc547984 */ /* 0x000fe20000000c00 */
[----:B------:R-:W-:-:S03]  /*5ab90*/  NOP ;  /* 0x0000000000007918 */ /* 0x000fc60000000000 */
[----:B-1----:R-:W3:Y:S04]  /*5aba0*/  LDL.LU R16, [R1] ;  /* 0x0000000001107983 */ /* 0x002ee80000300800 */
[----:B------:R-:W3:Y:S04]  /*5abb0*/  LDL.LU R17, [R1+0x8] ;  /* 0x0000080001117983 */ /* 0x000ee80000300800 */
[----:B------:R-:W3:Y:S04]  /*5abc0*/  LDL.LU R18, [R1+0x770] ;  /* 0x0007700001127983 */ /* 0x000ee80000300800 */
[----:B------:R-:W3:Y:S04]  /*5abd0*/  LDL.LU R19, [R1+0x778] ;  /* 0x0007780001137983 */ /* 0x000ee80000300800 */
[----:B------:R-:W4:Y:S04]  /*5abe0*/  LDL.LU R50, [R1+0x6f0] ;  /* 0x0006f00001327983 */ /* 0x000f280000300800 */
[----:B------:R-:W4:Y:S01]  /*5abf0*/  LDL.LU R51, [R1+0x6f8] ;  /* 0x0006f80001337983 */ /* 0x000f220000300800 */
[----:B------:R-:W-:Y:S01]  /*5ac00*/  IMAD.MOV.U32 R48, RZ, RZ, R172 ;  /* 0x000000ffff307224 */ /* 0x000fe200078e00ac */
[----:B------:R-:W-:-:S02]  /*5ac10*/  MOV R49, R174 ;  /* 0x000000ae00317202 */ /* 0x000fc40000000f00 */
[----:B--2---:R1:W-:Y:S01]  /*5ac20*/  STSM.16.M88.4 [R252], R52 ;  /* 0x00000034fc007844 */ /* 0x0043e20000000200 */
[----:B------:R-:W-:-:S03]  /*5ac30*/  NOP ;  /* 0x0000000000007918 */ /* 0x000fc60000000000 */
[----:B------:R-:W-:Y:S01]  /*5ac40*/  LDS.128 R80, [R252] ;  /* 0x00000000fc507984 */ /* 0x000fe20000000c00 */
[----:B------:R-:W-:-:S03]  /*5ac50*/  NOP ;  /* 0x0000000000007918 */ /* 0x000fc60000000000 */
[----:B-1----:R-:W2:Y:S04]  /*5ac60*/  LDL.LU R54, [R1+0x670] ;  /* 0x0006700001367983 */ /* 0x002ea80000300800 */
[----:B------:R-:W2:Y:S04]  /*5ac70*/  LDL.LU R55, [R1+0x678] ;  /* 0x0006780001377983 */ /* 0x000ea80000300800 */
[----:B---3--:R-:W-:Y:S01]  /*5ac80*/  STSM.16.M88.4 [R252], R16 ;  /* 0x00000010fc007844 */ /* 0x008fe20000000200 */
[----:B------:R-:W-:-:S03]  /*5ac90*/  NOP ;  /* 0x0000000000007918 */ /* 0x000fc60000000000 */
[----:B------:R-:W-:Y:S01]  /*5aca0*/  LDS.128 R16, [R252] ;  /* 0x00000000fc107984 */ /* 0x000fe20000000c00 */
[----:B------:R-:W-:-:S03]  /*5acb0*/  NOP ;  /* 0x0000000000007918 */ /* 0x000fc60000000000 */
[----:B----4-:R1:W-:Y:S01]  /*5acc0*/  STSM.16.M88.4 [R252], R48 ;  /* 0x00000030fc007844 */ /* 0x0103e20000000200 */
[----:B------:R-:W-:Y:S01]  /*5acd0*/  IMAD.MOV.U32 R52, RZ, RZ, R140 ;  /* 0x000000ffff347224 */ /* 0x000fe200078e008c */
[----:B------:R-:W-:Y:S01]  /*5ace0*/  MOV R53, R142 ;  /* 0x0000008e00357202 */ /* 0x000fe20000000f00 */
[----:B------:R-:W-:Y:S01]  /*5acf0*/  NOP ;  /* 0x0000000000007918 */ /* 0x000fe20000000000 */
[----:B------:R-:W-:Y:S01]  /*5ad00*/  LDS.128 R64, [R252] ;  /* 0x00000000fc407984 */ /* 0x000fe20000000c00 */
[----:B------:R-:W-:-:S03]  /*5ad10*/  NOP ;  /* 0x0000000000007918 */ /* 0x000fc60000000000 */
[----:B-1----:R-:W3:Y:S04]  /*5ad20*/  LDL.LU R50, [R1+0x570] ;  /* 0x0005700001327983 */ /* 0x002ee80000300800 */
[----:B------:R-:W3:Y:S01]  /*5ad30*/  LDL.LU R51, [R1+0x578] ;  /* 0x0005780001337983 */ /* 0x000ee20000300800 */
[----:B------:R-:W-:Y:S01]  /*5ad40*/  IMAD.MOV.U32 R48, RZ, RZ, R108 ;  /* 0x000000ffff307224 */ /* 0x000fe200078e006c */
[----:B------:R-:W-:Y:S02]  /*5ad50*/  MOV R49, R110 ;  /* 0x0000006e00317202 */ /* 0x000fe40000000f00 */
[----:B--2---:R-:W-:Y:S01]  /*5ad60*/  STSM.16.M88.4 [R252], R52 ;  /* 0x00000034fc007844 */ /* 0x004fe20000000200 */
[----:B------:R-:W-:-:S03]  /*5ad70*/  NOP ;  /* 0x0000000000007918 */ /* 0x000fc60000000000 */
[----:B------:R-:W-:Y:S01]  /*5ad80*/  LDS.128 R60, [R252] ;  /* 0x00000000fc3c7984 */ /* 0x000fe20000000c00 */
[----:B------:R-:W-:-:S03]  /*5ad90*/  NOP ;  /* 0x0000000000007918 */ /* 0x000fc60000000000 */
[----:B---3--:R1:W-:Y:S01]  /*5ada0*/  STSM.16.M88.4 [R252], R48 ;  /* 0x00000030fc007844 */ /* 0x0083e20000000200 */
[----:B------:R-:W-:-:S03]  /*5adb0*/  NOP ;  /* 0x0000000000007918 */ /* 0x000fc60000000000 */
[----:B------:R-:W-:Y:S04]  /*5adc0*/  LDS.128 R56, [R252] ;  /* 0x00000000fc387984 */ /* 0x000fe80000000c00 */
[----:B-1----:R-:W2:Y:S04]  /*5add0*/  LDL.LU R50, [R1+0x510] ;  /* 0x0005100001327983 */ /* 0x002ea80000300800 */
[----:B------:R-:W2:Y:S04]  /*5ade0*/  LDL.LU R51, [R1+0x518] ;  /* 0x0005180001337983 */ /* 0x000ea80000300800 */
[----:B------:R-:W3:Y:S04]  /*5adf0*/  LDL.LU R98, [R1+0x480] ;  /* 0x0004800001627983 */ /* 0x000ee80000300800 */
[----:B------:R-:W3:Y:S04]  /*5ae00*/  LDL.LU R99, [R1+0x488] ;  /* 0x0004880001637983 */ /* 0x000ee80000300800 */
[----:B------:R-:W4:Y:S04]  /*5ae10*/  LDL.LU R94, [R1+0x1f0] ;  /* 0x0001f000015e7983 */ /* 0x000f280000300800 */
[----:B------:R-:W4:Y:S01]  /*5ae20*/  LDL.LU R95, [R1+0x1f8] ;  /* 0x0001f800015f7983 */ /* 0x000f220000300800 */
[----:B------:R-:W-:Y:S01]  /*5ae30*/  IMAD.MOV.U32 R48, RZ, RZ, R76 ;  /* 0x000000ffff307224 */ /* 0x000fe200078e004c */
[----:B------:R-:W-:Y:S01]  /*5ae40*/  MOV R49, R78 ;  /* 0x0000004e00317202 */ /* 0x000fe20000000f00 */
[----:B------:R-:W-:Y:S01]  /*5ae50*/  NOP ;  /* 0x0000000000007918 */ /* 0x000fe20000000000 */
        /* <DEDUP_REMOVED lines=8> */
[----:B---3--:R-:W-:Y:S01]  /*5aee0*/  STSM.16.M88.4 [R252], R96 ;  /* 0x00000060fc007844 */ /* 0x008fe20000000200 */
[----:B------:R-:W-:-:S03]  /*5aef0*/  NOP ;  /* 0x0000000000007918 */ /* 0x000fc60000000000 */
[----:B------:R-:W-:Y:S01]  /*5af00*/  LDS.128 R48, [R252] ;  /* 0x00000000fc307984 */ /* 0x000fe20000000c00 */
[----:B------:R-:W-:-:S03]  /*5af10*/  NOP ;  /* 0x0000000000007918 */ /* 0x000fc60000000000 */
[----:B----4-:R1:W-:Y:S01]  /*5af20*/  STSM.16.M88.4 [R252], R92 ;  /* 0x0000005cfc007844 */ /* 0x0103e20000000200 */
[----:B------:R-:W-:-:S03]  /*5af30*/  NOP ;  /* 0x0000000000007918 */ /* 0x000fc60000000000 */
[----:B------:R-:W-:Y:S04]  /*5af40*/  LDS.128 R96, [R252] ;  /* 0x00000000fc607984 */ /* 0x000fe80000000c00 */
[----:B-1----:R-:W2:Y:S04]  /*5af50*/  LDL.LU R92, [R1+0x604] ;  /* 0x00060400015c7983 */ /* 0x002ea80000300800 */
[----:B------:R-:W2:Y:S04]  /*5af60*/  LDL.LU R93, [R1+0x60c] ;  /* 0x00060c00015d7983 */ /* 0x000ea80000300800 */
[----:B------:R-:W2:Y:S04]  /*5af70*/  LDL.LU R94, [R1+0x7f4] ;  /* 0x0007f400015e7983 */ /* 0x000ea80000300800 */
[----:B------:R-:W2:Y:S01]  /*5af80*/  LDL.LU R95, [R1+0x7fc] ;  /* 0x0007fc00015f7983 */ /* 0x000ea20000300800 */
[----:B------:R-:W-:-:S03]  /*5af90*/  NOP ;  /* 0x0000000000007918 */ /* 0x000fc60000000000 */
        /* <DEDUP_REMOVED lines=20> */
[----:B----4-:R-:W-:Y:S01]  /*5b0e0*/  STSM.16.M88.4 [R252], R116 ;  /* 0x00000074fc007844 */ /* 0x010fe20000000200 */
[----:B------:R-:W-:-:S03]  /*5b0f0*/  NOP ;  /* 0x0000000000007918 */ /* 0x000fc60000000000 */
[----:B------:R-:W-:Y:S01]  /*5b100*/  LDS.128 R116, [R252] ;  /* 0x00000000fc747984 */ /* 0x000fe20000000c00 */
[----:B------:R-:W-:-:S03]  /*5b110*/  NOP ;  /* 0x0000000000007918 */ /* 0x000fc60000000000 */
[----:B------:R1:W-:Y:S04]  /*5b120*/  STSM.16.M88.4 [R252], R120 ;  /* 0x00000078fc007844 */ /* 0x0003e80000000200 */
[----:B-1----:R-:W2:Y:S04]  /*5b130*/  LDL.LU R122, [R1+0x574] ;  /* 0x00057400017a7983 */ /* 0x002ea80000300800 */
[----:B------:R-:W2:Y:S01]  /*5b140*/  LDL.LU R123, [R1+0x57c] ;  /* 0x00057c00017b7983 */ /* 0x000ea20000300800 */
[----:B------:R-:W-:Y:S01]  /*5b150*/  IMAD.MOV.U32 R120, RZ, RZ, R109 ;  /* 0x000000ffff787224 */ /* 0x000fe200078e006d */
[----:B------:R-:W-:Y:S01]  /*5b160*/  MOV R121, R111 ;  /* 0x0000006f00797202 */ /* 0x000fe20000000f00 */
[----:B------:R-:W-:Y:S01]  /*5b170*/  NOP ;  /* 0x0000000000007918 */ /* 0x000fe20000000000 */
[----:B------:R-:W3:Y:S04]  /*5b180*/  LDL.LU R126, [R1+0x514] ;  /* 0x00051400017e7983 */ /* 0x000ee80000300800 */
[----:B------:R-:W-:Y:S01]  /*5b190*/  LDS.128 R108, [R252] ;  /* 0x00000000fc6c7984 */ /* 0x000fe20000000c00 */
[----:B------:R-:W-:-:S03]  /*5b1a0*/  NOP ;  /* 0x0000000000007918 */ /* 0x000fc60000000000 */
[----:B------:R-:W3:Y:S01]  /*5b1b0*/  LDL.LU R127, [R1+0x51c] ;  /* 0x00051c00017f7983 */ /* 0x000ee20000300800 */
[----:B------:R-:W-:Y:S01]  /*5b1c0*/  IMAD.MOV.U32 R12, RZ, RZ, R13 ;  /* 0x000000ffff0c7224 */ /* 0x000fe200078e000d */
[----:B------:R-:W-:Y:S02]  /*5b1d0*/  MOV R13, R15 ;  /* 0x0000000f000d7202 */ /* 0x000fe40000000f00 */
[----:B--2---:R1:W-:Y:S04]  /*5b1e0*/  STSM.16.M88.4 [R252], R120 ;  /* 0x00000078fc007844 */ /* 0x0043e80000000200 */
[----:B-1----:R-:W2:Y:S04]  /*5b1f0*/  LDL.LU R122, [R1+0x484] ;  /* 0x00048400017a7983 */ /* 0x002ea80000300800 */
[----:B------:R-:W2:Y:S04]  /*5b200*/  LDL.LU R123, [R1+0x48c] ;  /* 0x00048c00017b7983 */ /* 0x000ea80000300800 */
[----:B------:R-:W4:Y:S04]  /*5b210*/  LDL.LU R14, [R1+0x1f4] ;  /* 0x0001f400010e7983 */ /* 0x000f280000300800 */
[----:B------:R-:W4:Y:S01]  /*5b220*/  LDL.LU R15, [R1+0x1fc] ;  /* 0x0001fc00010f7983 */ /* 0x000f220000300800 */
[----:B------:R-:W-:Y:S01]  /*5b230*/  IMAD.MOV.U32 R124, RZ, RZ, R77 ;  /* 0x000000ffff7c7224 */ /* 0x000fe200078e004d */
[----:B------:R-:W-:Y:S01]  /*5b240*/  MOV R125, R79 ;  /* 0x0000004f007d7202 */ /* 0x000fe20000000f00 */
[----:B------:R-:W-:Y:S01]  /*5b250*/  NOP ;  /* 0x0000000000007918 */ /* 0x000fe20000000000 */
[----:B------:R-:W-:Y:S01]  /*5b260*/  LDS.128 R76, [R252] ;  /* 0x00000000fc4c7984 */ /* 0x000fe20000000c00 */
[----:B------:R-:W-:Y:S01]  /*5b270*/  NOP ;  /* 0x0000000000007918 */ /* 0x000fe20000000000 */
[----:B------:R-:W-:Y:S01]  /*5b280*/  IMAD.MOV.U32 R120, RZ, RZ, R45 ;  /* 0x000000ffff787224 */ /* 0x000fe200078e002d */
[----:B------:R-:W-:Y:S01]  /*5b290*/  MOV R121, R47 ;  /* 0x0000002f00797202 */ /* 0x000fe20000000f00 */
[----:B---3--:R1:W-:Y:S01]  /*5b2a0*/  STSM.16.M88.4 [R252], R124 ;  /* 0x0000007cfc007844 */ /* 0x0083e20000000200 */
[----:B------:R-:W-:-:S03]  /*5b2b0*/  NOP ;  /* 0x0000000000007918 */ /* 0x000fc60000000000 */
[----:B------:R-:W-:Y:S01]  /*5b2c0*/  LDS.128 R44, [R252] ;  /* 0x00000000fc2c7984 */ /* 0x000fe20000000c00 */
[----:B------:R-:W-:-:S03]  /*5b2d0*/  NOP ;  /* 0x0000000000007918 */ /* 0x000fc60000000000 */
[----:B-1----:R-:W3:Y:S04]  /*5b2e0*/  LDL.LU R124, [R1+0x5f0] ;  /* 0x0005f000017c7983 */ /* 0x002ee80000300800 */
[----:B------:R-:W3:Y:S04]  /*5b2f0*/  LDL.LU R125, [R1+0x5f8] ;  /* 0x0005f800017d7983 */ /* 0x000ee80000300800 */
[----:B------:R-:W3:Y:S04]  /*5b300*/  LDL.LU R126, [R1+0x7e0] ;  /* 0x0007e000017e7983 */ /* 0x000ee80000300800 */
[----:B------:R-:W3:Y:S04]  /*5b310*/  LDL.LU R127, [R1+0x7e8] ;  /* 0x0007e800017f7983 */ /* 0x000ee80000300800 */
[----:B--2---:R-:W-:Y:S01]  /*5b320*/  STSM.16.M88.4 [R252], R120 ;  /* 0x00000078fc007844 */ /* 0x004fe20000000200 */
[----:B------:R-:W-:-:S03]  /*5b330*/  NOP ;  /* 0x0000000000007918 */ /* 0x000fc60000000000 */
[----:B------:R-:W-:Y:S01]  /*5b340*/  LDS.128 R156, [R252] ;  /* 0x00000000fc9c7984 */ /* 0x000fe20000000c00 */
[----:B------:R-:W-:-:S03]  /*5b350*/  NOP ;  /* 0x0000000000007918 */ /* 0x000fc60000000000 */
[----:B----4-:R1:W-:Y:S01]  /*5b360*/  STSM.16.M88.4 [R252], R12 ;  /* 0x0000000cfc007844 */ /* 0x0103e20000000200 */
[----:B------:R-:W-:-:S03]  /*5b370*/  NOP ;  /* 0x0000000000007918 */ /* 0x000fc60000000000 */
[----:B------:R-:W-:Y:S01]  /*5b380*/  LDS.128 R152, [R252] ;  /* 0x00000000fc987984 */ /* 0x000fe20000000c00 */
[----:B------:R-:W-:-:S03]  /*5b390*/  NOP ;  /* 0x0000000000007918 */ /* 0x000fc60000000000 */
[----:B-1----:R-:W2:Y:S04]  /*5b3a0*/  LDL.LU R14, [R1+0x760] ;  /* 0x00076000010e7983 */ /* 0x002ea80000300800 */
[----:B------:R-:W2:Y:S01]  /*5b3b0*/  LDL.LU R15, [R1+0x768] ;  /* 0x00076800010f7983 */ /* 0x000ea20000300800 */
[----:B------:R-:W-:Y:S01]  /*5b3c0*/  IMAD.MOV.U32 R12, RZ, RZ, R200 ;  /* 0x000000ffff0c7224 */ /* 0x000fe200078e00c8 */
[----:B------:R-:W-:Y:S02]  /*5b3d0*/  MOV R13, R202 ;  /* 0x000000ca000d7202 */ /* 0x000fe40000000f00 */
[----:B---3--:R-:W-:Y:S01]  /*5b3e0*/  STSM.16.M88.4 [R252], R124 ;  /* 0x0000007cfc007844 */ /* 0x008fe20000000200 */
[----:B------:R-:W-:-:S03]  /*5b3f0*/  NOP ;  /* 0x0000000000007918 */ /* 0x000fc60000000000 */
[----:B------:R-:W-:Y:S01]  /*5b400*/  LDS.128 R148, [R252] ;  /* 0x00000000fc947984 */ /* 0x000fe20000000c00 */
[----:B------:R-:W-:-:S03]  /*5b410*/  NOP ;  /* 0x0000000000007918 */ /* 0x000fc60000000000 */
[----:B--2---:R1:W-:Y:S01]  /*5b420*/  STSM.16.M88.4 [R252], R12 ;  /* 0x0000000cfc007844 */ /* 0x0043e20000000200 */
[----:B------:R-:W-:-:S03]  /*5b430*/  NOP ;  /* 0x0000000000007918 */ /* 0x000fc60000000000 */
[----:B------:R-:W-:Y:S04]  /*5b440*/  LDS.128 R144, [R252] ;  /* 0x00000000fc907984 */ /* 0x000fe80000000c00 */
[----:B-1----:R-:W2:Y:S04]  /*5b450*/  LDL.LU R14, [R1+0x6e0] ;  /* 0x0006e000010e7983 */ /* 0x002ea80000300800 */
[----:B------:R-:W2:Y:S01]  /*5b460*/  LDL.LU R15, [R1+0x6e8] ;  /* 0x0006e800010f7983 */ /* 0x000ea20000300800 */
[----:B------:R-:W-:Y:S01]  /*5b470*/  IMAD.MOV.U32 R12, RZ, RZ, R168 ;  /* 0x000000ffff0c7224 */ /* 0x000fe200078e00a8 */
[----:B------:R-:W-:Y:S01]  /*5b480*/  MOV R13, R170 ;  /* 0x000000aa000d7202 */ /* 0x000fe20000000f00 */
[----:B------:R-:W-:Y:S01]  /*5b490*/  NOP ;  /* 0x0000000000007918 */ /* 0x000fe20000000000 */
[----:B------:R-:W3:Y:S04]  /*5b4a0*/  LDL.LU R122, [R1+0x660] ;  /* 0x00066000017a7983 */ /* 0x000ee80000300800 */
[----:B------:R-:W3:Y:S04]  /*5b4b0*/  LDL.LU R123, [R1+0x668] ;  /* 0x00066800017b7983 */ /* 0x000ee80000300800 */
[----:B--2---:R1:W-:Y:S01]  /*5b4c0*/  STSM.16.M88.4 [R252], R12 ;  /* 0x0000000cfc007844 */ /* 0x0043e20000000200 */
[----:B------:R-:W-:Y:S01]  /*5b4d0*/  IMAD.MOV.U32 R120, RZ, RZ, R136 ;  /* 0x000000ffff787224 */ /* 0x000fe200078e0088 */
[----:B------:R-:W-:Y:S01]  /*5b4e0*/  MOV R121, R138 ;  /* 0x0000008a00797202 */ /* 0x000fe20000000f00 */
[----:B------:R-:W-:Y:S01]  /*5b4f0*/  NOP ;  /* 0x0000000000007918 */ /* 0x000fe20000000000 */
        /* <DEDUP_REMOVED lines=43> */
[----:B------:R-:W3:Y:S01]  /*5b7b0*/  LDL.LU R179, [R1+0x76c] ;  /* 0x00076c0001b37983 */ /* 0x000ee20000300800 */
[----:B------:R-:W-:Y:S01]  /*5b7c0*/  IMAD.MOV.U32 R176, RZ, RZ, R201 ;  /* 0x000000ffffb07224 */ /* 0x000fe200078e00c9 */
[----:B------:R-:W-:Y:S02]  /*5b7d0*/  MOV R177, R203 ;  /* 0x000000cb00b17202 */ /* 0x000fe40000000f00 */
[----:B--2---:R-:W-:Y:S01]  /*5b7e0*/  STSM.16.M88.4 [R252], R160 ;  /* 0x000000a0fc007844 */ /* 0x004fe20000000200 */
[----:B------:R-:W-:-:S03]  /*5b7f0*/  NOP ;  /* 0x0000000000007918 */ /* 0x000fc60000000000 */
[----:B------:R-:W-:Y:S01]  /*5b800*/  LDS.128 R160, [R252] ;  /* 0x00000000fca07984 */ /* 0x000fe20000000c00 */
[----:B------:R-:W-:-:S03]  /*5b810*/  NOP ;  /* 0x0000000000007918 */ /* 0x000fc60000000000 */
[----:B---3--:R1:W-:Y:S04]  /*5b820*/  STSM.16.M88.4 [R252], R176 ;  /* 0x000000b0fc007844 */ /* 0x0083e80000000200 */
        /* <DEDUP_REMOVED lines=8> */
[----:B------:R-:W3:Y:S04]  /*5b8b0*/  LDL.LU R183, [R1+0x66c] ;  /* 0x00066c0001b77983 */ /* 0x000ee80000300800 */
[----:B--2---:R1:W-:Y:S04]  /*5b8c0*/  STSM.16.M88.4 [R252], R176 ;  /* 0x000000b0fc007844 */ /* 0x0043e80000000200 */
[----:B-1----:R-:W2:Y:S04]  /*5b8d0*/  LDL.LU R178, [R1+0x564] ;  /* 0x0005640001b27983 */ /* 0x002ea80000300800 */
[----:B------:R-:W2:Y:S01]  /*5b8e0*/  LDL.LU R179, [R1+0x56c] ;  /* 0x00056c0001b37983 */ /* 0x000ea20000300800 */
[----:B------:R-:W-:Y:S01]  /*5b8f0*/  IMAD.MOV.U32 R180, RZ, RZ, R137 ;  /* 0x000000ffffb47224 */ /* 0x000fe200078e0089 */
[----:B------:R-:W-:Y:S01]  /*5b900*/  MOV R181, R139 ;  /* 0x0000008b00b57202 */ /* 0x000fe20000000f00 */
[----:B------:R-:W-:Y:S01]  /*5b910*/  NOP ;  /* 0x0000000000007918 */ /* 0x000fe20000000000 */
[----:B------:R-:W-:Y:S01]  /*5b920*/  LDS.128 R136, [R252] ;  /* 0x00000000fc887984 */ /* 0x000fe20000000c00 */
[----:B------:R-:W-:Y:S01]  /*5b930*/  NOP ;  /* 0x0000000000007918 */ /* 0x000fe20000000000 */
[----:B------:R-:W-:Y:S01]  /*5b940*/  IMAD.MOV.U32 R176, RZ, RZ, R105 ;  /* 0x000000ffffb07224 */ /* 0x000fe200078e0069 */
[----:B------:R-:W-:Y:S01]  /*5b950*/  MOV R177, R107 ;  /* 0x0000006b00b17202 */ /* 0x000fe20000000f00 */
[----:B---3--:R-:W-:Y:S01]  /*5b960*/  STSM.16.M88.4 [R252], R180 ;  /* 0x000000b4fc007844 */ /* 0x008fe20000000200 */
[----:B------:R-:W-:-:S03]  /*5b970*/  NOP ;  /* 0x0000000000007918 */ /* 0x000fc60000000000 */
[----:B------:R-:W-:Y:S01]  /*5b980*/  LDS.128 R104, [R252] ;  /* 0x00000000fc687984 */ /* 0x000fe20000000c00 */
[----:B------:R-:W-:-:S03]  /*5b990*/  NOP ;  /* 0x0000000000007918 */ /* 0x000fc60000000000 */
[----:B--2---:R1:W-:Y:S04]  /*5b9a0*/  STSM.16.M88.4 [R252], R176 ;  /* 0x000000b0fc007844 */ /* 0x0043e80000000200 */
[----:B-1----:R-:W2:Y:S04]  /*5b9b0*/  LDL.LU R178, [R1+0x424] ;  /* 0x0004240001b27983 */ /* 0x002ea80000300800 */
[----:B------:R-:W2:Y:S04]  /*5b9c0*/  LDL.LU R179, [R1+0x42c] ;  /* 0x00042c0001b37983 */ /* 0x000ea80000300800 */
[----:B------:R-:W3:Y:S04]  /*5b9d0*/  LDL.LU R182, [R1+0x4a4] ;  /* 0x0004a40001b67983 */ /* 0x000ee80000300800 */
[----:B------:R-:W3:Y:S01]  /*5b9e0*/  LDL.LU R183, [R1+0x4ac] ;  /* 0x0004ac0001b77983 */ /* 0x000ee20000300800 */
[----:B------:R-:W-:Y:S01]  /*5b9f0*/  IMAD.MOV.U32 R176, RZ, RZ, R73 ;  /* 0x000000ffffb07224 */ /* 0x000fe200078e0049 */
[----:B------:R-:W-:Y:S01]  /*5ba00*/  MOV R177, R75 ;  /* 0x0000004b00b17202 */ /* 0x000fe20000000f00 */
[----:B------:R-:W-:Y:S01]  /*5ba10*/  NOP ;  /* 0x0000000000007918 */ /* 0x000fe20000000000 */
[----:B------:R-:W-:Y:S01]  /*5ba20*/  LDS.128 R72, [R252] ;  /* 0x00000000fc487984 */ /* 0x000fe20000000c00 */
[----:B------:R-:W-:Y:S01]  /*5ba30*/  NOP ;  /* 0x0000000000007918 */ /* 0x000fe20000000000 */
[----:B------:R-:W-:Y:S01]  /*5ba40*/  IMAD.MOV.U32 R180, RZ, RZ, R41 ;  /* 0x000000ffffb47224 */ /* 0x000fe200078e0029 */
[----:B------:R-:W-:Y:S01]  /*5ba50*/  MOV R181, R43 ;  /* 0x0000002b00b57202 */ /* 0x000fe20000000f00 */
[----:B------:R-:W4:Y:S04]  /*5ba60*/  LDL.LU R190, [R1+0x1c4] ;  /* 0x0001c40001be7983 */ /* 0x000f280000300800 */
[----:B------:R-:W4:Y:S04]  /*5ba70*/  LDL.LU R191, [R1+0x1cc] ;  /* 0x0001cc0001bf7983 */ /* 0x000f280000300800 */
[----:B--2---:R-:W-:Y:S01]  /*5ba80*/  STSM.16.M88.4 [R252], R176 ;  /* 0x000000b0fc007844 */ /* 0x004fe20000000200 */
[----:B------:R-:W-:-:S03]  /*5ba90*/  NOP ;  /* 0x0000000000007918 */ /* 0x000fc60000000000 */
[----:B------:R-:W-:Y:S01]  /*5baa0*/  LDS.128 R40, [R252] ;  /* 0x00000000fc287984 */ /* 0x000fe20000000c00 */
[----:B------:R-:W-:-:S03]  /*5bab0*/  NOP ;  /* 0x0000000000007918 */ /* 0x000fc60000000000 */
[----:B---3--:R1:W-:Y:S04]  /*5bac0*/  STSM.16.M88.4 [R252], R180 ;  /* 0x000000b4fc007844 */ /* 0x0083e80000000200 */
[----:B-1----:R-:W2:Y:S04]  /*5bad0*/  LDL.LU R180, [R1+0x5e0] ;  /* 0x0005e00001b47983 */ /* 0x002ea80000300800 */
[----:B------:R-:W2:Y:S04]  /*5bae0*/  LDL.LU R181, [R1+0x5e8] ;  /* 0x0005e80001b57983 */ /* 0x000ea80000300800 */
[----:B------:R-:W2:Y:S04]  /*5baf0*/  LDL.LU R182, [R1+0x7d0] ;  /* 0x0007d00001b67983 */ /* 0x000ea80000300800 */
[----:B------:R-:W2:Y:S01]  /*5bb00*/  LDL.LU R183, [R1+0x7d8] ;  /* 0x0007d80001b77983 */ /* 0x000ea20000300800 */
[----:B------:R-:W-:Y:S01]  /*5bb10*/  IMAD.MOV.U32 R188, RZ, RZ, R9 ;  /* 0x000000ffffbc7224 */ /* 0x000fe200078e0009 */
[----:B------:R-:W-:Y:S01]  /*5bb20*/  MOV R189, R11 ;  /* 0x0000000b00bd7202 */ /* 0x000fe20000000f00 */
[----:B------:R-:W-:Y:S01]  /*5bb30*/  NOP ;  /* 0x0000000000007918 */ /* 0x000fe20000000000 */
[----:B------:R-:W-:Y:S01]  /*5bb40*/  LDS.128 R8, [R252] ;  /* 0x00000000fc087984 */ /* 0x000fe20000000c00 */
[----:B------:R-:W-:-:S03]  /*5bb50*/  NOP ;  /* 0x0000000000007918 */ /* 0x000fc60000000000 */
[----:B----4-:R-:W-:Y:S01]  /*5bb60*/  STSM.16.M88.4 [R252], R188 ;  /* 0x000000bcfc007844 */ /* 0x010fe20000000200 */
[----:B------:R-:W-:-:S03]  /*5bb70*/  NOP ;  /* 0x0000000000007918 */ /* 0x000fc60000000000 */
[----:B------:R-:W-:Y:S01]  /*5bb80*/  LDS.128 R176, [R252] ;  /* 0x00000000fcb07984 */ /* 0x000fe20000000c00 */
[----:B------:R-:W-:-:S03]  /*5bb90*/  NOP ;  /* 0x0000000000007918 */ /* 0x000fc60000000000 */
[----:B------:R-:W3:Y:S04]  /*5bba0*/  LDL.LU R186, [R1+0x750] ;  /* 0x0007500001ba7983 */ /* 0x000ee80000300800 */
[----:B------:R-:W3:Y:S04]  /*5bbb0*/  LDL.LU R187, [R1+0x758] ;  /* 0x0007580001bb7983 */ /* 0x000ee80000300800 */
[----:B--2---:R-:W-:Y:S01]  /*5bbc0*/  STSM.16.M88.4 [R252], R180 ;  /* 0x000000b4fc007844 */ /* 0x004fe20000000200 */
[----:B------:R-:W-:-:S03]  /*5bbd0*/  NOP ;  /* 0x0000000000007918 */ /* 0x000fc60000000000 */
[----:B------:R-:W1:Y:S04]  /*5bbe0*/  LDS.128 R180, [R252] ;  /* 0x00000000fcb47984 */ /* 0x000e680000000c00 */
[----:B-1----:R-:W-:Y:S04]  /*5bbf0*/  STL [R1+0x2250], R183 ;  /* 0x002250b701007387 */ /* 0x002fe80000100800 */
[----:B------:R-:W2:Y:S04]  /*5bc00*/  LDL.LU R190, [R1+0x6d0] ;  /* 0x0006d00001be7983 */ /* 0x000ea80000300800 */
[----:B------:R-:W2:Y:S04]  /*5bc10*/  LDL.LU R191, [R1+0x6d8] ;  /* 0x0006d80001bf7983 */ /* 0x000ea80000300800 */
        /* <DEDUP_REMOVED lines=8> */
[----:B------:R-:W-:Y:S01]  /*5bca0*/  NOP ;  /* 0x0000000000007918 */ /* 0x000fe20000000000 */
[----:B------:R-:W-:Y:S01]  /*5bcb0*/  IMAD.MOV.U32 R188, RZ, RZ, R164 ;  /* 0x000000ffffbc7224 */ /* 0x000fe200078e00a4 */
[----:B------:R-:W-:-:S02]  /*5bcc0*/  MOV R189, R166 ;  /* 0x000000a600bd7202 */ /* 0x000fc40000000f00 */
[----:B---3--:R-:W-:Y:S01]  /*5bcd0*/  STSM.16.M88.4 [R252], R184 ;  /* 0x000000b8fc007844 */ /* 0x008fe20000000200 */
[----:B------:R-:W-:-:S03]  /*5bce0*/  NOP ;  /* 0x0000000000007918 */ /* 0x000fc60000000000 */
[----:B------:R-:W-:Y:S01]  /*5bcf0*/  LDS.128 R184, [R252] ;  /* 0x00000000fcb87984 */ /* 0x000fe20000000c00 */
[----:B------:R-:W-:Y:S01]  /*5bd00*/  NOP ;  /* 0x0000000000007918 */ /* 0x000fe20000000000 */
[----:B------:R-:W-:Y:S01]  /*5bd10*/  IMAD.MOV.U32 R192, RZ, RZ, R132 ;  /* 0x000000ffffc07224 */ /* 0x000fe200078e0084 */
[----:B------:R-:W-:Y:S01]  /*5bd20*/  MOV R193, R134 ;  /* 0x0000008600c17202 */ /* 0x000fe20000000f00 */
[----:B------:R-:W-:Y:S01]  /*5bd30*/  IMAD.MOV.U32 R200, RZ, RZ, R100 ;  /* 0x000000ffffc87224 */ /* 0x000fe200078e0064 */
[----:B------:R-:W-:Y:S01]  /*5bd40*/  MOV R201, R102 ;  /* 0x0000006600c97202 */ /* 0x000fe20000000f00 */
[----:B------:R-:W-:Y:S01]  /*5bd50*/  IMAD.MOV.U32 R204, RZ, RZ, R68 ;  /* 0x000000ffffcc7224 */ /* 0x000fe200078e0044 */
[----:B------:R-:W-:Y:S01]  /*5bd60*/  MOV R205, R70 ;  /* 0x0000004600cd7202 */ /* 0x000fe20000000f00 */
[----:B------:R-:W3:Y:S04]  /*5bd70*/  LDL.LU R222, [R1+0x490] ;  /* 0x0004900001de7983 */ /* 0x000ee80000300800 */
[----:B------:R-:W3:Y:S04]  /*5bd80*/  LDL.LU R223, [R1+0x498] ;  /* 0x0004980001df7983 */ /* 0x000ee80000300800 */
[----:B--2---:R-:W-:Y:S01]  /*5bd90*/  STSM.16.M88.4 [R252], R188 ;  /* 0x000000bcfc007844 */ /* 0x004fe20000000200 */
        /* <DEDUP_REMOVED lines=9> */
[----:B------:R-:W-:Y:S01]  /*5be30*/  LDS.128 R200, [R252] ;  /* 0x00000000fcc87984 */ /* 0x000fe20000000c00 */
[----:B------:R-:W-:-:S03]  /*5be40*/  NOP ;  /* 0x0000000000007918 */ /* 0x000fc60000000000 */
[----:B------:R-:W-:Y:S01]  /*5be50*/  STSM.16.M88.4 [R252], R204 ;  /* 0x000000ccfc007844 */ /* 0x000fe20000000200 */
[----:B------:R-:W-:-:S03]  /*5be60*/  NOP ;  /* 0x0000000000007918 */ /* 0x000fc60000000000 */
[----:B------:R-:W1:Y:S01]  /*5be70*/  LDS.128 R204, [R252] ;  /* 0x00000000fccc7984 */ /* 0x000e620000000c00 */
[----:B------:R-:W-:-:S03]  /*5be80*/  NOP ;  /* 0x0000000000007918 */ /* 0x000fc60000000000 */
[----:B-1----:R-:W-:Y:S04]  /*5be90*/  STL [R1+0x224c], R207 ;  /* 0x00224ccf01007387 */ /* 0x002fe80000100800 */
[----:B------:R-:W2:Y:S04]  /*5bea0*/  LDL.LU R210, [R1+0x1a0] ;  /* 0x0001a00001d27983 */ /* 0x000ea80000300800 */
[----:B------:R-:W2:Y:S01]  /*5beb0*/  LDL.LU R211, [R1+0x1a8] ;  /* 0x0001a80001d37983 */ /* 0x000ea20000300800 */
[----:B------:R-:W-:Y:S01]  /*5bec0*/  IMAD.MOV.U32 R208, RZ, RZ, R4 ;  /* 0x000000ffffd07224 */ /* 0x000fe200078e0004 */
[----:B------:R-:W-:-:S02]  /*5bed0*/  MOV R209, R6 ;  /* 0x0000000600d17202 */ /* 0x000fc40000000f00 */
[----:B---3--:R-:W-:Y:S01]  /*5bee0*/  STSM.16.M88.4 [R252], R220 ;  /* 0x000000dcfc007844 */ /* 0x008fe20000000200 */
[----:B------:R-:W-:-:S03]  /*5bef0*/  NOP ;  /* 0x0000000000007918 */ /* 0x000fc60000000000 */
[----:B------:R-:W1:Y:S01]  /*5bf00*/  LDS.128 R212, [R252] ;  /* 0x00000000fcd47984 */ /* 0x000e620000000c00 */
[----:B------:R-:W-:Y:S01]  /*5bf10*/  NOP ;  /* 0x0000000000007918 */ /* 0x000fe20000000000 */
[----:B------:R-:W-:Y:S01]  /*5bf20*/  IMAD.MOV.U32 R196, RZ, RZ, R197 ;  /* 0x000000ffffc47224 */ /* 0x000fe200078e00c5 */
[----:B------:R-:W-:Y:S01]  /*5bf30*/  MOV R197, R199 ;  /* 0x000000c700c57202 */ /* 0x000fe20000000f00 */
[----:B-1----:R-:W-:Y:S04]  /*5bf40*/  STL [R1+0x2248], R215 ;  /* 0x002248d701007387 */ /* 0x002fe80000100800 */
        /* <DEDUP_REMOVED lines=8> */
[----:B--2---:R-:W-:Y:S04]  /*5bfd0*/  STL [R1+0x2244], R223 ;  /* 0x002244df01007387 */ /* 0x004fe80000100800 */
[----:B------:R-:W2:Y:S04]  /*5bfe0*/  LDL.LU R198, [R1+0x754] ;  /* 0x0007540001c67983 */ /* 0x000ea80000300800 */
[----:B------:R-:W2:Y:S01]  /*5bff0*/  LDL.LU R199, [R1+0x75c] ;  /* 0x00075c0001c77983 */ /* 0x000ea20000300800 */
[----:B------:R-:W-:Y:S01]  /*5c000*/  IMAD.MOV.U32 R164, RZ, RZ, R165 ;  /* 0x000000ffffa47224 */ /* 0x000fe200078e00a5 */
[----:B------:R-:W-:-:S02]  /*5c010*/  MOV R165, R167 ;  /* 0x000000a700a57202 */ /* 0x000fc40000000f00 */
[----:B------:R-:W4:Y:S01]  /*5c020*/  LDL.LU R166, [R1+0x6d4] ;  /* 0x0006d40001a67983 */ /* 0x000f220000300800 */
[----:B------:R-:W-:-:S03]  /*5c030*/  IMAD.MOV.U32 R132, RZ, RZ, R133 ;  /* 0x000000ffff847224 */ /* 0x000fc600078e0085 */
[----:B------:R-:W4:Y:S01]  /*5c040*/  LDL.LU R167, [R1+0x6dc] ;  /* 0x0006dc0001a77983 */ /* 0x000f220000300800 */
[----:B------:R-:W-:-:S03]  /*5c050*/  MOV R133, R135 ;  /* 0x0000008700857202 */ /* 0x000fc60000000f00 */
[----:B---3--:R-:W-:Y:S01]  /*5c060*/  STSM.16.M88.4 [R252], R208 ;  /* 0x000000d0fc007844 */ /* 0x008fe20000000200 */
[----:B------:R-:W-:-:S03]  /*5c070*/  NOP ;  /* 0x0000000000007918 */ /* 0x000fc60000000000 */
[----:B------:R-:W-:Y:S01]  /*5c080*/  LDS.128 R208, [R252] ;  /* 0x00000000fcd07984 */ /* 0x000fe20000000c00 */
[----:B------:R-:W-:-:S03]  /*5c090*/  NOP ;  /* 0x0000000000007918 */ /* 0x000fc60000000000 */
[----:B--2---:R-:W-:Y:S01]  /*5c0a0*/  STSM.16.M88.4 [R252], R196 ;  /* 0x000000c4fc007844 */ /* 0x004fe20000000200 */
[----:B------:R-:W-:-:S03]  /*5c0b0*/  NOP ;  /* 0x0000000000007918 */ /* 0x000fc60000000000 */
[----:B------:R-:W1:Y:S01]  /*5c0c0*/  LDS.128 R196, [R252] ;  /* 0x00000000fcc47984 */ /* 0x000e620000000c00 */
[----:B------:R-:W-:-:S03]  /*5c0d0*/  NOP ;  /* 0x0000000000007918 */ /* 0x000fc60000000000 */
[----:B-1----:R-:W-:Y:S04]  /*5c0e0*/  STL [R1+0x2238], R199 ;  /* 0x002238c701007387 */ /* 0x002fe80000100800 */
[----:B------:R-:W2:Y:S04]  /*5c0f0*/  LDL.LU R134, [R1+0x5d4] ;  /* 0x0005d40001867983 */ /* 0x000ea80000300800 */
[----:B------:R-:W2:Y:S04]  /*5c100*/  LDL.LU R135, [R1+0x5dc] ;  /* 0x0005dc0001877983 */ /* 0x000ea80000300800 */
[----:B----4-:R-:W-:Y:S01]  /*5c110*/  STSM.16.M88.4 [R252], R164 ;  /* 0x000000a4fc007844 */ /* 0x010fe20000000200 */
[----:B------:R-:W-:-:S03]  /*5c120*/  NOP ;  /* 0x0000000000007918 */ /* 0x000fc60000000000 */
[----:B------:R-:W1:Y:S01]  /*5c130*/  LDS.128 R164, [R252] ;  /* 0x00000000fca47984 */ /* 0x000e620000000c00 */
[----:B------:R-:W-:-:S03]  /*5c140*/  NOP ;  /* 0x0000000000007918 */ /* 0x000fc60000000000 */
[----:B-1----:R-:W-:Y:S04]  /*5c150*/  STL [R1+0x2234], R167 ;  /* 0x002234a701007387 */ /* 0x002fe80000100800 */
[----:B--2---:R1:W-:Y:S02]  /*5c160*/  STSM.16.M88.4 [R252], R132 ;  /* 0x00000084fc007844 */ /* 0x0043e40000000200 */
[----:B-1----:R-:W-:Y:S01]  /*5c170*/  IMAD.MOV.U32 R132, RZ, RZ, R101 ;  /* 0x000000ffff847224 */ /* 0x002fe200078e0065 */
[----:B------:R-:W-:Y:S01]  /*5c180*/  MOV R133, R103 ;  /* 0x0000006700857202 */ /* 0x000fe20000000f00 */
[----:B------:R-:W-:Y:S01]  /*5c190*/  NOP ;  /* 0x0000000000007918 */ /* 0x000fe20000000000 */
[----:B------:R-:W1:Y:S04]  /*5c1a0*/  LDS.128 R100, [R252] ;  /* 0x00000000fc647984 */ /* 0x000e680000000c00 */
[----:B------:R-:W2:Y:S04]  /*5c1b0*/  LDL.LU R134, [R1+0x554] ;  /* 0x0005540001867983 */ /* 0x000ea80000300800 */
[----:B------:R-:W2:Y:S01]  /*5c1c0*/  LDL.LU R135, [R1+0x55c] ;  /* 0x00055c0001877983 */ /* 0x000ea20000300800 */
[----:B------:R-:W-:-:S03]  /*5c1d0*/  NOP ;  /* 0x0000000000007918 */ /* 0x000fc60000000000 */
[----:B-1----:R-:W-:Y:S04]  /*5c1e0*/  STL [R1+0x223c], R103 ;  /* 0x00223c6701007387 */ /* 0x002fe80000100800 */
[----:B------:R-:W3:Y:S04]  /*5c1f0*/  LDL.LU R234, [R1+0x414] ;  /* 0x0004140001ea7983 */ /* 0x000ee80000300800 */
[----:B------:R-:W3:Y:S01]  /*5c200*/  LDL.LU R235, [R1+0x41c] ;  /* 0x00041c0001eb7983 */ /* 0x000ee20000300800 */
[----:B------:R-:W-:Y:S01]  /*5c210*/  IMAD.MOV.U32 R4, RZ, RZ, R5 ;  /* 0x000000ffff047224 */ /* 0x000fe200078e0005 */
[----:B------:R-:W-:-:S02]  /*5c220*/  MOV R5, R7 ;  /* 0x0000000700057202 */ /* 0x000fc40000000f00 */
[----:B--2---:R-:W-:Y:S01]  /*5c230*/  STSM.16.M88.4 [R252], R132 ;  /* 0x00000084fc007844 */ /* 0x004fe20000000200 */
[----:B------:R-:W-:-:S03]  /*5c240*/  NOP ;  /* 0x0000000000007918 */ /* 0x000fc60000000000 */
[----:B------:R-:W1:Y:S01]  /*5c250*/  LDS.128 R68, [R252] ;  /* 0x00000000fc447984 */ /* 0x000e620000000c00 */
[----:B------:R-:W-:-:S03]  /*5c260*/  NOP ;  /* 0x0000000000007918 */ /* 0x000fc60000000000 */
[----:B---3--:R-:W-:Y:S01]  /*5c270*/  STSM.16.M88.4 [R252], R232 ;  /* 0x000000e8fc007844 */ /* 0x008fe20000000200 */
[----:B------:R-:W-:-:S03]  /*5c280*/  NOP ;  /* 0x0000000000007918 */ /* 0x000fc60000000000 */
[----:B------:R-:W2:Y:S04]  /*5c290*/  LDS.128 R36, [R252] ;  /* 0x00000000fc247984 */ /* 0x000ea80000000c00 */
[----:B-1----:R-:W-:Y:S04]  /*5c2a0*/  STL [R1+0x2230], R71 ;  /* 0x0022304701007387 */ /* 0x002fe80000100800 */
[----:B------:R-:W3:Y:S04]  /*5c2b0*/  LDL.LU R238, [R1+0x494] ;  /* 0x0004940001ee7983 */ /* 0x000ee80000300800 */
[----:B------:R-:W3:Y:S01]  /*5c2c0*/  LDL.LU R239, [R1+0x49c] ;  /* 0x00049c0001ef7983 */ /* 0x000ee20000300800 */
[----:B------:R-:W-:-:S03]  /*5c2d0*/  NOP ;  /* 0x0000000000007918 */ /* 0x000fc60000000000 */
[----:B--2---:R1:W-:Y:S04]  /*5c2e0*/  STL [R1+0x2240], R39 ;  /* 0x0022402701007387 */ /* 0x0043e80000100800 */
        /* <DEDUP_REMOVED lines=15> */
[----:B---3--:R-:W-:Y:S01]  /*5c3e0*/  STSM.16.M88.4 [R252], R236 ;  /* 0x000000ecfc007844 */ /* 0x008fe20000000200 */
[----:B------:R-:W-:-:S03]  /*5c3f0*/  NOP ;  /* 0x0000000000007918 */ /* 0x000fc60000000000 */
[----:B------:R-:W1:Y:S01]  /*5c400*/  LDS.128 R132, [R252] ;  /* 0x00000000fc847984 */ /* 0x000e620000000c00 */
[----:B------:R-:W-:-:S03]  /*5c410*/  NOP ;  /* 0x0000000000007918 */ /* 0x000fc60000000000 */
[----:B--2---:R4:W-:Y:S02]  /*5c420*/  STSM.16.M88.4 [R252], R4 ;  /* 0x00000004fc007844 */ /* 0x0049e40000000200 */
[C---:B----4-:R-:W-:Y:S01]  /*5c430*/  IMAD R4, R207.reuse, UR4, RZ ;  /* 0x00000004cf047c24 */ /* 0x050fe2000f8e02ff */
[----:B------:R-:W-:Y:S01]  /*5c440*/  ISETP.GE.AND P0, PT, R207, UR16, PT ;  /* 0x00000010cf007c0c */ /* 0x000fe2000bf06270 */
[C---:B------:R-:W-:Y:S01]  /*5c450*/  IMAD R244, R183.reuse, UR5, RZ ;  /* 0x00000005b7f47c24 */ /* 0x040fe2000f8e02ff */
[----:B------:R-:W2:Y:S01]  /*5c460*/  LDC R5, c[0x0][0x3b4] ;  /* 0x0000ed00ff057b82 */ /* 0x000ea20000000800 */
[----:B------:R-:W3:Y:S01]  /*5c470*/  LDCU.64 UR4, c[0x0][0x390] ;  /* 0x00007200ff0477ac */ /* 0x000ee20008000a00 */
[C---:B------:R-:W-:Y:S02]  /*5c480*/  LEA R242, P1, R4.reuse, UR6, 0x2 ;  /* 0x0000000604f27c11 */ /* 0x040fe4000f8210ff */
[----:B------:R-:W-:Y:S01]  /*5c490*/  ISETP.LT.AND P0, PT, R183, UR27, !P0 ;  /* 0x0000001bb7007c0c */ /* 0x000fe2000c701270 */
[----:B------:R-:W4:Y:S01]  /*5c4a0*/  LDCU UR27, c[0x0][0x398] ;  /* 0x00007300ff1b77ac */ /* 0x000f220008000800 */
[----:B------:R-:W-:-:S02]  /*5c4b0*/  LEA.HI.X.SX32 R243, R4, UR7, 0x2, P1 ;  /* 0x0000000704f37c11 */ /* 0x000fc400088f16ff */
[----:B------:R-:W1:Y:S01]  /*5c4c0*/  LDC R6, c[0x0][0x3b4] ;  /* 0x0000ed00ff067b82 */ /* 0x000e620000000800 */
[----:B------:R-:W1:Y:S01]  /*5c4d0*/  LDCU.64 UR6, c[0x0][0x390] ;  /* 0x00007200ff0677ac */ /* 0x000e620008000a00 */
[----:B------:R-:W-:Y:S01]  /*5c4e0*/  IMAD.WIDE R2, R244, 0x4, R242 ;  /* 0x00000004f4027825 */ /* 0x000fe200078e02f2 */
[----:B------:R-:W-:-:S06]  /*5c4f0*/  NOP ;  /* 0x0000000000007918 */ /* 0x000fcc0000000000 */
[----:B------:R3:W-:Y:S01]  /*5c500*/  @P0 STG.E desc[UR14][R2.64], R0 ;  /* 0x0000000002000986 */ /* 0x0007e2000c10190e */
[C---:B------:R-:W-:Y:S01]  /*5c510*/  ISETP.GE.AND P0, PT, R215.reuse, UR12, PT ;  /* 0x0000000cd7007c0c */ /* 0x040fe2000bf06270 */
[----:B------:R-:W4:Y:S01]  /*5c520*/  LDC R7, c[0x0][0x3b4] ;  /* 0x0000ed00ff077b82 */ /* 0x000f220000000800 */
[----:B---3--:R-:W-:Y:S02]  /*5c530*/  IMAD R0, R215, UR8, RZ ;  /* 0x00000008d7007c24 */ /* 0x008fe4000f8e02ff */
[----:B------:R-:W-:Y:S01]  /*5c540*/  ISETP.LT.AND P0, PT, R183, UR29, !P0 ;  /* 0x0000001db7007c0c */ /* 0x000fe2000c701270 */
[----:B------:R-:W3:Y:S02]  /*5c550*/  LDCU.64 UR8, c[0x0][0x398] ;  /* 0x00007300ff0877ac */ /* 0x000ee40008000a00 */
[C---:B------:R-:W-:Y:S01]  /*5c560*/  LEA R240, P1, R0.reuse, UR10, 0x2 ;  /* 0x0000000a00f07c11 */ /* 0x040fe2000f8210ff */
[----:B------:R-:W1:Y:S03]  /*5c570*/  LDCU UR29, c[0x0][0x398] ;  /* 0x00007300ff1d77ac */ /* 0x000e660008000800 */
[----:B------:R-:W-:Y:S01]  /*5c580*/  LEA.HI.X.SX32 R241, R0, UR11, 0x2, P1 ;  /* 0x0000000b00f17c11 */ /* 0x000fe200088f16ff */
[----:B------:R-:W1:Y:S02]  /*5c590*/  LDCU.64 UR10, c[0x0][0x398] ;  /* 0x00007300ff0a77ac */ /* 0x000e640008000a00 */
[----:B------:R-:W-:-:S04]  /*5c5a0*/  IMAD.WIDE R2, R244, 0x4, R240 ;  /* 0x00000004f4027825 */ /* 0x000fc800078e02f0 */
[----:B--2---:R-:W-:Y:S01]  /*5c5b0*/  IMAD R0, R5, 0x40, R4 ;  /* 0x0000004005007824 */ /* 0x004fe200078e0204 */
[----:B------:R2:W-:Y:S01]  /*5c5c0*/  @P0 STG.E desc[UR14][R2.64], R245 ;  /* 0x000000f502000986 */ /* 0x0005e2000c10190e */
[----:B------:R-:W-:Y:S01]  /*5c5d0*/  ISETP.GE.AND P0, PT, R183, UR17, PT ;  /* 0x00000011b7007c0c */ /* 0x000fe2000bf06270 */
[----:B------:R-:W3:Y:S02]  /*5c5e0*/  LDCU.64 UR16, c[0x0][0x398] ;  /* 0x00007300ff1077ac */ /* 0x000ee40008000a00 */
[C---:B------:R-:W-:Y:S02]  /*5c5f0*/  LEA R4, P1, R0.reuse, UR4, 0x2 ;  /* 0x0000000400047c11 */ /* 0x040fe4000f8210ff */
[----:B-1----:R-:W-:Y:S01]  /*5c600*/  ISETP.LT.AND P2, PT, R223, UR10, !P0 ;  /* 0x0000000adf007c0c */ /* 0x002fe2000c741270 */
[----:B------:R-:W1:Y:S01]  /*5c610*/  LDCU UR10, c[0x0][0x398] ;  /* 0x00007300ff0a77ac */ /* 0x000e620008000800 */
[----:B------:R-:W-:Y:S01]  /*5c620*/  LEA.HI.X.SX32 R5, R0, UR5, 0x2, P1 ;  /* 0x0000000500057c11 */ /* 0x000fe200088f16ff */
[----:B--2---:R-:W2:Y:S01]  /*5c630*/  LDL.LU R245, [R1+0x110] ;  /* 0x0001100001f57983 */ /* 0x004ea20000300800 */
[----:B------:R-:W-:Y:S01]  /*5c640*/  LEA R0, R6, R0, 0x5 ;  /* 0x0000000006007211 */ /* 0x000fe200078e28ff */
[----:B------:R-:W1:Y:S01]  /*5c650*/  LDCU.64 UR4, c[0x0][0x390] ;  /* 0x00007200ff0477ac */ /* 0x000e620008000a00 */
[----:B------:R-:W1:Y:S01]  /*5c660*/  LDC R6, c[0x0][0x3b4] ;  /* 0x0000ed00ff067b82 */ /* 0x000e620000000800 */
[----:B------:R-:W-:Y:S01]  /*5c670*/  IMAD.WIDE R2, R244, 0x4, R4 ;  /* 0x00000004f4027825 */ /* 0x000fe200078e0204 */
[----:B------:R-:W-:-:S05]  /*5c680*/  LEA R238, P1, R0, UR6, 0x2 ;  /* 0x0000000600ee7c11 */ /* 0x000fca000f8210ff */
[----:B------:R4:W-:Y:S01]  /*5c690*/  @P2 STG.E desc[UR14][R2.64], R229 ;  /* 0x000000e502002986 */ /* 0x0009e2000c10190e */
[----:B---3--:R-:W-:Y:S01]  /*5c6a0*/  ISETP.LT.AND P2, PT, R39, UR8, !P0 ;  /* 0x0000000827007c0c */ /* 0x008fe2000c741270 */
[----:B------:R-:W3:Y:S01]  /*5c6b0*/  LDCU UR8, c[0x0][0x398] ;  /* 0x00007300ff0877ac */ /* 0x000ee20008000800 */
[----:B------:R-:W-:Y:S01]  /*5c6c0*/  LEA.HI.X.SX32 R239, R0, UR7, 0x2, P1 ;  /* 0x0000000700ef7c11 */ /* 0x000fe200088f16ff */
[----:B------:R-:W1:Y:S02]  /*5c6d0*/  LDCU.64 UR6, c[0x0][0x390] ;  /* 0x00007200ff0677ac */ /* 0x000e640008000a00 */
[----:B----4-:R-:W-:Y:S01]  /*5c6e0*/  IMAD.WIDE R2, R244, 0x4, R238 ;  /* 0x00000004f4027825 */ /* 0x010fe200078e02ee */
[----:B------:R-:W4:Y:S07]  /*5c6f0*/  LDL.LU R229, [R1+0xe0] ;  /* 0x0000e00001e57983 */ /* 0x000f2e0000300800 */
[----:B------:R3:W-:Y:S04]  /*5c700*/  @P2 STG.E desc[UR14][R2.64], R247 ;  /* 0x000000f702002986 */ /* 0x0007e8000c10190e */
[----:B---3--:R-:W3:Y:S01]  /*5c710*/  LDL.LU R247, [R1+0xc0] ;  /* 0x0000c00001f77983 */ /* 0x008ee20000300800 */
[----:B-1----:R-:W-:-:S02]  /*5c720*/  IMAD R0, R6, 0x20, R0 ;  /* 0x0000002006007824 */ /* 0x002fc400078e0200 */
[----:B------:R-:W1:Y:S01]  /*5c730*/  LDC R6, c[0x0][0x3b4] ;  /* 0x0000ed00ff067b82 */ /* 0x000e620000000800 */
[----:B------:R-:W-:Y:S01]  /*5c740*/  ISETP.LT.AND P2, PT, R103, UR18, !P0 ;  /* 0x0000001267007c0c */ /* 0x000fe2000c741270 */
[----:B------:R-:W3:Y:S01]  /*5c750*/  LDL.LU R231, [R1+0xa0] ;  /* 0x0000a00001e77983 */ /* 0x000ee20000300800 */
[C---:B------:R-:W-:Y:S01]  /*5c760*/  LEA R236, P1, R0.reuse, UR4, 0x2 ;  /* 0x0000000400ec7c11 */ /* 0x040fe2000f8210ff */
[----:B------:R-:W1:Y:S03]  /*5c770*/  LDCU UR18, c[0x0][0x398] ;  /* 0x00007300ff1277ac */ /* 0x000e660008000800 */
[----:B------:R-:W-:Y:S01]  /*5c780*/  LEA.HI.X.SX32 R237, R0, UR5, 0x2, P1 ;  /* 0x0000000500ed7c11 */ /* 0x000fe200088f16ff */
[----:B------:R-:W1:Y:S01]  /*5c790*/  LDCU.64 UR4, c[0x0][0x390] ;  /* 0x00007200ff0477ac */ /* 0x000e620008000a00 */
[----:B------:R-:W-:Y:S02]  /*5c7a0*/  LEA R0, R7, R0, 0x5 ;  /* 0x0000000007007211 */ /* 0x000fe400078e28ff */
[----:B------:R-:W1:Y:S01]  /*5c7b0*/  LDC R7, c[0x0][0x3b4] ;  /* 0x0000ed00ff077b82 */ /* 0x000e620000000800 */
[----:B------:R-:W-:Y:S01]  /*5c7c0*/  IMAD.WIDE R2, R244, 0x4, R236 ;  /* 0x00000004f4027825 */ /* 0x000fe200078e02ec */
[----:B------:R-:W-:-:S04]  /*5c7d0*/  LEA R234, P1, R0, UR6, 0x2 ;  /* 0x0000000600ea7c11 */ /* 0x000fc8000f8210ff */
[----:B------:R-:W-:Y:S01]  /*5c7e0*/  LEA.HI.X.SX32 R235, R0, UR7, 0x2, P1 ;  /* 0x0000000700eb7c11 */ /* 0x000fe200088f16ff */
[----:B------:R-:W1:Y:S01]  /*5c7f0*/  LDCU.64 UR6, c[0x0][0x390] ;  /* 0x00007200ff0677ac */ /* 0x000e620008000a00 */
[----:B------:R1:W-:Y:S01]  /*5c800*/  @P2 STG.E desc[UR14][R2.64], R230 ;  /* 0x000000e602002986 */ /* 0x0003e2000c10190e */
[----:B------:R-:W-:Y:S01]  /*5c810*/  ISETP.LT.AND P2, PT, R199, UR24, !P0 ;  /* 0x00000018c7007c0c */ /* 0x000fe2000c741270 */
[----:B------:R-:W1:Y:S02]  /*5c820*/  LDCU UR24, c[0x0][0x398] ;  /* 0x00007300ff1877ac */ /* 0x000e640008000800 */
[----:B-1----:R-:W-:-:S05]  /*5c830*/  IMAD R0, R6, 0x20, R0 ;  /* 0x0000002006007824 */ /* 0x002fca00078e0200 */
[----:B------:R-:W-:Y:S01]  /*5c840*/  LEA R232, P1, R0, UR4, 0x2 ;  /* 0x0000000400e87c11 */ /* 0x000fe2000f8210ff */
[----:B------:R-:W-:Y:S01]  /*5c850*/  IMAD.WIDE R2, R244, 0x4, R234 ;  /* 0x00000004f4027825 */ /* 0x000fe200078e02ea */
[----:B------:R-:W3:Y:S02]  /*5c860*/  LDL.LU R230, [R1+0x90] ;  /* 0x0000900001e67983 */ /* 0x000ee40000300800 */
[----:B------:R-:W-:Y:S01]  /*5c870*/  LEA.HI.X.SX32 R233, R0, UR5, 0x2, P1 ;  /* 0x0000000500e97c11 */ /* 0x000fe200088f16ff */
[----:B------:R-:W1:Y:S01]  /*5c880*/  LDCU.64 UR4, c[0x0][0x398] ;  /* 0x00007300ff0477ac */ /* 0x000e620008000a00 */
[----:B------:R-:W-:-:S04]  /*5c890*/  LEA R0, R7, R0, 0x5 ;  /* 0x0000000007007211 */ /* 0x000fc800078e28ff */
[C---:B------:R-:W-:Y:S01]  /*5c8a0*/  LEA R6, P1, R0.reuse, UR6, 0x2 ;  /* 0x0000000600067c11 */ /* 0x040fe2000f8210ff */
[----:B------:R-:W1:Y:S03]  /*5c8b0*/  LDCU UR6, c[0x0][0x3b8] ;  /* 0x00007700ff0677ac */ /* 0x000e660008000800 */
[----:B------:R-:W-:Y:S01]  /*5c8c0*/  LEA.HI.X.SX32 R7, R0, UR7, 0x2, P1 ;  /* 0x0000000700077c11 */ /* 0x000fe200088f16ff */
[----:B------:R-:W-:Y:S01]  /*5c8d0*/  VIADD R0, R183, 0x1 ;  /* 0x00000001b7007836 */ /* 0x000fe20000000000 */
[----:B--2---:R2:W-:Y:S01]  /*5c8e0*/  @P2 STG.E desc[UR14][R2.64], R245 ;  /* 0x000000f502002986 */ /* 0x0045e2000c10190e */
[----:B------:R-:W-:Y:S01]  /*5c8f0*/  ISETP.LT.AND P2, PT, R167, UR22, !P0 ;  /* 0x00000016a7007c0c */ /* 0x000fe2000c741270 */
[----:B------:R-:W1:Y:S01]  /*5c900*/  LDCU UR22, c[0x0][0x39c] ;  /* 0x00007380ff1677ac */ /* 0x000e620008000800 */
[----:B------:R-:W-:Y:S01]  /*5c910*/  ISETP.LT.AND P0, PT, R71, UR20, !P0 ;  /* 0x0000001447007c0c */ /* 0x000fe2000c701270 */
[----:B------:R-:W1:Y:S01]  /*5c920*/  LDCU UR20, c[0x0][0x3b8] ;  /* 0x00007700ff1477ac */ /* 0x000e620008000800 */
[C---:B--2---:R-:W-:Y:S01]  /*5c930*/  IMAD.WIDE R2, R244.reuse, 0x4, R232 ;  /* 0x00000004f4027825 */ /* 0x044fe200078e02e8 */
[----:B------:R-:W2:Y:S08]  /*5c940*/  LDL.LU R245, [R1+0x80] ;  /* 0x0000800001f57983 */ /* 0x000eb00000300800 */
[----:B----4-:R4:W-:Y:S02]  /*5c950*/  @P2 STG.E desc[UR14][R2.64], R229 ;  /* 0x000000e502002986 */ /* 0x0109e4000c10190e */
[----:B----4-:R-:W-:-:S02]  /*5c960*/  IMAD.WIDE R2, R244, 0x4, R6 ;  /* 0x00000004f4027825 */ /* 0x010fc400078e0206 */
[----:B------:R-:W4:Y:S04]  /*5c970*/  LDL.LU R229, [R1+0x70] ;  /* 0x0000700001e57983 */ /* 0x000f280000300800 */
[----:B---3--:R3:W-:Y:S01]  /*5c980*/  @P0 STG.E desc[UR14][R2.64], R247 ;  /* 0x000000f702000986 */ /* 0x0087e2000c10190e */
[----:B------:R-:W-:Y:S01]  /*5c990*/  ISETP.GE.AND P0, PT, R0, UR13, PT ;  /* 0x0000000d00007c0c */ /* 0x000fe2000bf06270 */
[----:B------:R-:W2:Y:S01]  /*5c9a0*/  LDCU.64 UR12, c[0x0][0x398] ;  /* 0x00007300ff0c77ac */ /* 0x000ea20008000a00 */
[----:B-1----:R-:W-:Y:S01]  /*5c9b0*/  IADD3 R0, PT, PT, R244, UR6, RZ ;  /* 0x00000006f4007c10 */ /* 0x002fe2000fffe0ff */
[----:B---3--:R-:W3:Y:S01]  /*5c9c0*/  LDL.LU R247, [R1+0x60] ;  /* 0x0000600001f77983 */ /* 0x008ee20000300800 */
[----:B------:R-:W-:-:S03]  /*5c9d0*/  ISETP.LT.AND P1, PT, R207, UR16, !P0 ;  /* 0x00000010cf007c0c */ /* 0x000fc6000c721270 */
[C---:B------:R-:W-:Y:S01]  /*5c9e0*/  IMAD.WIDE R2, R0.reuse, 0x4, R242 ;  /* 0x0000000400027825 */ /* 0x040fe200078e02f2 */
[----:B------:R-:W1:Y:S01]  /*5c9f0*/  LDCU.64 UR6, c[0x0][0x398] ;  /* 0x00007300ff0677ac */ /* 0x000e620008000a00 */
[----:B------:R-:W2:Y:S01]  /*5ca00*/  LDL.LU R244, [R1+0xb0] ;  /* 0x0000b00001f47983 */ /* 0x000ea20000300800 */
[----:B------:R-:W-:Y:S01]  /*5ca10*/  ISETP.LT.AND P2, PT, R223, UR4, !P0 ;  /* 0x00000004df007c0c */ /* 0x000fe2000c741270 */
[----:B------:R-:W1:Y:S01]  /*5ca20*/  LDCU UR4, c[0x0][0x398] ;  /* 0x00007300ff0477ac */ /* 0x000e620008000800 */
[----:B------:R-:W1:Y:S05]  /*5ca30*/  LDCU UR16, c[0x0][0x398] ;  /* 0x00007300ff1077ac */ /* 0x000e6a0008000800 */
[----:B--2---:R2:W-:Y:S01]  /*5ca40*/  @P1 STG.E desc[UR14][R2.64], R244 ;  /* 0x000000f402001986 */ /* 0x0045e2000c10190e */
[----:B------:R-:W-:Y:S01]  /*5ca50*/  ISETP.LT.AND P1, PT, R215, UR12, !P0 ;  /* 0x0000000cd7007c0c */ /* 0x000fe2000c721270 */
[----:B------:R-:W3:Y:S01]  /*5ca60*/  LDCU UR12, c[0x0][0x398] ;  /* 0x00007300ff0c77ac */ /* 0x000ee20008000800 */
[----:B--2---:R-:W-:-:S11]  /*5ca70*/  IMAD.WIDE R2, R0, 0x4, R240 ;  /* 0x0000000400027825 */ /* 0x004fd600078e02f0 */
[----:B------:R2:W-:Y:S01]  /*5ca80*/  @P1 STG.E desc[UR14][R2.64], R231 ;  /* 0x000000e702001986 */ /* 0x0005e2000c10190e */
[----:B-1----:R-:W-:Y:S01]  /*5ca90*/  ISETP.LT.AND P1, PT, R39, UR6, !P0 ;  /* 0x0000000627007c0c */ /* 0x002fe2000c721270 */
[----:B------:R-:W1:Y:S01]  /*5caa0*/  LDCU UR6, c[0x0][0x398] ;  /* 0x00007300ff0677ac */ /* 0x000e620008000800 */
[----:B--2---:R-:W-:-:S05]  /*5cab0*/  IMAD.WIDE R2, R0, 0x4, R4 ;  /* 0x0000000400027825 */ /* 0x004fca00078e0204 */
[----:B------:R2:W-:Y:S02]  /*5cac0*/  @P2 STG.E desc[UR14][R2.64], R230 ;  /* 0x000000e602002986 */ /* 0x0005e4000c10190e */
[----:B--2---:R-:W-:-:S05]  /*5cad0*/  IMAD.WIDE R2, R0, 0x4, R238 ;  /* 0x0000000400027825 */ /* 0x004fca00078e02ee */
[----:B------:R2:W-:Y:S04]  /*5cae0*/  @P1 STG.E desc[UR14][R2.64], R245 ;  /* 0x000000f502001986 */ /* 0x0005e8000c10190e */
[----:B--2---:R-:W2:Y:S04]  /*5caf0*/  LDL.LU R245, [R1+0xd4] ;  /* 0x0000d40001f57983 */ /* 0x004ea80000300800 */
[----:B------:R-:W2:Y:S04]  /*5cb00*/  LDL.LU R244, [R1+0x134] ;  /* 0x0001340001f47983 */ /* 0x000ea80000300800 */
[----:B------:R-:W2:Y:S01]  /*5cb10*/  LDL.LU R231, [R1+0x104] ;  /* 0x0001040001e77983 */ /* 0x000ea20000300800 */
[----:B------:R-:W-:Y:S01]  /*5cb20*/  ISETP.LT.AND P2, PT, R103, UR26, !P0 ;  /* 0x0000001a67007c0c */ /* 0x000fe2000c741270 */
[C---:B------:R-:W-:Y:S01]  /*5cb30*/  IMAD.WIDE R2, R0.reuse, 0x4, R236 ;  /* 0x0000000400027825 */ /* 0x040fe200078e02ec */
[----:B------:R-:W-:Y:S01]  /*5cb40*/  ISETP.LT.AND P1, PT, R199, UR28, !P0 ;  /* 0x0000001cc7007c0c */ /* 0x000fe2000c721270 */
[----:B------:R-:W2:Y:S01]  /*5cb50*/  LDL.LU R230, [R1+0x124] ;  /* 0x0001240001e67983 */ /* 0x000ea20000300800 */
[----:B------:R-:W1:Y:S01]  /*5cb60*/  LDCU UR26, c[0x0][0x398] ;  /* 0x00007300ff1a77ac */ /* 0x000e620008000800 */
[----:B------:R-:W1:Y:S08]  /*5cb70*/  LDCU UR28, c[0x0][0x398] ;  /* 0x00007300ff1c77ac */ /* 0x000e700008000800 */
[----:B----4-:R4:W-:Y:S02]  /*5cb80*/  @P2 STG.E desc[UR14][R2.64], R229 ;  /* 0x000000e502002986 */ /* 0x0109e4000c10190e */
[----:B----4-:R-:W-:-:S02]  /*5cb90*/  IMAD.WIDE R2, R0, 0x4, R234 ;  /* 0x0000000400027825 */ /* 0x010fc400078e02ea */
[----:B------:R-:W4:Y:S04]  /*5cba0*/  LDL.LU R229, [R1+0xf4] ;  /* 0x0000f40001e57983 */ /* 0x000f280000300800 */
[----:B---3--:R3:W-:Y:S01]  /*5cbb0*/  @P1 STG.E desc[UR14][R2.64], R247 ;  /* 0x000000f702001986 */ /* 0x0087e2000c10190e */
[----:B------:R-:W-:Y:S01]  /*5cbc0*/  ISETP.LT.AND P1, PT, R167, UR4, !P0 ;  /* 0x00000004a7007c0c */ /* 0x000fe2000c721270 */
[----:B------:R-:W1:Y:S02]  /*5cbd0*/  LDCU UR4, c[0x0][0x3b8] ;  /* 0x00007700ff0477ac */ /* 0x000e640008000800 */
[----:B---3--:R-:W3:Y:S01]  /*5cbe0*/  LDL.LU R247, [R1+0x114] ;  /* 0x0001140001f77983 */ /* 0x008ee20000300800 */
[----:B------:R-:W-:-:S09]  /*5cbf0*/  IMAD.WIDE R2, R0, 0x4, R232 ;  /* 0x0000000400027825 */ /* 0x000fd200078e02e8 */
[----:B------:R1:W-:Y:S04]  /*5cc00*/  @P1 STG.E desc[UR14][R2.64], R246 ;  /* 0x000000f602001986 */ /* 0x0003e8000c10190e */
[----:B-1----:R-:W3:Y:S01]  /*5cc10*/  LDL.LU R246, [R1+0xe4] ;  /* 0x0000e40001f67983 */ /* 0x002ee20000300800 */
[----:B------:R-:W-:Y:S01]  /*5cc20*/  ISETP.LT.AND P0, PT, R71, UR6, !P0 ;  /* 0x0000000647007c0c */ /* 0x000fe2000c701270 */
[----:B------:R-:W1:Y:S01]  /*5cc30*/  LDCU UR6, c[0x0][0x39c] ;  /* 0x00007380ff0677ac */ /* 0x000e620008000800 */
[C---:B------:R-:W-:Y:S01]  /*5cc40*/  IMAD.WIDE R2, R0.reuse, 0x4, R6 ;  /* 0x0000000400027825 */ /* 0x040fe200078e0206 */
[----:B------:R-:W-:Y:S01]  /*5cc50*/  IADD3 R0, PT, PT, R0, UR4, RZ ;  /* 0x0000000400007c10 */ /* 0x000fe2000fffe0ff */
[----:B------:R-:W1:Y:S09]  /*5cc60*/  LDCU UR4, c[0x0][0x398] ;  /* 0x00007300ff0477ac */ /* 0x000e720008000800 */
[----:B------:R1:W-:Y:S02]  /*5cc70*/  @P0 STG.E desc[UR14][R2.64], R248 ;  /* 0x000000f802000986 */ /* 0x0003e4000c10190e */
[----:B-1----:R-:W-:-:S02]  /*5cc80*/  VIADD R2, R183, 0x2 ;  /* 0x00000002b7027836 */ /* 0x002fc40000000000 */
[----:B------:R-:W3:Y:S03]  /*5cc90*/  LDL.LU R248, [R1+0xc4] ;  /* 0x0000c40001f87983 */ /* 0x000ee60000300800 */
[----:B------:R-:W-:Y:S01]  /*5cca0*/  ISETP.GE.AND P0, PT, R2, UR6, PT ;  /* 0x0000000602007c0c */ /* 0x000fe2000bf06270 */
[C---:B------:R-:W-:Y:S01]  /*5ccb0*/  IMAD.WIDE R2, R0.reuse, 0x4, R242 ;  /* 0x0000000400027825 */ /* 0x040fe200078e02f2 */
[----:B------:R-:W1:Y:S02]  /*5ccc0*/  LDCU UR6, c[0x0][0x398] ;  /* 0x00007300ff0677ac */ /* 0x000e640008000800 */
[----:B------:R-:W-:Y:S02]  /*5ccd0*/  ISETP.LT.AND P1, PT, R207, UR8, !P0 ;  /* 0x00000008cf007c0c */ /* 0x000fe4000c721270 */
[----:B------:R-:W-:Y:S01]  /*5cce0*/  ISETP.LT.AND P2, PT, R215, UR10, !P0 ;  /* 0x0000000ad7007c0c */ /* 0x000fe2000c741270 */
[----:B------:R-:W1:Y:S01]  /*5ccf0*/  LDCU UR8, c[0x0][0x398] ;  /* 0x00007300ff0877ac */ /* 0x000e620008000800 */
[----:B------:R-:W1:Y:S09]  /*5cd00*/  LDCU UR10, c[0x0][0x398] ;  /* 0x00007300ff0a77ac */ /* 0x000e720008000800 */
[----:B--2---:R2:W-:Y:S01]  /*5cd10*/  @P1 STG.E desc[UR14][R2.64], R245 ;  /* 0x000000f502001986 */ /* 0x0045e2000c10190e */
[----:B------:R-:W-:Y:S01]  /*5cd20*/  ISETP.LT.AND P1, PT, R223, UR4, !P0 ;  /* 0x00000004df007c0c */ /* 0x000fe2000c721270 */
[----:B------:R-:W1:Y:S01]  /*5cd30*/  LDCU UR4, c[0x0][0x398] ;  /* 0x00007300ff0477ac */ /* 0x000e620008000800 */
[C---:B--2---:R-:W-:Y:S01]  /*5cd40*/  IMAD.WIDE R2, R0.reuse, 0x4, R240 ;  /* 0x0000000400027825 */ /* 0x044fe200078e02f0 */
[----:B------:R-:W2:Y:S04]  /*5cd50*/  LDL.LU R245, [R1+0x2270] ;  /* 0x0022700001f57983 */ /* 0x000ea80000300800 */
[----:B------:R1:W-:Y:S02]  /*5cd60*/  @P2 STG.E desc[UR14][R2.64], R244 ;  /* 0x000000f402002986 */ /* 0x0003e4000c10190e */
[----:B-1----:R-:W-:-:S02]  /*5cd70*/  IMAD.WIDE R2, R0, 0x4, R4 ;  /* 0x0000000400027825 */ /* 0x002fc400078e0204 */
[----:B------:R-:W2:Y:S04]  /*5cd80*/  LDL.LU R244, [R1+0xb4] ;  /* 0x0000b40001f47983 */ /* 0x000ea80000300800 */
[----:B------:R1:W-:Y:S01]  /*5cd90*/  @P1 STG.E desc[UR14][R2.64], R231 ;  /* 0x000000e702001986 */ /* 0x0003e2000c10190e */
[----:B------:R-:W-:Y:S01]  /*5cda0*/  ISETP.LT.AND P1, PT, R39, UR6, !P0 ;  /* 0x0000000627007c0c */ /* 0x000fe2000c721270 */
[----:B------:R-:W4:Y:S01]  /*5cdb0*/  LDCU UR6, c[0x0][0x398] ;  /* 0x00007300ff0677ac */ /* 0x000f220008000800 */
[----:B------:R-:W-:Y:S01]  /*5cdc0*/  ISETP.LT.AND P2, PT, R103, UR4, !P0 ;  /* 0x0000000467007c0c */ /* 0x000fe2000c741270 */
[----:B------:R-:W3:Y:S01]  /*5cdd0*/  LDCU UR4, c[0x0][0x398] ;  /* 0x00007300ff0477ac */ /* 0x000ee20008000800 */
[C---:B-1----:R-:W-:Y:S01]  /*5cde0*/  IMAD.WIDE R2, R0.reuse, 0x4, R238 ;  /* 0x0000000400027825 */ /* 0x042fe200078e02ee */
[----:B------:R-:W2:Y:S08]  /*5cdf0*/  LDL.LU R231, [R1+0xa4] ;  /* 0x0000a40001e77983 */ /* 0x000eb00000300800 */
[----:B------:R1:W-:Y:S01]  /*5ce00*/  @P1 STG.E desc[UR14][R2.64], R230 ;  /* 0x000000e602001986 */ /* 0x0003e2000c10190e */
[----:B----4-:R-:W-:Y:S01]  /*5ce10*/  ISETP.LT.AND P1, PT, R199, UR6, !P0 ;  /* 0x00000006c7007c0c */ /* 0x010fe2000c721270 */
[----:B------:R-:W4:Y:S02]  /*5ce20*/  LDCU UR6, c[0x0][0x398] ;  /* 0x00007300ff0677ac */ /* 0x000f240008000800 */
[----:B-1----:R-:W2:Y:S01]  /*5ce30*/  LDL.LU R230, [R1+0x94] ;  /* 0x0000940001e67983 */ /* 0x002ea20000300800 */
[----:B------:R-:W-:-:S05]  /*5ce40*/  IMAD.WIDE R2, R0, 0x4, R236 ;  /* 0x0000000400027825 */ /* 0x000fca00078e02ec */
[----:B------:R1:W-:Y:S02]  /*5ce50*/  @P2 STG.E desc[UR14][R2.64], R229 ;  /* 0x000000e502002986 */ /* 0x0003e4000c10190e */
[C---:B-1----:R-:W-:Y:S02]  /*5ce60*/  IMAD.WIDE R2, R0.reuse, 0x4, R234 ;  /* 0x0000000400027825 */ /* 0x042fe400078e02ea */
[----:B------:R-:W2:Y:S04]  /*5ce70*/  LDL.LU R229, [R1+0x84] ;  /* 0x0000840001e57983 */ /* 0x000ea80000300800 */
[----:B---3--:R1:W-:Y:S01]  /*5ce80*/  @P1 STG.E desc[UR14][R2.64], R247 ;  /* 0x000000f702001986 */ /* 0x0083e2000c10190e */
[----:B------:R-:W-:Y:S01]  /*5ce90*/  ISETP.LT.AND P1, PT, R167, UR4, !P0 ;  /* 0x00000004a7007c0c */ /* 0x000fe2000c721270 */
[----:B------:R-:W3:Y:S01]  /*5cea0*/  LDCU UR4, c[0x0][0x3b8] ;  /* 0x00007700ff0477ac */ /* 0x000ee20008000800 */
[C---:B-1----:R-:W-:Y:S01]  /*5ceb0*/  IMAD.WIDE R2, R0.reuse, 0x4, R232 ;  /* 0x0000000400027825 */ /* 0x042fe200078e02e8 */
[----:B------:R-:W2:Y:S10]  /*5cec0*/  LDL.LU R247, [R1+0x226c] ;  /* 0x00226c0001f77983 */ /* 0x000eb40000300800 */
[----:B------:R1:W-:Y:S04]  /*5ced0*/  @P1 STG.E desc[UR14][R2.64], R246 ;  /* 0x000000f602001986 */ /* 0x0003e8000c10190e */
[----:B-1----:R-:W2:Y:S01]  /*5cee0*/  LDL.LU R246, [R1+0x2268] ;  /* 0x0022680001f67983 */ /* 0x002ea20000300800 */
[----:B----4-:R-:W-:Y:S01]  /*5cef0*/  ISETP.LT.AND P0, PT, R71, UR6, !P0 ;  /* 0x0000000647007c0c */ /* 0x010fe2000c701270 */
[----:B------:R-:W1:Y:S01]  /*5cf00*/  LDCU UR6, c[0x0][0x39c] ;  /* 0x00007380ff0677ac */ /* 0x000e620008000800 */
[C---:B------:R-:W-:Y:S01]  /*5cf10*/  IMAD.WIDE R2, R0.reuse, 0x4, R6 ;  /* 0x0000000400027825 */ /* 0x040fe200078e0206 */
[----:B---3--:R-:W-:Y:S01]  /*5cf20*/  IADD3 R0, PT, PT, R0, UR4, RZ ;  /* 0x0000000400007c10 */ /* 0x008fe2000fffe0ff */
[----:B------:R-:W3:Y:S09]  /*5cf30*/  LDCU UR4, c[0x0][0x398] ;  /* 0x00007300ff0477ac */ /* 0x000ef20008000800 */
[----:B------:R4:W-:Y:S02]  /*5cf40*/  @P0 STG.E desc[UR14][R2.64], R248 ;  /* 0x000000f802000986 */ /* 0x0009e4000c10190e */
[----:B----4-:R-:W-:-:S05]  /*5cf50*/  VIADD R2, R183, 0x3 ;  /* 0x00000003b7027836 */ /* 0x010fca0000000000 */
[----:B-1----:R-:W-:Y:S01]  /*5cf60*/  ISETP.GE.AND P0, PT, R2, UR6, PT ;  /* 0x0000000602007c0c */ /* 0x002fe2000bf06270 */
[C---:B------:R-:W-:Y:S01]  /*5cf70*/  IMAD.WIDE R2, R0.reuse, 0x4, R242 ;  /* 0x0000000400027825 */ /* 0x040fe200078e02f2 */
[----:B------:R-:W1:Y:S02]  /*5cf80*/  LDCU UR6, c[0x0][0x398] ;  /* 0x00007300ff0677ac */ /* 0x000e640008000800 */
[----:B------:R-:W-:Y:S02]  /*5cf90*/  ISETP.LT.AND P1, PT, R207, UR8, !P0 ;  /* 0x00000008cf007c0c */ /* 0x000fe4000c721270 */
[----:B------:R-:W-:Y:S01]  /*5cfa0*/  ISETP.LT.AND P2, PT, R215, UR10, !P0 ;  /* 0x0000000ad7007c0c */ /* 0x000fe2000c741270 */
[----:B------:R-:W4:Y:S01]  /*5cfb0*/  LDCU UR8, c[0x0][0x398] ;  /* 0x00007300ff0877ac */ /* 0x000f220008000800 */
[----:B------:R-:W1:Y:S09]  /*5cfc0*/  LDCU UR10, c[0x0][0x398] ;  /* 0x00007300ff0a77ac */ /* 0x000e720008000800 */
[----:B--2---:R2:W-:Y:S01]  /*5cfd0*/  @P1 STG.E desc[UR14][R2.64], R244 ;  /* 0x000000f402001986 */ /* 0x0045e2000c10190e */
[----:B---3--:R-:W-:Y:S01]  /*5cfe0*/  ISETP.LT.AND P1, PT, R223, UR4, !P0 ;  /* 0x00000004df007c0c */ /* 0x008fe2000c721270 */
[----:B------:R-:W3:Y:S01]  /*5cff0*/  LDCU UR4, c[0x0][0x398] ;  /* 0x00007300ff0477ac */ /* 0x000ee20008000800 */
[----:B--2---:R-:W-:-:S05]  /*5d000*/  IMAD.WIDE R2, R0, 0x4, R240 ;  /* 0x0000000400027825 */ /* 0x004fca00078e02f0 */
[----:B------:R2:W-:Y:S02]  /*5d010*/  @P2 STG.E desc[UR14][R2.64], R231 ;  /* 0x000000e702002986 */ /* 0x0005e4000c10190e */
[----:B--2---:R-:W-:-:S05]  /*5d020*/  IMAD.WIDE R2, R0, 0x4, R4 ;  /* 0x0000000400027825 */ /* 0x004fca00078e0204 */
[----:B------:R2:W-:Y:S01]  /*5d030*/  @P1 STG.E desc[UR14][R2.64], R230 ;  /* 0x000000e602001986 */ /* 0x0005e2000c10190e */
[----:B-1----:R-:W-:Y:S01]  /*5d040*/  ISETP.LT.AND P1, PT, R39, UR6, !P0 ;  /* 0x0000000627007c0c */ /* 0x002fe2000c721270 */
[----:B------:R-:W1:Y:S01]  /*5d050*/  LDCU UR6, c[0x0][0x398] ;  /* 0x00007300ff0677ac */ /* 0x000e620008000800 */
[----:B---3--:R-:W-:Y:S01]  /*5d060*/  ISETP.LT.AND P2, PT, R103, UR4, !P0 ;  /* 0x0000000467007c0c */ /* 0x008fe2000c741270 */
[----:B------:R-:W3:Y:S01]  /*5d070*/  LDCU UR4, c[0x0][0x398] ;  /* 0x00007300ff0477ac */ /* 0x000ee20008000800 */
[----:B--2---:R-:W-:-:S09]  /*5d080*/  IMAD.WIDE R2, R0, 0x4, R238 ;  /* 0x0000000400027825 */ /* 0x004fd200078e02ee */
[----:B------:R2:W-:Y:S01]  /*5d090*/  @P1 STG.E desc[UR14][R2.64], R229 ;  /* 0x000000e502001986 */ /* 0x0005e2000c10190e */
[----:B-1----:R-:W-:Y:S01]  /*5d0a0*/  ISETP.LT.AND P1, PT, R199, UR6, !P0 ;  /* 0x00000006c7007c0c */ /* 0x002fe2000c721270 */
[----:B------:R-:W1:Y:S01]  /*5d0b0*/  LDCU UR6, c[0x0][0x398] ;  /* 0x00007300ff0677ac */ /* 0x000e620008000800 */
[----:B--2---:R-:W-:-:S05]  /*5d0c0*/  IMAD.WIDE R2, R0, 0x4, R236 ;  /* 0x0000000400027825 */ /* 0x004fca00078e02ec */
[----:B------:R2:W-:Y:S02]  /*5d0d0*/  @P2 STG.E desc[UR14][R2.64], R246 ;  /* 0x000000f602002986 */ /* 0x0005e4000c10190e */
[C---:B--2---:R-:W-:Y:S02]  /*5d0e0*/  IMAD.WIDE R2, R0.reuse, 0x4, R234 ;  /* 0x0000000400027825 */ /* 0x044fe400078e02ea */
[----:B------:R-:W2:Y:S04]  /*5d0f0*/  LDL.LU R246, [R1+0x2264] ;  /* 0x0022640001f67983 */ /* 0x000ea80000300800 */
[----:B------:R4:W-:Y:S01]  /*5d100*/  @P1 STG.E desc[UR14][R2.64], R247 ;  /* 0x000000f702001986 */ /* 0x0009e2000c10190e */
[----:B---3--:R-:W-:Y:S01]  /*5d110*/  ISETP.LT.AND P1, PT, R167, UR4, !P0 ;  /* 0x00000004a7007c0c */ /* 0x008fe2000c721270 */
[----:B------:R-:W3:Y:S01]  /*5d120*/  LDCU UR4, c[0x0][0x3b8] ;  /* 0x00007700ff0477ac */ /* 0x000ee20008000800 */
[----:B-1----:R-:W-:Y:S01]  /*5d130*/  ISETP.LT.AND P0, PT, R71, UR6, !P0 ;  /* 0x0000000647007c0c */ /* 0x002fe2000c701270 */
[----:B------:R-:W1:Y:S01]  /*5d140*/  LDCU UR6, c[0x0][0x39c] ;  /* 0x00007380ff0677ac */ /* 0x000e620008000800 */
[C---:B----4-:R-:W-:Y:S01]  /*5d150*/  IMAD.WIDE R2, R0.reuse, 0x4, R232 ;  /* 0x0000000400027825 */ /* 0x050fe200078e02e8 */
[----:B------:R-:W4:Y:S08]  /*5d160*/  LDL.LU R247, [R1+0x2260] ;  /* 0x0022600001f77983 */ /* 0x000f300000300800 */
[----:B------:R1:W-:Y:S04]  /*5d170*/  @P1 STG.E desc[UR14][R2.64], R245 ;  /* 0x000000f502001986 */ /* 0x0003e8000c10190e */
[----:B------:R-:W2:Y:S04]  /*5d180*/  LDL.LU R248, [R1+0x128] ;  /* 0x0001280001f87983 */ /* 0x000ea80000300800 */
[----:B------:R-:W2:Y:S01]  /*5d190*/  LDL.LU R231, [R1+0xf8] ;  /* 0x0000f80001e77983 */ /* 0x000ea20000300800 */
[----:B-1----:R-:W-:-:S03]  /*5d1a0*/  IMAD.WIDE R2, R0, 0x4, R6 ;  /* 0x0000000400027825 */ /* 0x002fc600078e0206 */
[----:B------:R-:W2:Y:S04]  /*5d1b0*/  LDL.LU R230, [R1+0x118] ;  /* 0x0001180001e67983 */ /* 0x000ea80000300800 */
[----:B------:R1:W-:Y:S04]  /*5d1c0*/  @P0 STG.E desc[UR14][R2.64], R249 ;  /* 0x000000f902000986 */ /* 0x0003e8000c10190e */
[----:B------:R-:W2:Y:S01]  /*5d1d0*/  LDL.LU R229, [R1+0xe8] ;  /* 0x0000e80001e57983 */ /* 0x000ea20000300800 */
[----:B-1----:R-:W-:-:S03]  /*5d1e0*/  VIADD R2, R183, 0x4 ;  /* 0x00000004b7027836 */ /* 0x002fc60000000000 */
[----:B------:R-:W2:Y:S02]  /*5d1f0*/  LDL.LU R249, [R1+0x138] ;  /* 0x0001380001f97983 */ /* 0x000ea40000300800 */
[----:B------:R-:W-:Y:S02]  /*5d200*/  ISETP.GE.AND P0, PT, R2, UR6, PT ;  /* 0x0000000602007c0c */ /* 0x000fe4000bf06270 */
[----:B------:R-:W2:Y:S01]  /*5d210*/  LDL.LU R3, [R1+0x108] ;  /* 0x0001080001037983 */ /* 0x000ea20000300800 */
[----:B---3--:R-:W-:Y:S01]  /*5d220*/  IADD3 R2, PT, PT, R0, UR4, RZ ;  /* 0x0000000400027c10 */ /* 0x008fe2000fffe0ff */
[----:B------:R-:W1:Y:S02]  /*5d230*/  LDCU UR6, c[0x0][0x398] ;  /* 0x00007300ff0677ac */ /* 0x000e640008000800 */
[----:B------:R-:W3:Y:S01]  /*5d240*/  LDL.LU R0, [R1+0xd8] ;  /* 0x0000d80001007983 */ /* 0x000ee20000300800 */
[----:B------:R-:W-:Y:S01]  /*5d250*/  ISETP.LT.AND P1, PT, R207, UR8, !P0 ;  /* 0x00000008cf007c0c */ /* 0x000fe2000c721270 */
[C---:B------:R-:W-:Y:S01]  /*5d260*/  IMAD.WIDE R244, R2.reuse, 0x4, R242 ;  /* 0x0000000402f47825 */ /* 0x040fe200078e02f2 */
[----:B------:R-:W1:Y:S01]  /*5d270*/  LDCU UR4, c[0x0][0x398] ;  /* 0x00007300ff0477ac */ /* 0x000e620008000800 */
[----:B------:R-:W1:Y:S10]  /*5d280*/  LDCU UR8, c[0x0][0x398] ;  /* 0x00007300ff0877ac */ /* 0x000e740008000800 */
[----:B---3--:R3:W-:Y:S01]  /*5d290*/  @P1 STG.E desc[UR14][R244.64], R0 ;  /* 0x00000000f4001986 */ /* 0x0087e2000c10190e */
[----:B-1----:R-:W-:Y:S01]  /*5d2a0*/  ISETP.LT.AND P1, PT, R215, UR6, !P0 ;  /* 0x00000006d7007c0c */ /* 0x002fe2000c721270 */
[----:B------:R-:W1:Y:S01]  /*5d2b0*/  LDCU UR6, c[0x0][0x398] ;  /* 0x00007300ff0677ac */ /* 0x000e620008000800 */
[----:B---3--:R-:W-:-:S11]  /*5d2c0*/  IMAD.WIDE R244, R2, 0x4, R240 ;  /* 0x0000000402f47825 */ /* 0x008fd600078e02f0 */
[----:B--2---:R2:W-:Y:S01]  /*5d2d0*/  @P1 STG.E desc[UR14][R244.64], R249 ;  /* 0x000000f9f4001986 */ /* 0x0045e2000c10190e */
[----:B------:R-:W-:Y:S01]  /*5d2e0*/  ISETP.LT.AND P1, PT, R223, UR4, !P0 ;  /* 0x00000004df007c0c */ /* 0x000fe2000c721270 */
[----:B------:R-:W3:Y:S01]  /*5d2f0*/  LDCU UR4, c[0x0][0x398] ;  /* 0x00007300ff0477ac */ /* 0x000ee20008000800 */
[----:B-1----:R-:W-:Y:S01]  /*5d300*/  ISETP.LT.AND P2, PT, R39, UR6, !P0 ;  /* 0x0000000627007c0c */ /* 0x002fe2000c741270 */
[----:B------:R-:W1:Y:S01]  /*5d310*/  LDCU UR6, c[0x0][0x398] ;  /* 0x00007300ff0677ac */ /* 0x000e620008000800 */
[----:B--2---:R-:W-:-:S09]  /*5d320*/  IMAD.WIDE R244, R2, 0x4, R4 ;  /* 0x0000000402f47825 */ /* 0x004fd200078e0204 */
[----:B------:R2:W-:Y:S01]  /*5d330*/  @P1 STG.E desc[UR14][R244.64], R3 ;  /* 0x00000003f4001986 */ /* 0x0005e2000c10190e */
[----:B---3--:R-:W-:Y:S01]  /*5d340*/  ISETP.LT.AND P1, PT, R103, UR4, !P0 ;  /* 0x0000000467007c0c */ /* 0x008fe2000c721270 */
[----:B------:R-:W3:Y:S01]  /*5d350*/  LDCU UR4, c[0x0][0x398] ;  /* 0x00007300ff0477ac */ /* 0x000ee20008000800 */
[----:B--2---:R-:W-:-:S05]  /*5d360*/  IMAD.WIDE R244, R2, 0x4, R238 ;  /* 0x0000000402f47825 */ /* 0x004fca00078e02ee */
[----:B------:R2:W-:Y:S02]  /*5d370*/  @P2 STG.E desc[UR14][R244.64], R248 ;  /* 0x000000f8f4002986 */ /* 0x0005e4000c10190e */
[----:B--2---:R-:W-:-:S05]  /*5d380*/  IMAD.WIDE R244, R2, 0x4, R236 ;  /* 0x0000000402f47825 */ /* 0x004fca00078e02ec */
[----:B------:R2:W-:Y:S01]  /*5d390*/  @P1 STG.E desc[UR14][R244.64], R231 ;  /* 0x000000e7f4001986 */ /* 0x0005e2000c10190e */
[----:B-1----:R-:W-:Y:S01]  /*5d3a0*/  ISETP.LT.AND P1, PT, R199, UR6, !P0 ;  /* 0x00000006c7007c0c */ /* 0x002fe2000c721270 */
[----:B------:R-:W-:Y:S01]  /*5d3b0*/  VIADD R3, R183, 0x5 ;  /* 0x00000005b7037836 */ /* 0x000fe20000000000 */
[----:B---3--:R-:W-:Y:S01]  /*5d3c0*/  ISETP.LT.AND P2, PT, R167, UR4, !P0 ;  /* 0x00000004a7007c0c */ /* 0x008fe2000c741270 */
[----:B------:R-:W1:Y:S01]  /*5d3d0*/  LDCU UR4, c[0x0][0x398] ;  /* 0x00007300ff0477ac */ /* 0x000e620008000800 */
[C---:B--2---:R-:W-:Y:S01]  /*5d3e0*/  IMAD.WIDE R244, R2.reuse, 0x4, R234 ;  /* 0x0000000402f47825 */ /* 0x044fe200078e02ea */
[----:B------:R-:W2:Y:S01]  /*5d3f0*/  LDL.LU R231, [R1+0xc8] ;  /* 0x0000c80001e77983 */ /* 0x000ea20000300800 */
[C---:B------:R-:W-:Y:S01]  /*5d400*/  IADD3 R0, PT, PT, R2.reuse, UR65, RZ ;  /* 0x0000004102007c10 */ /* 0x040fe2000fffe0ff */
[----:B------:R-:W3:Y:S06]  /*5d410*/  LDCU UR6, c[0x0][0x398] ;  /* 0x00007300ff0677ac */ /* 0x000eec0008000800 */
[----:B------:R1:W-:Y:S01]  /*5d420*/  @P1 STG.E desc[UR14][R244.64], R230 ;  /* 0x000000e6f4001986 */ /* 0x0003e2000c10190e */
[----:B------:R-:W-:Y:S01]  /*5d430*/  ISETP.GE.AND P3, PT, R3, UR66, PT ;  /* 0x0000004203007c0c */ /* 0x000fe2000bf66270 */
[----:B------:R-:W2:Y:S01]  /*5d440*/  LDCU UR65, c[0x0][0x398] ;  /* 0x00007300ff4177ac */ /* 0x000ea20008000800 */
[C---:B-1----:R-:W-:Y:S01]  /*5d450*/  IMAD.WIDE R244, R2.reuse, 0x4, R232 ;  /* 0x0000000402f47825 */ /* 0x042fe200078e02e8 */
[----:B------:R-:W-:Y:S01]  /*5d460*/  ISETP.LT.AND P1, PT, R71, UR64, !P0 ;  /* 0x0000004047007c0c */ /* 0x000fe2000c721270 */
[----:B------:R-:W1:Y:S03]  /*5d470*/  LDCU UR64, c[0x0][0x39c] ;  /* 0x00007380ff4077ac */ /* 0x000e660008000800 */
[----:B------:R3:W-:Y:S01]  /*5d480*/  @P2 STG.E desc[UR14][R244.64], R229 ;  /* 0x000000e5f4002986 */ /* 0x0007e2000c10190e */
[----:B------:R-:W1:Y:S03]  /*5d490*/  LDCU UR66, c[0x0][0x398] ;  /* 0x00007300ff4277ac */ /* 0x000e660008000800 */
[----:B---3--:R-:W3:Y:S04]  /*5d4a0*/  LDL.LU R229, [R1+0xb8] ;  /* 0x0000b80001e57983 */ /* 0x008ee80000300800 */
[----:B------:R-:W4:Y:S04]  /*5d4b0*/  LDL.LU R249, [R1+0x88] ;  /* 0x0000880001f97983 */ /* 0x000f280000300800 */
[----:B------:R-:W4:Y:S01]  /*5d4c0*/  LDL.LU R230, [R1+0x78] ;  /* 0x0000780001e67983 */ /* 0x000f220000300800 */
[----:B------:R-:W-:Y:S01]  /*5d4d0*/  ISETP.LT.AND P2, PT, R207, UR67, !P3 ;  /* 0x00000043cf007c0c */ /* 0x000fe2000df41270 */
[----:B------:R-:W-:Y:S01]  /*5d4e0*/  IMAD.WIDE R2, R2, 0x4, R6 ;  /* 0x0000000402027825 */ /* 0x000fe200078e0206 */
[----:B------:R-:W-:Y:S01]  /*5d4f0*/  ISETP.LT.AND P5, PT, R215, UR68, !P3 ;  /* 0x00000044d7007c0c */ /* 0x000fe2000dfa1270 */
[----:B------:R-:W4:Y:S01]  /*5d500*/  LDL.LU R248, [R1+0x68] ;  /* 0x0000680001f87983 */ /* 0x000f220000300800 */
[----:B------:R-:W-:-:S02]  /*5d510*/  ISETP.LT.AND P4, PT, R223, UR69, !P3 ;  /* 0x00000045df007c0c */ /* 0x000fc4000df81270 */
[----:B------:R-:W-:Y:S01]  /*5d520*/  ISETP.LT.AND P0, PT, R39, UR70, !P3 ;  /* 0x0000004627007c0c */ /* 0x000fe2000df01270 */
[C---:B------:R-:W-:Y:S01]  /*5d530*/  IMAD.WIDE R244, R0.reuse, 0x4, R4 ;  /* 0x0000000400f47825 */ /* 0x040fe200078e0204 */
[----:B------:R-:W-:Y:S01]  /*5d540*/  ISETP.LT.AND P6, PT, R103, UR71, !P3 ;  /* 0x0000004767007c0c */ /* 0x000fe2000dfc1270 */
[----:B------:R-:W1:Y:S01]  /*5d550*/  LDCU UR67, c[0x0][0x398] ;  /* 0x00007300ff4377ac */ /* 0x000e620008000800 */
[----:B------:R-:W1:Y:S01]  /*5d560*/  LDCU UR68, c[0x0][0x398] ;  /* 0x00007300ff4477ac */ /* 0x000e620008000800 */
[----:B------:R-:W1:Y:S01]  /*5d570*/  LDCU UR69, c[0x0][0x398] ;  /* 0x00007300ff4577ac */ /* 0x000e620008000800 */
[----:B------:R-:W1:Y:S01]  /*5d580*/  LDCU UR70, c[0x0][0x398] ;  /* 0x00007300ff4677ac */ /* 0x000e620008000800 */
[----:B------:R-:W1:Y:S01]  /*5d590*/  LDCU UR71, c[0x0][0x398] ;  /* 0x00007300ff4777ac */ /* 0x000e620008000800 */
[----:B--2---:R2:W-:Y:S02]  /*5d5a0*/  @P1 STG.E desc[UR14][R2.64], R231 ;  /* 0x000000e702001986 */ /* 0x0045e4000c10190e */
[----:B--2---:R-:W-:-:S02]  /*5d5b0*/  IMAD.WIDE R2, R0, 0x4, R242 ;  /* 0x0000000400027825 */ /* 0x004fc400078e02f2 */
[----:B------:R-:W2:Y:S04]  /*5d5c0*/  LDL.LU R231, [R1+0x48] ;  /* 0x0000480001e77983 */ /* 0x000ea80000300800 */
[----:B---3--:R3:W-:Y:S02]  /*5d5d0*/  @P2 STG.E desc[UR14][R2.64], R229 ;  /* 0x000000e502002986 */ /* 0x0087e4000c10190e */
[C---:B---3--:R-:W-:Y:S02]  /*5d5e0*/  IMAD.WIDE R2, R0.reuse, 0x4, R240 ;  /* 0x0000000400027825 */ /* 0x048fe400078e02f0 */
[----:B------:R-:W3:Y:S04]  /*5d5f0*/  LDL.LU R229, [R1+0xdc] ;  /* 0x0000dc0001e57983 */ /* 0x000ee80000300800 */
[----:B----4-:R-:W-:Y:S04]  /*5d600*/  @P5 STG.E desc[UR14][R2.64], R247 ;  /* 0x000000f702005986 */ /* 0x010fe8000c10190e */
[----:B------:R4:W-:Y:S02]  /*5d610*/  @P4 STG.E desc[UR14][R244.64], R246 ;  /* 0x000000f6f4004986 */ /* 0x0009e4000c10190e */
[----:B----4-:R-:W-:-:S04]  /*5d620*/  IMAD.WIDE R244, R0, 0x4, R238 ;  /* 0x0000000400f47825 */ /* 0x010fc800078e02ee */
[----:B------:R-:W-:Y:S01]  /*5d630*/  IMAD.WIDE R246, R0, 0x4, R236 ;  /* 0x0000000400f67825 */ /* 0x000fe200078e02ec */
[----:B------:R-:W-:Y:S04]  /*5d640*/  @P0 STG.E desc[UR14][R244.64], R249 ;  /* 0x000000f9f4000986 */ /* 0x000fe8000c10190e */
[----:B------:R4:W-:Y:S04]  /*5d650*/  @P6 STG.E desc[UR14][R246.64], R230 ;  /* 0x000000e6f6006986 */ /* 0x0009e8000c10190e */
[----:B----4-:R-:W4:Y:S01]  /*5d660*/  LDL.LU R230, [R1+0x13c] ;  /* 0x00013c0001e67983 */ /* 0x010f220000300800 */
[----:B------:R-:W-:-:S02]  /*5d670*/  ISETP.LT.AND P1, PT, R199, UR72, !P3 ;  /* 0x00000048c7007c0c */ /* 0x000fc4000df21270 */
[----:B------:R-:W-:Y:S02]  /*5d680*/  IADD3 R3, PT, PT, R183, 0x6, RZ ;  /* 0x00000006b7037810 */ /* 0x000fe40007ffe0ff */
[----:B------:R-:W-:Y:S01]  /*5d690*/  ISETP.LT.AND P2, PT, R167, UR73, !P3 ;  /* 0x00000049a7007c0c */ /* 0x000fe2000df41270 */
[C---:B------:R-:W-:Y:S01]  /*5d6a0*/  IMAD.WIDE R244, R0.reuse, 0x4, R234 ;  /* 0x0000000400f47825 */ /* 0x040fe200078e02ea */
[----:B------:R-:W-:Y:S01]  /*5d6b0*/  ISETP.LT.AND P3, PT, R71, UR74, !P3 ;  /* 0x0000004a47007c0c */ /* 0x000fe2000df61270 */
[----:B------:R-:W1:Y:S01]  /*5d6c0*/  LDCU UR74, c[0x0][0x39c] ;  /* 0x00007380ff4a77ac */ /* 0x000e620008000800 */
[----:B------:R-:W-:Y:S01]  /*5d6d0*/  ISETP.GE.AND P5, PT, R3, UR76, PT ;  /* 0x0000004c03007c0c */ /* 0x000fe2000bfa6270 */
[C---:B------:R-:W-:Y:S01]  /*5d6e0*/  IMAD.WIDE R246, R0.reuse, 0x4, R232 ;  /* 0x0000000400f67825 */ /* 0x040fe200078e02e8 */
[----:B------:R-:W1:Y:S02]  /*5d6f0*/  LDCU UR72, c[0x0][0x398] ;  /* 0x00007300ff4877ac */ /* 0x000e640008000800 */
[----:B------:R-:W-:Y:S01]  /*5d700*/  ISETP.LT.AND P4, PT, R207, UR77, !P5 ;  /* 0x0000004dcf007c0c */ /* 0x000fe2000ef81270 */
[----:B------:R1:W-:Y:S01]  /*5d710*/  @P1 STG.E desc[UR14][R244.64], R248 ;  /* 0x000000f8f4001986 */ /* 0x0003e2000c10190e */
[----:B------:R-:W-:Y:S01]  /*5d720*/  ISETP.LT.AND P0, PT, R215, UR4, !P5 ;  /* 0x00000004d7007c0c */ /* 0x000fe2000ef01270 */
[C---:B------:R-:W-:Y:S01]  /*5d730*/  VIADD R2, R0.reuse, UR75 ;  /* 0x0000004b00027c36 */ /* 0x040fe20008000000 */
[----:B------:R-:W-:Y:S01]  /*5d740*/  ISETP.LT.AND P6, PT, R223, UR6, !P5 ;  /* 0x00000006df007c0c */ /* 0x000fe2000efc1270 */
[----:B------:R-:W2:Y:S01]  /*5d750*/  LDCU UR75, c[0x0][0x398] ;  /* 0x00007300ff4b77ac */ /* 0x000ea20008000800 */
[----:B------:R-:W-:Y:S01]  /*5d760*/  IADD3 R3, PT, PT, R183, 0x7, RZ ;  /* 0x00000007b7037810 */ /* 0x000fe20007ffe0ff */
[----:B------:R-:W2:Y:S01]  /*5d770*/  LDCU UR73, c[0x0][0x3b8] ;  /* 0x00007700ff4977ac */ /* 0x000ea20008000800 */
[----:B-1----:R-:W-:Y:S01]  /*5d780*/  IMAD.WIDE R244, R0, 0x4, R6 ;  /* 0x0000000400f47825 */ /* 0x002fe200078e0206 */
[----:B------:R-:W-:Y:S01]  /*5d790*/  ISETP.LT.AND P1, PT, R39, UR8, !P5 ;  /* 0x0000000827007c0c */ /* 0x000fe2000ef21270 */
[----:B------:R-:W1:Y:S01]  /*5d7a0*/  LDCU UR76, c[0x0][0x398] ;  /* 0x00007300ff4c77ac */ /* 0x000e620008000800 */
[----:B------:R-:W1:Y:S01]  /*5d7b0*/  LDCU UR77, c[0x0][0x398] ;  /* 0x00007300ff4d77ac */ /* 0x000e620008000800 */
[----:B--2---:R2:W-:Y:S01]  /*5d7c0*/  @P2 STG.E desc[UR14][R246.64], R231 ;  /* 0x000000e7f6002986 */ /* 0x0045e2000c10190e */
[C---:B------:R-:W-:Y:S01]  /*5d7d0*/  VIADD R0, R2.reuse, UR20 ;  /* 0x0000001402007c36 */ /* 0x040fe20008000000 */
[----:B------:R-:W1:Y:S02]  /*5d7e0*/  LDCU UR4, c[0x0][0x398] ;  /* 0x00007300ff0477ac */ /* 0x000e640008000800 */
[----:B------:R1:W-:Y:S01]  /*5d7f0*/  @P3 STG.E desc[UR14][R244.64], R250 ;  /* 0x000000faf4003986 */ /* 0x0003e2000c10190e */
[----:B------:R-:W3:Y:S01]  /*5d800*/  LDCU UR6, c[0x0][0x398] ;  /* 0x00007300ff0677ac */ /* 0x000ee20008000800 */
[----:B------:R-:W3:Y:S01]  /*5d810*/  LDCU UR8, c[0x0][0x398] ;  /* 0x00007300ff0877ac */ /* 0x000ee20008000800 */
[C---:B--2---:R-:W-:Y:S01]  /*5d820*/  IMAD.WIDE R246, R2.reuse, 0x4, R242 ;  /* 0x0000000402f67825 */ /* 0x044fe200078e02f2 */
[----:B------:R-:W2:Y:S01]  /*5d830*/  LDL.LU R231, [R1+0xfc] ;  /* 0x0000fc0001e77983 */ /* 0x000ea20000300800 */
[----:B------:R-:W-:Y:S01]  /*5d840*/  ISETP.LT.AND P2, PT, R103, UR10, !P5 ;  /* 0x0000000a67007c0c */ /* 0x000fe2000ef41270 */
[----:B------:R-:W2:Y:S01]  /*5d850*/  LDCU UR10, c[0x0][0x398] ;  /* 0x00007300ff0a77ac */ /* 0x000ea20008000800 */
[C---:B-1----:R-:W-:Y:S01]  /*5d860*/  IMAD.WIDE R244, R2.reuse, 0x4, R240 ;  /* 0x0000000402f47825 */ /* 0x042fe200078e02f0 */
[----:B------:R-:W2:Y:S01]  /*5d870*/  LDL.LU R250, [R1+0x12c] ;  /* 0x00012c0001fa7983 */ /* 0x000ea20000300800 */
[----:B------:R-:W1:Y:S03]  /*5d880*/  LDCU UR20, c[0x0][0x398] ;  /* 0x00007300ff1477ac */ /* 0x000e660008000800 */
[----:B------:R-:W2:Y:S04]  /*5d890*/  LDL.LU R249, [R1+0x11c] ;  /* 0x00011c0001f97983 */ /* 0x000ea80000300800 */
[----:B---3--:R3:W-:Y:S04]  /*5d8a0*/  @P4 STG.E desc[UR14][R246.64], R229 ;  /* 0x000000e5f6004986 */ /* 0x0087e8000c10190e */
[----:B---3--:R-:W3:Y:S04]  /*5d8b0*/  LDL.LU R229, [R1+0xec] ;  /* 0x0000ec0001e57983 */ /* 0x008ee80000300800 */
[----:B------:R-:W2:Y:S04]  /*5d8c0*/  LDL.LU R248, [R1+0xcc] ;  /* 0x0000cc0001f87983 */ /* 0x000ea80000300800 */
[----:B----4-:R4:W-:Y:S04]  /*5d8d0*/  @P0 STG.E desc[UR14][R244.64], R230 ;  /* 0x000000e6f4000986 */ /* 0x0109e8000c10190e */
[----:B----4-:R-:W4:Y:S01]  /*5d8e0*/  LDL.LU R245, [R1+0x10c] ;  /* 0x00010c0001f57983 */ /* 0x010f220000300800 */
[----:B------:R-:W-:-:S03]  /*5d8f0*/  IMAD.WIDE R246, R2, 0x4, R4 ;  /* 0x0000000402f67825 */ /* 0x000fc600078e0204 */
[----:B------:R-:W2:Y:S01]  /*5d900*/  LDL.LU R230, [R1+0xbc] ;  /* 0x0000bc0001e67983 */ /* 0x000ea20000300800 */
[----:B------:R-:W-:Y:S01]  /*5d910*/  ISETP.LT.AND P3, PT, R199, UR12, !P5 ;  /* 0x0000000cc7007c0c */ /* 0x000fe2000ef61270 */
[----:B------:R-:W1:Y:S01]  /*5d920*/  LDCU UR12, c[0x0][0x398] ;  /* 0x00007300ff0c77ac */ /* 0x000e620008000800 */
[----:B------:R-:W-:Y:S02]  /*5d930*/  ISETP.LT.AND P4, PT, R167, UR16, !P5 ;  /* 0x00000010a7007c0c */ /* 0x000fe4000ef81270 */
[----:B------:R-:W-:Y:S01]  /*5d940*/  ISETP.LT.AND P5, PT, R71, UR18, !P5 ;  /* 0x0000001247007c0c */ /* 0x000fe2000efa1270 */
[----:B------:R-:W1:Y:S01]  /*5d950*/  LDCU UR18, c[0x0][0x39c] ;  /* 0x00007380ff1277ac */ /* 0x000e620008000800 */
[----:B------:R-:W-:Y:S01]  /*5d960*/  ISETP.GE.AND P0, PT, R3, UR22, PT ;  /* 0x0000001603007c0c */ /* 0x000fe2000bf06270 */
[----:B------:R-:W1:Y:S01]  /*5d970*/  LDCU UR16, c[0x0][0x3b8] ;  /* 0x00007700ff1077ac */ /* 0x000e620008000800 */
[----:B------:R-:W1:Y:S01]  /*5d980*/  LDCU UR22, c[0x0][0x398] ;  /* 0x00007300ff1677ac */ /* 0x000e620008000800 */
[----:B----4-:R4:W-:Y:S02]  /*5d990*/  @P6 STG.E desc[UR14][R246.64], R245 ;  /* 0x000000f5f6006986 */ /* 0x0109e4000c10190e */
[----:B----4-:R-:W-:-:S04]  /*5d9a0*/  IMAD.WIDE R244, R2, 0x4, R238 ;  /* 0x0000000402f47825 */ /* 0x010fc800078e02ee */
[C---:B------:R-:W-:Y:S01]  /*5d9b0*/  IMAD.WIDE R246, R2.reuse, 0x4, R236 ;  /* 0x0000000402f67825 */ /* 0x040fe200078e02ec */
[----:B--2---:R2:W-:Y:S04]  /*5d9c0*/  @P1 STG.E desc[UR14][R244.64], R250 ;  /* 0x000000faf4001986 */ /* 0x0045e8000c10190e */
[----:B------:R4:W-:Y:S01]  /*5d9d0*/  @P2 STG.E desc[UR14][R246.64], R231 ;  /* 0x000000e7f6002986 */ /* 0x0009e2000c10190e */
[----:B--2---:R-:W-:-:S03]  /*5d9e0*/  IMAD.WIDE R244, R2, 0x4, R234 ;  /* 0x0000000402f47825 */ /* 0x004fc600078e02ea */
[----:B----4-:R-:W2:Y:S01]  /*5d9f0*/  LDL.LU R231, [R1+0xac] ;  /* 0x0000ac0001e77983 */ /* 0x010ea20000300800 */
[----:B------:R-:W-:-:S03]  /*5da00*/  IMAD.WIDE R246, R2, 0x4, R232 ;  /* 0x0000000402f67825 */ /* 0x000fc600078e02e8 */
[----:B------:R-:W4:Y:S04]  /*5da10*/  LDL.LU R250, [R1+0x9c] ;  /* 0x00009c0001fa7983 */ /* 0x000f280000300800 */
[----:B------:R1:W-:Y:S04]  /*5da20*/  @P3 STG.E desc[UR14][R244.64], R249 ;  /* 0x000000f9f4003986 */ /* 0x0003e8000c10190e */
[----:B---3--:R3:W-:Y:S04]  /*5da30*/  @P4 STG.E desc[UR14][R246.64], R229 ;  /* 0x000000e5f6004986 */ /* 0x0087e8000c10190e */
[----:B-1----:R-:W4:Y:S04]  /*5da40*/  LDL.LU R249, [R1+0x8c] ;  /* 0x00008c0001f97983 */ /* 0x002f280000300800 */
[----:B---3--:R-:W3:Y:S01]  /*5da50*/  LDL.LU R229, [R1+0x7c] ;  /* 0x00007c0001e57983 */ /* 0x008ee20000300800 */
[----:B------:R-:W-:Y:S01]  /*5da60*/  ISETP.LT.AND P6, PT, R207, UR24, !P0 ;  /* 0x00000018cf007c0c */ /* 0x000fe2000c7c1270 */
[----:B------:R-:W-:-:S04]  /*5da70*/  IMAD.WIDE R2, R2, 0x4, R6 ;  /* 0x0000000402027825 */ /* 0x000fc800078e0206 */
[C---:B------:R-:W-:Y:S01]  /*5da80*/  IMAD.WIDE R244, R0.reuse, 0x4, R242 ;  /* 0x0000000400f47825 */ /* 0x040fe200078e02f2 */
[----:B------:R1:W-:Y:S01]  /*5da90*/  @P5 STG.E desc[UR14][R2.64], R248 ;  /* 0x000000f802005986 */ /* 0x0003e2000c10190e */
[----:B------:R-:W-:Y:S01]  /*5daa0*/  ISETP.LT.AND P1, PT, R215, UR26, !P0 ;  /* 0x0000001ad7007c0c */ /* 0x000fe2000c721270 */
[----:B------:R-:W2:Y:S01]  /*5dab0*/  LDCU UR24, c[0x0][0x398] ;  /* 0x00007300ff1877ac */ /* 0x000ea20008000800 */
[----:B------:R-:W-:Y:S01]  /*5dac0*/  ISETP.LT.AND P2, PT, R223, UR27, !P0 ;  /* 0x0000001bdf007c0c */ /* 0x000fe2000c741270 */
[----:B-1----:R-:W3:Y:S01]  /*5dad0*/  LDL.LU R248, [R1+0x6c] ;  /* 0x00006c0001f87983 */ /* 0x002ee20000300800 */
[----:B------:R-:W-:Y:S02]  /*5dae0*/  ISETP.LT.AND P3, PT, R39, UR28, !P0 ;  /* 0x0000001c27007c0c */ /* 0x000fe4000c761270 */
[----:B------:R-:W-:Y:S01]  /*5daf0*/  ISETP.LT.AND P4, PT, R103, UR29, !P0 ;  /* 0x0000001d67007c0c */ /* 0x000fe2000c781270 */
[----:B------:R1:W-:Y:S01]  /*5db00*/  @P6 STG.E desc[UR14][R244.64], R230 ;  /* 0x000000e6f4006986 */ /* 0x0003e2000c10190e */
[C---:B------:R-:W-:Y:S01]  /*5db10*/  IMAD.WIDE R246, R0.reuse, 0x4, R4 ;  /* 0x0000000400f67825 */ /* 0x040fe200078e0204 */
[----:B------:R-:W-:Y:S01]  /*5db20*/  ISETP.LT.AND P5, PT, R199, UR30, !P0 ;  /* 0x0000001ec7007c0c */ /* 0x000fe2000c7a1270 */
[----:B------:R-:W2:Y:S01]  /*5db30*/  LDCU UR26, c[0x0][0x398] ;  /* 0x00007300ff1a77ac */ /* 0x000ea20008000800 */
[----:B------:R-:W-:Y:S01]  /*5db40*/  IADD3 R3, PT, PT, R183, 0x8, RZ ;  /* 0x00000008b7037810 */ /* 0x000fe20007ffe0ff */
[C---:B------:R-:W-:Y:S01]  /*5db50*/  VIADD R2, R0.reuse, UR33 ;  /* 0x0000002100027c36 */ /* 0x040fe20008000000 */
[----:B------:R-:W2:Y:S01]  /*5db60*/  LDCU UR27, c[0x0][0x398] ;  /* 0x00007300ff1b77ac */ /* 0x000ea20008000800 */
[----:B------:R-:W2:Y:S01]  /*5db70*/  LDCU UR28, c[0x0][0x398] ;  /* 0x00007300ff1c77ac */ /* 0x000ea20008000800 */
[----:B-1----:R-:W3:Y:S01]  /*5db80*/  LDL.LU R230, [R1+0x4c] ;  /* 0x00004c0001e67983 */ /* 0x002ee20000300800 */
[C---:B------:R-:W-:Y:S01]  /*5db90*/  IMAD.WIDE R244, R0.reuse, 0x4, R240 ;  /* 0x0000000400f47825 */ /* 0x040fe200078e02f0 */
[----:B------:R-:W-:Y:S01]  /*5dba0*/  ISETP.LT.AND P6, PT, R167, UR31, !P0 ;  /* 0x0000001fa7007c0c */ /* 0x000fe2000c7c1270 */
[----:B------:R-:W1:Y:S01]  /*5dbb0*/  LDCU UR29, c[0x0][0x398] ;  /* 0x00007300ff1d77ac */ /* 0x000e620008000800 */
[----:B------:R-:W1:Y:S01]  /*5dbc0*/  LDCU UR30, c[0x0][0x398] ;  /* 0x00007300ff1e77ac */ /* 0x000e620008000800 */
[----:B------:R-:W1:Y:S01]  /*5dbd0*/  LDCU UR33, c[0x0][0x398] ;  /* 0x00007300ff2177ac */ /* 0x000e620008000800 */
[----:B--2---:R2:W-:Y:S01]  /*5dbe0*/  @P1 STG.E desc[UR14][R244.64], R231 ;  /* 0x000000e7f4001986 */ /* 0x0045e2000c10190e */
[----:B------:R-:W1:Y:S03]  /*5dbf0*/  LDCU UR31, c[0x0][0x3b8] ;  /* 0x00007700ff1f77ac */ /* 0x000e660008000800 */
[----:B----4-:R4:W-:Y:S04]  /*5dc00*/  @P2 STG.E desc[UR14][R246.64], R250 ;  /* 0x000000faf6002986 */ /* 0x0109e8000c10190e */
[----:B--2---:R-:W2:Y:S01]  /*5dc10*/  LDL.LU R231, [R1+0x200] ;  /* 0x0002000001e77983 */ /* 0x004ea20000300800 */
[----:B------:R-:W-:-:S04]  /*5dc20*/  IMAD.WIDE R244, R0, 0x4, R238 ;  /* 0x0000000400f47825 */ /* 0x000fc800078e02ee */
[C---:B----4-:R-:W-:Y:S01]  /*5dc30*/  IMAD.WIDE R246, R0.reuse, 0x4, R236 ;  /* 0x0000000400f67825 */ /* 0x050fe200078e02ec */
[----:B------:R-:W-:Y:S04]  /*5dc40*/  @P3 STG.E desc[UR14][R244.64], R249 ;  /* 0x000000f9f4003986 */ /* 0x000fe8000c10190e */
[----:B---3--:R3:W-:Y:S04]  /*5dc50*/  @P4 STG.E desc[UR14][R246.64], R229 ;  /* 0x000000e5f6004986 */ /* 0x0087e8000c10190e */
[----:B---3--:R-:W3:Y:S01]  /*5dc60*/  LDL.LU R229, [R1+0x270] ;  /* 0x0002700001e57983 */ /* 0x008ee20000300800 */
[----:B------:R-:W-:Y:S01]  /*5dc70*/  ISETP.LT.AND P0, PT, R71, UR32, !P0 ;  /* 0x0000002047007c0c */ /* 0x000fe2000c701270 */
[C---:B------:R-:W-:Y:S01]  /*5dc80*/  IMAD.WIDE R244, R0.reuse, 0x4, R234 ;  /* 0x0000000400f47825 */ /* 0x040fe200078e02ea */
[----:B------:R-:W-:Y:S01]  /*5dc90*/  ISETP.GE.AND P1, PT, R3, UR34, PT ;  /* 0x0000002203007c0c */ /* 0x000fe2000bf26270 */
[----:B------:R-:W4:Y:S01]  /*5dca0*/  LDL.LU R250, [R1+0x260] ;  /* 0x0002600001fa7983 */ /* 0x000f220000300800 */
[----:B------:R-:W1:Y:S01]  /*5dcb0*/  LDCU UR32, c[0x0][0x39c] ;  /* 0x00007380ff2077ac */ /* 0x000e620008000800 */
[----:B------:R-:W-:-:S02]  /*5dcc0*/  IMAD.WIDE R246, R0, 0x4, R232 ;  /* 0x0000000400f67825 */ /* 0x000fc400078e02e8 */
[----:B------:R1:W-:Y:S01]  /*5dcd0*/  @P5 STG.E desc[UR14][R244.64], R248 ;  /* 0x000000f8f4005986 */ /* 0x0003e2000c10190e */
[----:B------:R-:W-:Y:S01]  /*5dce0*/  ISETP.LT.AND P2, PT, R207, UR35, !P1 ;  /* 0x00000023cf007c0c */ /* 0x000fe2000cf41270 */
[----:B------:R-:W2:Y:S01]  /*5dcf0*/  LDCU UR34, c[0x0][0x398] ;  /* 0x00007300ff2277ac */ /* 0x000ea20008000800 */
[----:B-1----:R-:W-:Y:S01]  /*5dd00*/  IMAD.WIDE R244, R0, 0x4, R6 ;  /* 0x0000000400f47825 */ /* 0x002fe200078e0206 */
[----:B------:R-:W-:Y:S01]  /*5dd10*/  ISETP.LT.AND P3, PT, R215, UR36, !P1 ;  /* 0x00000024d7007c0c */ /* 0x000fe2000cf61270 */
[----:B------:R-:W1:Y:S01]  /*5dd20*/  LDCU UR35, c[0x0][0x398] ;  /* 0x00007300ff2377ac */ /* 0x000e620008000800 */
[----:B------:R1:W-:Y:S01]  /*5dd30*/  @P6 STG.E desc[UR14][R246.64], R230 ;  /* 0x000000e6f6006986 */ /* 0x0003e2000c10190e */
[----:B------:R-:W-:Y:S02]  /*5dd40*/  ISETP.LT.AND P4, PT, R223, UR37, !P1 ;  /* 0x00000025df007c0c */ /* 0x000fe4000cf81270 */
[----:B------:R-:W-:Y:S01]  /*5dd50*/  ISETP.LT.AND P5, PT, R39, UR38, !P1 ;  /* 0x0000002627007c0c */ /* 0x000fe2000cfa1270 */
[----:B------:R1:W-:Y:S01]  /*5dd60*/  @P0 STG.E desc[UR14][R244.64], R251 ;  /* 0x000000fbf4000986 */ /* 0x0003e2000c10190e */
[----:B------:R-:W-:Y:S01]  /*5dd70*/  IADD3 R3, PT, PT, R183, 0x9, RZ ;  /* 0x00000009b7037810 */ /* 0x000fe20007ffe0ff */
[C---:B------:R-:W-:Y:S01]  /*5dd80*/  VIADD R0, R2.reuse, UR43 ;  /* 0x0000002b02007c36 */ /* 0x040fe20008000000 */
[----:B------:R-:W2:Y:S01]  /*5dd90*/  LDCU UR36, c[0x0][0x398] ;  /* 0x00007300ff2477ac */ /* 0x000ea20008000800 */
[----:B-1----:R-:W4:Y:S01]  /*5dda0*/  LDL.LU R230, [R1+0x220] ;  /* 0x0002200001e67983 */ /* 0x002f220000300800 */
[C---:B------:R-:W-:Y:S01]  /*5ddb0*/  IMAD.WIDE R246, R2.reuse, 0x4, R242 ;  /* 0x0000000402f67825 */ /* 0x040fe200078e02f2 */
[----:B------:R-:W-:Y:S01]  /*5ddc0*/  ISETP.LT.AND P6, PT, R103, UR39, !P1 ;  /* 0x0000002767007c0c */ /* 0x000fe2000cfc1270 */
[----:B------:R-:W1:Y:S01]  /*5ddd0*/  LDCU UR37, c[0x0][0x398] ;  /* 0x00007300ff2577ac */ /* 0x000e620008000800 */
[----:B------:R-:W4:Y:S01]  /*5dde0*/  LDL.LU R251, [R1+0x240] ;  /* 0x0002400001fb7983 */ /* 0x000f220000300800 */
[C---:B------:R-:W-:Y:S01]  /*5ddf0*/  IMAD.WIDE R244, R2.reuse, 0x4, R240 ;  /* 0x0000000402f47825 */ /* 0x040fe200078e02f0 */
[----:B------:R-:W-:Y:S01]  /*5de00*/  ISETP.LT.AND P0, PT, R199, UR40, !P1 ;  /* 0x00000028c7007c0c */ /* 0x000fe2000cf01270 */
[----:B------:R-:W1:Y:S01]  /*5de10*/  LDCU UR38, c[0x0][0x398] ;  /* 0x00007300ff2677ac */ /* 0x000e620008000800 */
[----:B------:R-:W4:Y:S01]  /*5de20*/  LDL.LU R249, [R1+0x250] ;  /* 0x0002500001f97983 */ /* 0x000f220000300800 */
[----:B------:R-:W1:Y:S01]  /*5de30*/  LDCU UR39, c[0x0][0x398] ;  /* 0x00007300ff2777ac */ /* 0x000e620008000800 */
[----:B------:R-:W1:Y:S01]  /*5de40*/  LDCU UR40, c[0x0][0x398] ;  /* 0x00007300ff2877ac */ /* 0x000e620008000800 */
[----:B------:R-:W1:Y:S01]  /*5de50*/  LDCU UR43, c[0x0][0x398] ;  /* 0x00007300ff2b77ac */ /* 0x000e620008000800 */
[----:B--2---:R2:W-:Y:S04]  /*5de60*/  @P2 STG.E desc[UR14][R246.64], R231 ;  /* 0x000000e7f6002986 */ /* 0x0045e8000c10190e */
[----:B--2---:R-:W2:Y:S04]  /*5de70*/  LDL.LU R231, [R1+0x210] ;  /* 0x0002100001e77983 */ /* 0x004ea80000300800 */
[----:B------:R-:W2:Y:S04]  /*5de80*/  LDL.LU R248, [R1+0x1e0] ;  /* 0x0001e00001f87983 */ /* 0x000ea80000300800 */
[----:B---3--:R3:W-:Y:S04]  /*5de90*/  @P3 STG.E desc[UR14][R244.64], R229 ;  /* 0x000000e5f4003986 */ /* 0x0087e8000c10190e */
[----:B---3--:R-:W3:Y:S01]  /*5dea0*/  LDL.LU R229, [R1+0x1b0] ;  /* 0x0001b00001e57983 */ /* 0x008ee20000300800 */
[C---:B------:R-:W-:Y:S01]  /*5deb0*/  IMAD.WIDE R246, R2.reuse, 0x4, R4 ;  /* 0x0000000402f67825 */ /* 0x040fe200078e0204 */
[----:B------:R-:W-:Y:S01]  /*5dec0*/  ISETP.LT.AND P2, PT, R167, UR41, !P1 ;  /* 0x00000029a7007c0c */ /* 0x000fe2000cf41270 */
[----:B------:R-:W1:Y:S02]  /*5ded0*/  LDCU UR41, c[0x0][0x3b8] ;  /* 0x00007700ff2977ac */ /* 0x000e640008000800 */
[C---:B------:R-:W-:Y:S01]  /*5dee0*/  IMAD.WIDE R244, R2.reuse, 0x4, R238 ;  /* 0x0000000402f47825 */ /* 0x040fe200078e02ee */
[----:B------:R-:W-:Y:S01]  /*5def0*/  ISETP.GE.AND P3, PT, R3, UR44, PT ;  /* 0x0000002c03007c0c */ /* 0x000fe2000bf66270 */
[----:B------:R-:W1:Y:S01]  /*5df00*/  LDCU UR44, c[0x0][0x398] ;  /* 0x00007300ff2c77ac */ /* 0x000e620008000800 */
[----:B------:R-:W-:Y:S01]  /*5df10*/  ISETP.LT.AND P1, PT, R71, UR42, !P1 ;  /* 0x0000002a47007c0c */ /* 0x000fe2000cf21270 */
[----:B------:R-:W1:Y:S01]  /*5df20*/  LDCU UR42, c[0x0][0x39c] ;  /* 0x00007380ff2a77ac */ /* 0x000e620008000800 */
[----:B----4-:R4:W-:Y:S01]  /*5df30*/  @P4 STG.E desc[UR14][R246.64], R251 ;  /* 0x000000fbf6004986 */ /* 0x0109e2000c10190e */
[----:B------:R-:W-:Y:S01]  /*5df40*/  ISETP.LT.AND P4, PT, R207, UR45, !P3 ;  /* 0x0000002dcf007c0c */ /* 0x000fe2000df81270 */
[----:B------:R-:W1:Y:S02]  /*5df50*/  LDCU UR45, c[0x0][0x398] ;  /* 0x00007300ff2d77ac */ /* 0x000e640008000800 */
[----:B------:R1:W-:Y:S01]  /*5df60*/  @P5 STG.E desc[UR14][R244.64], R250 ;  /* 0x000000faf4005986 */ /* 0x0003e2000c10190e */
[----:B----4-:R-:W-:-:S04]  /*5df70*/  IMAD.WIDE R246, R2, 0x4, R236 ;  /* 0x0000000402f67825 */ /* 0x010fc800078e02ec */
[C---:B-1----:R-:W-:Y:S01]  /*5df80*/  IMAD.WIDE R244, R2.reuse, 0x4, R234 ;  /* 0x0000000402f47825 */ /* 0x042fe200078e02ea */
[----:B------:R1:W-:Y:S04]  /*5df90*/  @P6 STG.E desc[UR14][R246.64], R230 ;  /* 0x000000e6f6006986 */ /* 0x0003e8000c10190e */
[----:B------:R4:W-:Y:S04]  /*5dfa0*/  @P0 STG.E desc[UR14][R244.64], R249 ;  /* 0x000000f9f4000986 */ /* 0x0009e8000c10190e */
[----:B-1----:R-:W3:Y:S01]  /*5dfb0*/  LDL.LU R230, [R1+0x190] ;  /* 0x0001900001e67983 */ /* 0x002ee20000300800 */
[----:B------:R-:W-:-:S03]  /*5dfc0*/  IMAD.WIDE R246, R2, 0x4, R232 ;  /* 0x0000000402f67825 */ /* 0x000fc600078e02e8 */
[----:B------:R-:W3:Y:S01]  /*5dfd0*/  LDL.LU R251, [R1+0x180] ;  /* 0x0001800001fb7983 */ /* 0x000ee20000300800 */
[----:B------:R-:W-:-:S03]  /*5dfe0*/  IMAD.WIDE R2, R2, 0x4, R6 ;  /* 0x0000000402027825 */ /* 0x000fc600078e0206 */
[----:B------:R-:W3:Y:S01]  /*5dff0*/  LDL.LU R250, [R1+0x170] ;  /* 0x0001700001fa7983 */ /* 0x000ee20000300800 */
[----:B----4-:R-:W-:-:S03]  /*5e000*/  IMAD.WIDE R244, R0, 0x4, R242 ;  /* 0x0000000400f47825 */ /* 0x010fc600078e02f2 */
[----:B--2---:R1:W-:Y:S04]  /*5e010*/  @P2 STG.E desc[UR14][R246.64], R231 ;  /* 0x000000e7f6002986 */ /* 0x0043e8000c10190e */
[----:B------:R-:W-:Y:S04]  /*5e020*/  @P1 STG.E desc[UR14][R2.64], R248 ;  /* 0x000000f802001986 */ /* 0x000fe8000c10190e */
[----:B-1----:R-:W2:Y:S04]  /*5e030*/  LDL.LU R231, [R1+0x160] ;  /* 0x0001600001e77983 */ /* 0x002ea80000300800 */
[----:B------:R-:W4:Y:S04]  /*5e040*/  LDL.LU R249, [R1+0x150] ;  /* 0x0001500001f97983 */ /* 0x000f280000300800 */
[----:B---3--:R1:W-:Y:S04]  /*5e050*/  @P4 STG.E desc[UR14][R244.64], R229 ;  /* 0x000000e5f4004986 */ /* 0x0083e8000c10190e */
[----:B-1----:R-:W3:Y:S01]  /*5e060*/  LDL.LU R229, [R1+0x140] ;  /* 0x0001400001e57983 */ /* 0x002ee20000300800 */
[----:B------:R-:W-:-:S02]  /*5e070*/  ISETP.LT.AND P5, PT, R215, UR46, !P3 ;  /* 0x0000002ed7007c0c */ /* 0x000fc4000dfa1270 */
[----:B------:R-:W-:Y:S02]  /*5e080*/  ISETP.LT.AND P6, PT, R223, UR47, !P3 ;  /* 0x0000002fdf007c0c */ /* 0x000fe4000dfc1270 */
[----:B------:R-:W-:Y:S01]  /*5e090*/  ISETP.LT.AND P0, PT, R39, UR48, !P3 ;  /* 0x0000003027007c0c */ /* 0x000fe2000df01270 */
[C---:B------:R-:W-:Y:S01]  /*5e0a0*/  IMAD.WIDE R244, R0.reuse, 0x4, R240 ;  /* 0x0000000400f47825 */ /* 0x040fe200078e02f0 */
[----:B------:R-:W-:Y:S01]  /*5e0b0*/  ISETP.LT.AND P2, PT, R103, UR49, !P3 ;  /* 0x0000003167007c0c */ /* 0x000fe2000df41270 */
[----:B------:R-:W3:Y:S02]  /*5e0c0*/  LDL.LU R248, [R1+0x50] ;  /* 0x0000500001f87983 */ /* 0x000ee40000300800 */
[----:B------:R-:W-:Y:S01]  /*5e0d0*/  IMAD.WIDE R246, R0, 0x4, R4 ;  /* 0x0000000400f67825 */ /* 0x000fe200078e0204 */
[----:B------:R-:W-:Y:S01]  /*5e0e0*/  ISETP.LT.AND P1, PT, R199, UR50, !P3 ;  /* 0x00000032c7007c0c */ /* 0x000fe2000df21270 */
[----:B------:R-:W1:Y:S01]  /*5e0f0*/  LDCU UR46, c[0x0][0x398] ;  /* 0x00007300ff2e77ac */ /* 0x000e620008000800 */
[----:B------:R-:W-:-:S02]  /*5e100*/  ISETP.LT.AND P4, PT, R167, UR51, !P3 ;  /* 0x00000033a7007c0c */ /* 0x000fc4000df81270 */
[----:B------:R-:W-:Y:S01]  /*5e110*/  IADD3 R3, PT, PT, R183, 0xa, RZ ;  /* 0x0000000ab7037810 */ /* 0x000fe20007ffe0ff */
[C---:B------:R-:W-:Y:S01]  /*5e120*/  VIADD R2, R0.reuse, UR53 ;  /* 0x0000003500027c36 */ /* 0x040fe20008000000 */
[----:B------:R-:W1:Y:S01]  /*5e130*/  LDCU UR47, c[0x0][0x398] ;  /* 0x00007300ff2f77ac */ /* 0x000e620008000800 */
[----:B------:R-:W1:Y:S01]  /*5e140*/  LDCU UR48, c[0x0][0x398] ;  /* 0x00007300ff3077ac */ /* 0x000e620008000800 */
[----:B------:R1:W-:Y:S01]  /*5e150*/  @P5 STG.E desc[UR14][R244.64], R230 ;  /* 0x000000e6f4005986 */ /* 0x0003e2000c10190e */
[----:B------:R-:W-:Y:S01]  /*5e160*/  ISETP.LT.AND P3, PT, R71, UR52, !P3 ;  /* 0x0000003447007c0c */ /* 0x000fe2000df61270 */
[----:B------:R-:W2:Y:S02]  /*5e170*/  LDCU UR52, c[0x0][0x39c] ;  /* 0x00007380ff3477ac */ /* 0x000ea40008000800 */
[----:B------:R1:W-:Y:S01]  /*5e180*/  @P6 STG.E desc[UR14][R246.64], R251 ;  /* 0x000000fbf6006986 */ /* 0x0003e2000c10190e */
[----:B------:R-:W2:Y:S01]  /*5e190*/  LDCU UR49, c[0x0][0x398] ;  /* 0x00007300ff3177ac */ /* 0x000ea20008000800 */
[----:B------:R-:W2:Y:S02]  /*5e1a0*/  LDCU UR50, c[0x0][0x398] ;  /* 0x00007300ff3277ac */ /* 0x000ea40008000800 */
[----:B-1----:R-:W3:Y:S01]  /*5e1b0*/  LDL.LU R230, [R1+0x204] ;  /* 0x0002040001e67983 */ /* 0x002ee20000300800 */
[C---:B------:R-:W-:Y:S01]  /*5e1c0*/  IMAD.WIDE R244, R0.reuse, 0x4, R238 ;  /* 0x0000000400f47825 */ /* 0x040fe200078e02ee */
[----:B------:R-:W1:Y:S03]  /*5e1d0*/  LDCU UR53, c[0x0][0x398] ;  /* 0x00007300ff3577ac */ /* 0x000e660008000800 */
[C---:B------:R-:W-:Y:S01]  /*5e1e0*/  IMAD.WIDE R246, R0.reuse, 0x4, R236 ;  /* 0x0000000400f67825 */ /* 0x040fe200078e02ec */
[----:B------:R1:W-:Y:S01]  /*5e1f0*/  @P0 STG.E desc[UR14][R244.64], R250 ;  /* 0x000000faf4000986 */ /* 0x0003e2000c10190e */
[----:B------:R-:W2:Y:S02]  /*5e200*/  LDCU UR51, c[0x0][0x3b8] ;  /* 0x00007700ff3377ac */ /* 0x000ea40008000800 */
[C---:B-1----:R-:W-:Y:S01]  /*5e210*/  IMAD.WIDE R244, R0.reuse, 0x4, R234 ;  /* 0x0000000400f47825 */ /* 0x042fe200078e02ea */
[----:B--2---:R1:W-:Y:S04]  /*5e220*/  @P2 STG.E desc[UR14][R246.64], R231 ;  /* 0x000000e7f6002986 */ /* 0x0043e8000c10190e */
[----:B----4-:R-:W-:Y:S04]  /*5e230*/  @P1 STG.E desc[UR14][R244.64], R249 ;  /* 0x000000f9f4001986 */ /* 0x010fe8000c10190e */
[----:B-1----:R-:W2:Y:S01]  /*5e240*/  LDL.LU R231, [R1+0x274] ;  /* 0x0002740001e77983 */ /* 0x002ea20000300800 */
[----:B------:R-:W-:-:S03]  /*5e250*/  IMAD.WIDE R246, R0, 0x4, R232 ;  /* 0x0000000400f67825 */ /* 0x000fc600078e02e8 */
[----:B------:R-:W4:Y:S04]  /*5e260*/  LDL.LU R251, [R1+0x244] ;  /* 0x0002440001fb7983 */ /* 0x000f280000300800 */
[----:B------:R-:W4:Y:S04]  /*5e270*/  LDL.LU R250, [R1+0x264] ;  /* 0x0002640001fa7983 */ /* 0x000f280000300800 */
[----:B---3--:R1:W-:Y:S04]  /*5e280*/  @P4 STG.E desc[UR14][R246.64], R229 ;  /* 0x000000e5f6004986 */ /* 0x0083e8000c10190e */
[----:B-1----:R-:W3:Y:S01]  /*5e290*/  LDL.LU R229, [R1+0x224] ;  /* 0x0002240001e57983 */ /* 0x002ee20000300800 */
[----:B------:R-:W-:Y:S01]  /*5e2a0*/  ISETP.GE.AND P5, PT, R3, UR54, PT ;  /* 0x0000003603007c0c */ /* 0x000fe2000bfa6270 */
[----:B------:R-:W-:-:S02]  /*5e2b0*/  IMAD.WIDE R244, R0, 0x4, R6 ;  /* 0x0000000400f47825 */ /* 0x000fc400078e0206 */
[----:B------:R-:W3:Y:S01]  /*5e2c0*/  LDL.LU R249, [R1+0x254] ;  /* 0x0002540001f97983 */ /* 0x000ee20000300800 */
[----:B------:R-:W-:Y:S01]  /*5e2d0*/  ISETP.LT.AND P6, PT, R207, UR55, !P5 ;  /* 0x00000037cf007c0c */ /* 0x000fe2000efc1270 */
[C---:B------:R-:W-:Y:S01]  /*5e2e0*/  IMAD.WIDE R246, R2.reuse, 0x4, R242 ;  /* 0x0000000402f67825 */ /* 0x040fe200078e02f2 */
[----:B------:R-:W-:Y:S01]  /*5e2f0*/  ISETP.LT.AND P0, PT, R215, UR56, !P5 ;  /* 0x00000038d7007c0c */ /* 0x000fe2000ef01270 */
[----:B------:R-:W1:Y:S01]  /*5e300*/  LDCU UR54, c[0x0][0x398] ;  /* 0x00007300ff3677ac */ /* 0x000e620008000800 */
[----:B------:R-:W-:Y:S01]  /*5e310*/  ISETP.LT.AND P2, PT, R223, UR57, !P5 ;  /* 0x00000039df007c0c */ /* 0x000fe2000ef41270 */
[----:B------:R1:W-:Y:S01]  /*5e320*/  @P3 STG.E desc[UR14][R244.64], R248 ;  /* 0x000000f8f4003986 */ /* 0x0003e2000c10190e */
[----:B------:R-:W-:Y:S02]  /*5e330*/  ISETP.LT.AND P1, PT, R39, UR58, !P5 ;  /* 0x0000003a27007c0c */ /* 0x000fe4000ef21270 */
[----:B------:R-:W-:Y:S02]  /*5e340*/  ISETP.LT.AND P4, PT, R103, UR59, !P5 ;  /* 0x0000003b67007c0c */ /* 0x000fe4000ef81270 */
[----:B------:R-:W-:Y:S01]  /*5e350*/  IADD3 R3, PT, PT, R183, 0xb, RZ ;  /* 0x0000000bb7037810 */ /* 0x000fe20007ffe0ff */
[C---:B------:R-:W-:Y:S01]  /*5e360*/  VIADD R0, R2.reuse, UR63 ;  /* 0x0000003f02007c36 */ /* 0x040fe20008000000 */
[----:B------:R-:W2:Y:S01]  /*5e370*/  LDCU UR55, c[0x0][0x398] ;  /* 0x00007300ff3777ac */ /* 0x000ea20008000800 */
[----:B------:R-:W2:Y:S01]  /*5e380*/  LDCU UR56, c[0x0][0x398] ;  /* 0x00007300ff3877ac */ /* 0x000ea20008000800 */
[C---:B-1----:R-:W-:Y:S01]  /*5e390*/  IMAD.WIDE R244, R2.reuse, 0x4, R240 ;  /* 0x0000000402f47825 */ /* 0x042fe200078e02f0 */
[----:B------:R-:W-:Y:S01]  /*5e3a0*/  ISETP.LT.AND P3, PT, R199, UR60, !P5 ;  /* 0x0000003cc7007c0c */ /* 0x000fe2000ef61270 */
[----:B------:R-:W1:Y:S01]  /*5e3b0*/  LDCU UR57, c[0x0][0x398] ;  /* 0x00007300ff3977ac */ /* 0x000e620008000800 */
[----:B------:R-:W1:Y:S01]  /*5e3c0*/  LDCU UR58, c[0x0][0x398] ;  /* 0x00007300ff3a77ac */ /* 0x000e620008000800 */
[----:B------:R-:W1:Y:S01]  /*5e3d0*/  LDCU UR59, c[0x0][0x398] ;  /* 0x00007300ff3b77ac */ /* 0x000e620008000800 */
[----:B------:R-:W1:Y:S01]  /*5e3e0*/  LDCU UR60, c[0x0][0x398] ;  /* 0x00007300ff3c77ac */ /* 0x000e620008000800 */
[----:B------:R-:W1:Y:S01]  /*5e3f0*/  LDCU UR63, c[0x0][0x398] ;  /* 0x00007300ff3f77ac */ /* 0x000e620008000800 */
[----:B------:R1:W-:Y:S04]  /*5e400*/  @P6 STG.E desc[UR14][R246.64], R230 ;  /* 0x000000e6f6006986 */ /* 0x0003e8000c10190e */
[----:B-1----:R-:W3:Y:S01]  /*5e410*/  LDL.LU R230, [R1+0x214] ;  /* 0x0002140001e67983 */ /* 0x002ee20000300800 */
[----:B------:R-:W-:-:S03]  /*5e420*/  IMAD.WIDE R246, R2, 0x4, R4 ;  /* 0x0000000402f67825 */ /* 0x000fc600078e0204 */
[----:B------:R-:W3:Y:S04]  /*5e430*/  LDL.LU R248, [R1+0x1e4] ;  /* 0x0001e40001f87983 */ /* 0x000ee80000300800 */
[----:B--2---:R1:W-:Y:S04]  /*5e440*/  @P0 STG.E desc[UR14][R244.64], R231 ;  /* 0x000000e7f4000986 */ /* 0x0043e8000c10190e */
[----:B----4-:R2:W-:Y:S04]  /*5e450*/  @P2 STG.E desc[UR14][R246.64], R251 ;  /* 0x000000fbf6002986 */ /* 0x0105e8000c10190e */
[----:B-1----:R-:W4:Y:S01]  /*5e460*/  LDL.LU R231, [R1+0x1b4] ;  /* 0x0001b40001e77983 */ /* 0x002f220000300800 */
[----:B------:R-:W-:-:S04]  /*5e470*/  IMAD.WIDE R244, R2, 0x4, R238 ;  /* 0x0000000402f47825 */ /* 0x000fc800078e02ee */
[----:B--2---:R-:W-:Y:S01]  /*5e480*/  IMAD.WIDE R246, R2, 0x4, R236 ;  /* 0x0000000402f67825 */ /* 0x004fe200078e02ec */
[----:B------:R-:W-:Y:S04]  /*5e490*/  @P1 STG.E desc[UR14][R244.64], R250 ;  /* 0x000000faf4001986 */ /* 0x000fe8000c10190e */
[----:B---3--:R1:W-:Y:S04]  /*5e4a0*/  @P4 STG.E desc[UR14][R246.64], R229 ;  /* 0x000000e5f6004986 */ /* 0x0083e8000c10190e */
[----:B-1----:R-:W2:Y:S01]  /*5e4b0*/  LDL.LU R229, [R1+0x194] ;  /* 0x0001940001e57983 */ /* 0x002ea20000300800 */
[----:B------:R-:W-:-:S02]  /*5e4c0*/  ISETP.LT.AND P6, PT, R167, UR61, !P5 ;  /* 0x0000003da7007c0c */ /* 0x000fc4000efc1270 */
[----:B------:R-:W-:Y:S01]  /*5e4d0*/  ISETP.GE.AND P0, PT, R3, UR64, PT ;  /* 0x0000004003007c0c */ /* 0x000fe2000bf06270 */
[C---:B------:R-:W-:Y:S01]  /*5e4e0*/  IMAD.WIDE R244, R2.reuse, 0x4, R234 ;  /* 0x0000000402f47825 */ /* 0x040fe200078e02ea */
[----:B------:R-:W-:Y:S01]  /*5e4f0*/  ISETP.LT.AND P5, PT, R71, UR62, !P5 ;  /* 0x0000003e47007c0c */ /* 0x000fe2000efa1270 */
[----:B------:R-:W3:Y:S01]  /*5e500*/  LDL.LU R251, [R1+0x184] ;  /* 0x0001840001fb7983 */ /* 0x000ee20000300800 */
[----:B------:R-:W-:Y:S01]  /*5e510*/  ISETP.LT.AND P2, PT, R207, UR65, !P0 ;  /* 0x00000041cf007c0c */ /* 0x000fe2000c741270 */
[C---:B------:R-:W-:Y:S01]  /*5e520*/  IMAD.WIDE R246, R2.reuse, 0x4, R232 ;  /* 0x0000000402f67825 */ /* 0x040fe200078e02e8 */
[----:B------:R-:W-:Y:S01]  /*5e530*/  ISETP.LT.AND P1, PT, R215, UR66, !P0 ;  /* 0x00000042d7007c0c */ /* 0x000fe2000c721270 */
[----:B------:R1:W-:Y:S01]  /*5e540*/  @P3 STG.E desc[UR14][R244.64], R249 ;  /* 0x000000f9f4003986 */ /* 0x0003e2000c10190e */
[----:B------:R-:W-:Y:S01]  /*5e550*/  ISETP.LT.AND P4, PT, R223, UR67, !P0 ;  /* 0x00000043df007c0c */ /* 0x000fe2000c781270 */
[----:B------:R-:W-:Y:S01]  /*5e560*/  IMAD.WIDE R2, R2, 0x4, R6 ;  /* 0x0000000402027825 */ /* 0x000fe200078e0206 */
[----:B------:R-:W2:Y:S01]  /*5e570*/  LDCU UR62, c[0x0][0x39c] ;  /* 0x00007380ff3e77ac */ /* 0x000ea20008000800 */
[----:B------:R-:W3:Y:S01]  /*5e580*/  LDL.LU R250, [R1+0x174] ;  /* 0x0001740001fa7983 */ /* 0x000ee20000300800 */
        /* <DEDUP_REMOVED lines=8> */
[----:B------:R1:W-:Y:S04]  /*5e610*/  @P6 STG.E desc[UR14][R246.64], R230 ;  /* 0x000000e6f6006986 */ /* 0x0003e8000c10190e */
[----:B------:R-:W-:Y:S04]  /*5e620*/  @P5 STG.E desc[UR14][R2.64], R248 ;  /* 0x000000f802005986 */ /* 0x000fe8000c10190e */
[----:B-1----:R-:W3:Y:S04]  /*5e630*/  LDL.LU R230, [R1+0x164] ;  /* 0x0001640001e67983 */ /* 0x002ee80000300800 */
[----:B------:R-:W3:Y:S04]  /*5e640*/  LDL.LU R249, [R1+0x154] ;  /* 0x0001540001f97983 */ /* 0x000ee80000300800 */
[----:B----4-:R1:W-:Y:S04]  /*5e650*/  @P2 STG.E desc[UR14][R244.64], R231 ;  /* 0x000000e7f4002986 */ /* 0x0103e8000c10190e */
[----:B-1----:R-:W4:Y:S01]  /*5e660*/  LDL.LU R231, [R1+0x144] ;  /* 0x0001440001e77983 */ /* 0x002f220000300800 */
[----:B------:R-:W-:-:S03]  /*5e670*/  IMAD.WIDE R244, R0, 0x4, R240 ;  /* 0x0000000400f47825 */ /* 0x000fc600078e02f0 */
[----:B------:R-:W4:Y:S04]  /*5e680*/  LDL.LU R248, [R1+0x54] ;  /* 0x0000540001f87983 */ /* 0x000f280000300800 */
[----:B--2---:R1:W-:Y:S04]  /*5e690*/  @P1 STG.E desc[UR14][R244.64], R229 ;  /* 0x000000e5f4001986 */ /* 0x0043e8000c10190e */
[----:B-1----:R-:W2:Y:S01]  /*5e6a0*/  LDL.LU R229, [R1+0x208] ;  /* 0x0002080001e57983 */ /* 0x002ea20000300800 */
[----:B------:R-:W-:Y:S01]  /*5e6b0*/  ISETP.LT.AND P6, PT, R103, UR69, !P0 ;  /* 0x0000004567007c0c */ /* 0x000fe2000c7c1270 */
[C---:B------:R-:W-:Y:S01]  /*5e6c0*/  IMAD.WIDE R246, R0.reuse, 0x4, R4 ;  /* 0x0000000400f67825 */ /* 0x040fe200078e0204 */
[----:B------:R-:W-:Y:S01]  /*5e6d0*/  ISETP.LT.AND P5, PT, R199, UR70, !P0 ;  /* 0x00000046c7007c0c */ /* 0x000fe2000c7a1270 */
[----:B------:R-:W1:Y:S01]  /*5e6e0*/  LDCU UR69, c[0x0][0x398] ;  /* 0x00007300ff4577ac */ /* 0x000e620008000800 */
[----:B------:R-:W-:Y:S01]  /*5e6f0*/  IADD3 R3, PT, PT, R183, 0xc, RZ ;  /* 0x0000000cb7037810 */ /* 0x000fe20007ffe0ff */
[C---:B------:R-:W-:Y:S01]  /*5e700*/  IMAD.WIDE R244, R0.reuse, 0x4, R238 ;  /* 0x0000000400f47825 */ /* 0x040fe200078e02ee */
[----:B------:R-:W-:Y:S01]  /*5e710*/  ISETP.LT.AND P2, PT, R167, UR71, !P0 ;  /* 0x00000047a7007c0c */ /* 0x000fe2000c741270 */
[----:B---3--:R3:W-:Y:S01]  /*5e720*/  @P4 STG.E desc[UR14][R246.64], R251 ;  /* 0x000000fbf6004986 */ /* 0x0087e2000c10190e */
[----:B------:R-:W-:Y:S01]  /*5e730*/  ISETP.GE.AND P1, PT, R3, UR74, PT ;  /* 0x0000004a03007c0c */ /* 0x000fe2000bf26270 */
[C---:B------:R-:W-:Y:S01]  /*5e740*/  VIADD R2, R0.reuse, UR73 ;  /* 0x0000004900027c36 */ /* 0x040fe20008000000 */
[----:B------:R-:W-:Y:S01]  /*5e750*/  ISETP.LT.AND P0, PT, R71, UR72, !P0 ;  /* 0x0000004847007c0c */ /* 0x000fe2000c701270 */
[----:B------:R1:W-:Y:S01]  /*5e760*/  @P3 STG.E desc[UR14][R244.64], R250 ;  /* 0x000000faf4003986 */ /* 0x0003e2000c10190e */
[----:B------:R-:W-:Y:S01]  /*5e770*/  ISETP.LT.AND P4, PT, R207, UR75, !P1 ;  /* 0x0000004bcf007c0c */ /* 0x000fe2000cf81270 */
[----:B------:R-:W2:Y:S01]  /*5e780*/  LDCU UR72, c[0x0][0x39c] ;  /* 0x00007380ff4877ac */ /* 0x000ea20008000800 */
[----:B------:R-:W2:Y:S01]  /*5e790*/  LDCU UR70, c[0x0][0x398] ;  /* 0x00007300ff4677ac */ /* 0x000ea20008000800 */
[C---:B---3--:R-:W-:Y:S01]  /*5e7a0*/  IMAD.WIDE R246, R0.reuse, 0x4, R236 ;  /* 0x0000000400f67825 */ /* 0x048fe200078e02ec */
[----:B------:R-:W-:Y:S01]  /*5e7b0*/  IADD3 R3, PT, PT, R183, 0xd, RZ ;  /* 0x0000000db7037810 */ /* 0x000fe20007ffe0ff */
[----:B------:R-:W3:Y:S02]  /*5e7c0*/  LDCU UR73, c[0x0][0x398] ;  /* 0x00007300ff4977ac */ /* 0x000ee40008000800 */
[C---:B-1----:R-:W-:Y:S01]  /*5e7d0*/  IMAD.WIDE R244, R0.reuse, 0x4, R234 ;  /* 0x0000000400f47825 */ /* 0x042fe200078e02ea */
[----:B------:R-:W-:Y:S01]  /*5e7e0*/  ISETP.LT.AND P3, PT, R215, UR76, !P1 ;  /* 0x0000004cd7007c0c */ /* 0x000fe2000cf61270 */
[----:B------:R-:W1:Y:S01]  /*5e7f0*/  LDCU UR71, c[0x0][0x3b8] ;  /* 0x00007700ff4777ac */ /* 0x000e620008000800 */
[----:B------:R-:W1:Y:S01]  /*5e800*/  LDCU UR74, c[0x0][0x398] ;  /* 0x00007300ff4a77ac */ /* 0x000e620008000800 */
[----:B------:R-:W1:Y:S01]  /*5e810*/  LDCU UR75, c[0x0][0x398] ;  /* 0x00007300ff4b77ac */ /* 0x000e620008000800 */
[----:B------:R-:W1:Y:S01]  /*5e820*/  LDCU UR76, c[0x0][0x398] ;  /* 0x00007300ff4c77ac */ /* 0x000e620008000800 */
[----:B------:R1:W-:Y:S04]  /*5e830*/  @P6 STG.E desc[UR14][R246.64], R230 ;  /* 0x000000e6f6006986 */ /* 0x0003e8000c10190e */
[----:B------:R3:W-:Y:S04]  /*5e840*/  @P5 STG.E desc[UR14][R244.64], R249 ;  /* 0x000000f9f4005986 */ /* 0x0007e8000c10190e */
[----:B-1----:R-:W2:Y:S01]  /*5e850*/  LDL.LU R230, [R1+0x278] ;  /* 0x0002780001e67983 */ /* 0x002ea20000300800 */
[----:B------:R-:W-:-:S03]  /*5e860*/  IMAD.WIDE R246, R0, 0x4, R232 ;  /* 0x0000000400f67825 */ /* 0x000fc600078e02e8 */
[----:B------:R-:W2:Y:S01]  /*5e870*/  LDL.LU R251, [R1+0x248] ;  /* 0x0002480001fb7983 */ /* 0x000ea20000300800 */
[----:B---3--:R-:W-:-:S03]  /*5e880*/  IMAD.WIDE R244, R0, 0x4, R6 ;  /* 0x0000000400f47825 */ /* 0x008fc600078e0206 */
[----:B------:R-:W3:Y:S04]  /*5e890*/  LDL.LU R250, [R1+0x268] ;  /* 0x0002680001fa7983 */ /* 0x000ee80000300800 */
[----:B----4-:R1:W-:Y:S04]  /*5e8a0*/  @P2 STG.E desc[UR14][R246.64], R231 ;  /* 0x000000e7f6002986 */ /* 0x0103e8000c10190e */
[----:B------:R-:W-:Y:S04]  /*5e8b0*/  @P0 STG.E desc[UR14][R244.64], R248 ;  /* 0x000000f8f4000986 */ /* 0x000fe8000c10190e */
[----:B-1----:R-:W4:Y:S01]  /*5e8c0*/  LDL.LU R231, [R1+0x228] ;  /* 0x0002280001e77983 */ /* 0x002f220000300800 */
[----:B------:R-:W-:-:S03]  /*5e8d0*/  IMAD.WIDE R246, R2, 0x4, R242 ;  /* 0x0000000402f67825 */ /* 0x000fc600078e02f2 */
[----:B------:R-:W4:Y:S04]  /*5e8e0*/  LDL.LU R249, [R1+0x258] ;  /* 0x0002580001f97983 */ /* 0x000f280000300800 */
[----:B--2---:R1:W-:Y:S04]  /*5e8f0*/  @P4 STG.E desc[UR14][R246.64], R229 ;  /* 0x000000e5f6004986 */ /* 0x0043e8000c10190e */
[----:B-1----:R-:W2:Y:S01]  /*5e900*/  LDL.LU R229, [R1+0x218] ;  /* 0x0002180001e57983 */ /* 0x002ea20000300800 */
[----:B------:R-:W-:Y:S02]  /*5e910*/  ISETP.LT.AND P6, PT, R223, UR77, !P1 ;  /* 0x0000004ddf007c0c */ /* 0x000fe4000cfc1270 */
[----:B------:R-:W-:Y:S01]  /*5e920*/  ISETP.LT.AND P5, PT, R39, UR4, !P1 ;  /* 0x0000000427007c0c */ /* 0x000fe2000cfa1270 */
[C---:B------:R-:W-:Y:S01]  /*5e930*/  IMAD.WIDE R244, R2.reuse, 0x4, R240 ;  /* 0x0000000402f47825 */ /* 0x040fe200078e02f0 */
[----:B------:R-:W-:Y:S01]  /*5e940*/  ISETP.LT.AND P2, PT, R103, UR6, !P1 ;  /* 0x0000000667007c0c */ /* 0x000fe2000cf41270 */
[----:B------:R-:W2:Y:S02]  /*5e950*/  LDL.LU R248, [R1+0x1e8] ;  /* 0x0001e80001f87983 */ /* 0x000ea40000300800 */
[C---:B------:R-:W-:Y:S01]  /*5e960*/  IMAD.WIDE R246, R2.reuse, 0x4, R4 ;  /* 0x0000000402f67825 */ /* 0x040fe200078e0204 */
[----:B------:R-:W-:Y:S01]  /*5e970*/  ISETP.LT.AND P0, PT, R199, UR8, !P1 ;  /* 0x00000008c7007c0c */ /* 0x000fe2000cf01270 */
[----:B------:R-:W1:Y:S01]  /*5e980*/  LDCU UR77, c[0x0][0x398] ;  /* 0x00007300ff4d77ac */ /* 0x000e620008000800 */
[----:B------:R-:W-:Y:S01]  /*5e990*/  ISETP.LT.AND P4, PT, R167, UR10, !P1 ;  /* 0x0000000aa7007c0c */ /* 0x000fe2000cf81270 */
[C---:B------:R-:W-:Y:S01]  /*5e9a0*/  VIADD R0, R2.reuse, UR16 ;  /* 0x0000001002007c36 */ /* 0x040fe20008000000 */
[----:B------:R-:W1:Y:S01]  /*5e9b0*/  LDCU UR4, c[0x0][0x398] ;  /* 0x00007300ff0477ac */ /* 0x000e620008000800 */
[----:B------:R1:W-:Y:S01]  /*5e9c0*/  @P3 STG.E desc[UR14][R244.64], R230 ;  /* 0x000000e6f4003986 */ /* 0x0003e2000c10190e */
[----:B------:R-:W-:Y:S01]  /*5e9d0*/  ISETP.LT.AND P1, PT, R71, UR12, !P1 ;  /* 0x0000000c47007c0c */ /* 0x000fe2000cf21270 */
[----:B------:R-:W2:Y:S02]  /*5e9e0*/  LDCU UR12, c[0x0][0x39c] ;  /* 0x00007380ff0c77ac */ /* 0x000ea40008000800 */
[----:B------:R3:W-:Y:S01]  /*5e9f0*/  @P6 STG.E desc[UR14][R246.64], R251 ;  /* 0x000000fbf6006986 */ /* 0x0007e2000c10190e */
[----:B------:R-:W2:Y:S01]  /*5ea00*/  LDCU UR6, c[0x0][0x398] ;  /* 0x00007300ff0677ac */ /* 0x000ea20008000800 */
[----:B------:R-:W2:Y:S01]  /*5ea10*/  LDCU UR8, c[0x0][0x398] ;  /* 0x00007300ff0877ac */ /* 0x000ea20008000800 */
[C---:B-1----:R-:W-:Y:S01]  /*5ea20*/  IMAD.WIDE R244, R2.reuse, 0x4, R238 ;  /* 0x0000000402f47825 */ /* 0x042fe200078e02ee */
[----:B------:R-:W2:Y:S01]  /*5ea30*/  LDL.LU R230, [R1+0x1b8] ;  /* 0x0001b80001e67983 */ /* 0x000ea20000300800 */
[----:B------:R-:W1:Y:S02]  /*5ea40*/  LDCU UR16, c[0x0][0x398] ;  /* 0x00007300ff1077ac */ /* 0x000e640008000800 */
[C---:B---3--:R-:W-:Y:S01]  /*5ea50*/  IMAD.WIDE R246, R2.reuse, 0x4, R236 ;  /* 0x0000000402f67825 */ /* 0x048fe200078e02ec */
[----:B------:R3:W-:Y:S01]  /*5ea60*/  @P5 STG.E desc[UR14][R244.64], R250 ;  /* 0x000000faf4005986 */ /* 0x0007e2000c10190e */
[----:B------:R-:W1:Y:S02]  /*5ea70*/  LDCU UR10, c[0x0][0x3b8] ;  /* 0x00007700ff0a77ac */ /* 0x000e640008000800 */
[C---:B---3--:R-:W-:Y:S01]  /*5ea80*/  IMAD.WIDE R244, R2.reuse, 0x4, R234 ;  /* 0x0000000402f47825 */ /* 0x048fe200078e02ea */
[----:B----4-:R3:W-:Y:S04]  /*5ea90*/  @P2 STG.E desc[UR14][R246.64], R231 ;  /* 0x000000e7f6002986 */ /* 0x0107e8000c10190e */
[----:B------:R-:W-:Y:S04]  /*5eaa0*/  @P0 STG.E desc[UR14][R244.64], R249 ;  /* 0x000000f9f4000986 */ /* 0x000fe8000c10190e */
[----:B---3--:R-:W3:Y:S01]  /*5eab0*/  LDL.LU R231, [R1+0x198] ;  /* 0x0001980001e77983 */ /* 0x008ee20000300800 */
[----:B------:R-:W-:-:S03]  /*5eac0*/  IMAD.WIDE R246, R2, 0x4, R232 ;  /* 0x0000000402f67825 */ /* 0x000fc600078e02e8 */
[----:B------:R-:W4:Y:S04]  /*5ead0*/  LDL.LU R251, [R1+0x188] ;  /* 0x0001880001fb7983 */ /* 0x000f280000300800 */
[----:B------:R-:W4:Y:S04]  /*5eae0*/  LDL.LU R250, [R1+0x178] ;  /* 0x0001780001fa7983 */ /* 0x000f280000300800 */
[----:B--2---:R2:W-:Y:S04]  /*5eaf0*/  @P4 STG.E desc[UR14][R246.64], R229 ;  /* 0x000000e5f6004986 */ /* 0x0045e8000c10190e */
[----:B--2---:R-:W2:Y:S01]  /*5eb00*/  LDL.LU R229, [R1+0x168] ;  /* 0x0001680001e57983 */ /* 0x004ea20000300800 */
[----:B------:R-:W-:Y:S01]  /*5eb10*/  ISETP.GE.AND P3, PT, R3, UR18, PT ;  /* 0x0000001203007c0c */ /* 0x000fe2000bf66270 */
[----:B------:R-:W-:Y:S01]  /*5eb20*/  IMAD.WIDE R2, R2, 0x4, R6 ;  /* 0x0000000402027825 */ /* 0x000fe200078e0206 */
[----:B------:R-:W1:Y:S01]  /*5eb30*/  LDCU UR18, c[0x0][0x398] ;  /* 0x00007300ff1277ac */ /* 0x000e620008000800 */
[----:B------:R-:W2:Y:S01]  /*5eb40*/  LDL.LU R249, [R1+0x158] ;  /* 0x0001580001f97983 */ /* 0x000ea20000300800 */
[----:B------:R-:W-:-:S02]  /*5eb50*/  ISETP.LT.AND P6, PT, R207, UR20, !P3 ;  /* 0x00000014cf007c0c */ /* 0x000fc4000dfc1270 */
[----:B------:R-:W-:Y:S01]  /*5eb60*/  ISETP.LT.AND P5, PT, R215, UR22, !P3 ;  /* 0x00000016d7007c0c */ /* 0x000fe2000dfa1270 */
[C---:B------:R-:W-:Y:S01]  /*5eb70*/  IMAD.WIDE R244, R0.reuse, 0x4, R242 ;  /* 0x0000000400f47825 */ /* 0x040fe200078e02f2 */
[----:B------:R-:W-:Y:S01]  /*5eb80*/  ISETP.LT.AND P2, PT, R223, UR24, !P3 ;  /* 0x00000018df007c0c */ /* 0x000fe2000df41270 */
[----:B------:R1:W-:Y:S01]  /*5eb90*/  @P1 STG.E desc[UR14][R2.64], R248 ;  /* 0x000000f802001986 */ /* 0x0003e2000c10190e */
[----:B------:R-:W-:Y:S01]  /*5eba0*/  ISETP.LT.AND P0, PT, R39, UR26, !P3 ;  /* 0x0000001a27007c0c */ /* 0x000fe2000df01270 */
[C---:B------:R-:W-:Y:S01]  /*5ebb0*/  IMAD.WIDE R246, R0.reuse, 0x4, R4 ;  /* 0x0000000400f67825 */ /* 0x040fe200078e0204 */
[----:B------:R-:W-:Y:S01]  /*5ebc0*/  ISETP.LT.AND P4, PT, R103, UR27, !P3 ;  /* 0x0000001b67007c0c */ /* 0x000fe2000df81270 */
[----:B------:R-:W2:Y:S01]  /*5ebd0*/  LDCU UR20, c[0x0][0x398] ;  /* 0x00007300ff1477ac */ /* 0x000ea20008000800 */
[----:B------:R-:W-:Y:S01]  /*5ebe0*/  ISETP.LT.AND P1, PT, R199, UR28, !P3 ;  /* 0x0000001cc7007c0c */ /* 0x000fe2000df21270 */
[----:B------:R-:W2:Y:S01]  /*5ebf0*/  LDCU UR22, c[0x0][0x398] ;  /* 0x00007300ff1677ac */ /* 0x000ea20008000800 */
[----:B-1----:R-:W-:Y:S01]  /*5ec00*/  IADD3 R3, PT, PT, R183, 0xe, RZ ;  /* 0x0000000eb7037810 */ /* 0x002fe20007ffe0ff */
[C---:B------:R-:W-:Y:S01]  /*5ec10*/  VIADD R2, R0.reuse, UR31 ;  /* 0x0000001f00027c36 */ /* 0x040fe20008000000 */
[----:B------:R-:W1:Y:S01]  /*5ec20*/  LDCU UR24, c[0x0][0x398] ;  /* 0x00007300ff1877ac */ /* 0x000e620008000800 */
[----:B------:R-:W1:Y:S01]  /*5ec30*/  LDCU UR26, c[0x0][0x398] ;  /* 0x00007300ff1a77ac */ /* 0x000e620008000800 */
[----:B------:R-:W1:Y:S01]  /*5ec40*/  LDCU UR27, c[0x0][0x398] ;  /* 0x00007300ff1b77ac */ /* 0x000e620008000800 */
[----:B------:R-:W1:Y:S01]  /*5ec50*/  LDCU UR28, c[0x0][0x398] ;  /* 0x00007300ff1c77ac */ /* 0x000e620008000800 */
[----:B------:R-:W1:Y:S01]  /*5ec60*/  LDCU UR31, c[0x0][0x398] ;  /* 0x00007300ff1f77ac */ /* 0x000e620008000800 */
[----:B------:R1:W-:Y:S02]  /*5ec70*/  @P6 STG.E desc[UR14][R244.64], R230 ;  /* 0x000000e6f4006986 */ /* 0x0003e4000c10190e */
[----:B-1----:R-:W-:-:S02]  /*5ec80*/  IMAD.WIDE R244, R0, 0x4, R240 ;  /* 0x0000000400f47825 */ /* 0x002fc400078e02f0 */
[----:B------:R-:W2:Y:S04]  /*5ec90*/  LDL.LU R230, [R1+0x148] ;  /* 0x0001480001e67983 */ /* 0x000ea80000300800 */
[----:B------:R-:W2:Y:S04]  /*5eca0*/  LDL.LU R248, [R1+0x58] ;  /* 0x0000580001f87983 */ /* 0x000ea80000300800 */
[----:B---3--:R1:W-:Y:S04]  /*5ecb0*/  @P5 STG.E desc[UR14][R244.64], R231 ;  /* 0x000000e7f4005986 */ /* 0x0083e8000c10190e */
[----:B----4-:R3:W-:Y:S01]  /*5ecc0*/  @P2 STG.E desc[UR14][R246.64], R251 ;  /* 0x000000fbf6002986 */ /* 0x0107e2000c10190e */
[----:B-1----:R-:W-:-:S03]  /*5ecd0*/  IMAD.WIDE R244, R0, 0x4, R238 ;  /* 0x0000000400f47825 */ /* 0x002fc600078e02ee */
[----:B------:R-:W4:Y:S01]  /*5ece0*/  LDL.LU R231, [R1+0x20c] ;  /* 0x00020c0001e77983 */ /* 0x000f220000300800 */
[----:B---3--:R-:W-:-:S03]  /*5ecf0*/  IMAD.WIDE R246, R0, 0x4, R236 ;  /* 0x0000000400f67825 */ /* 0x008fc600078e02ec */
[----:B------:R-:W-:Y:S04]  /*5ed00*/  @P0 STG.E desc[UR14][R244.64], R250 ;  /* 0x000000faf4000986 */ /* 0x000fe8000c10190e */
[----:B--2---:R1:W-:Y:S04]  /*5ed10*/  @P4 STG.E desc[UR14][R246.64], R229 ;  /* 0x000000e5f6004986 */ /* 0x0043e8000c10190e */
[----:B-1----:R-:W2:Y:S01]  /*5ed20*/  LDL.LU R229, [R1+0x27c] ;  /* 0x00027c0001e57983 */ /* 0x002ea20000300800 */
[----:B------:R-:W-:Y:S02]  /*5ed30*/  ISETP.LT.AND P6, PT, R167, UR29, !P3 ;  /* 0x0000001da7007c0c */ /* 0x000fe4000dfc1270 */
        /* <DEDUP_REMOVED lines=9> */
[----:B------:R-:W2:Y:S01]  /*5edd0*/  LDCU UR30, c[0x0][0x39c] ;  /* 0x00007380ff1e77ac */ /* 0x000ea20008000800 */
[----:B------:R-:W-:Y:S01]  /*5ede0*/  IADD3 R3, PT, PT, R183, 0xf, RZ ;  /* 0x0000000fb7037810 */ /* 0x000fe20007ffe0ff */
[----:B------:R-:W2:Y:S01]  /*5edf0*/  LDCU UR29, c[0x0][0x3b8] ;  /* 0x00007700ff1d77ac */ /* 0x000ea20008000800 */
[----:B------:R-:W2:Y:S01]  /*5ee00*/  LDCU UR32, c[0x0][0x398] ;  /* 0x00007300ff2077ac */ /* 0x000ea20008000800 */
[----:B-1----:R-:W-:Y:S01]  /*5ee10*/  IMAD.WIDE R244, R0, 0x4, R6 ;  /* 0x0000000400f47825 */ /* 0x002fe200078e0206 */
[----:B------:R-:W-:Y:S01]  /*5ee20*/  ISETP.LT.AND P1, PT, R39, UR36, !P5 ;  /* 0x0000002427007c0c */ /* 0x000fe2000ef21270 */
[----:B------:R-:W1:Y:S01]  /*5ee30*/  LDCU UR33, c[0x0][0x398] ;  /* 0x00007300ff2177ac */ /* 0x000e620008000800 */
[----:B------:R-:W1:Y:S01]  /*5ee40*/  LDCU UR34, c[0x0][0x398] ;  /* 0x00007300ff2277ac */ /* 0x000e620008000800 */
[----:B------:R1:W-:Y:S01]  /*5ee50*/  @P6 STG.E desc[UR14][R246.64], R230 ;  /* 0x000000e6f6006986 */ /* 0x0003e2000c10190e */
[C---:B------:R-:W-:Y:S01]  /*5ee60*/  VIADD R0, R2.reuse, UR41 ;  /* 0x0000002902007c36 */ /* 0x040fe20008000000 */
[----:B------:R-:W2:Y:S02]  /*5ee70*/  LDCU UR35, c[0x0][0x398] ;  /* 0x00007300ff2377ac */ /* 0x000ea40008000800 */
[----:B------:R1:W-:Y:S01]  /*5ee80*/  @P3 STG.E desc[UR14][R244.64], R248 ;  /* 0x000000f8f4003986 */ /* 0x0003e2000c10190e */
[----:B------:R-:W2:Y:S01]  /*5ee90*/  LDCU UR36, c[0x0][0x398] ;  /* 0x00007300ff2477ac */ /* 0x000ea20008000800 */
[----:B-1----:R-:W-:-:S02]  /*5eea0*/  IMAD.WIDE R246, R2, 0x4, R242 ;  /* 0x0000000402f67825 */ /* 0x002fc400078e02f2 */
[----:B------:R-:W3:Y:S01]  /*5eeb0*/  LDL.LU R230, [R1+0x22c] ;  /* 0x00022c0001e67983 */ /* 0x000ee20000300800 */
[----:B------:R-:W-:Y:S01]  /*5eec0*/  ISETP.LT.AND P6, PT, R103, UR37, !P5 ;  /* 0x0000002567007c0c */ /* 0x000fe2000efc1270 */
[----:B------:R-:W1:Y:S01]  /*5eed0*/  LDCU UR37, c[0x0][0x398] ;  /* 0x00007300ff2577ac */ /* 0x000e620008000800 */
[C---:B------:R-:W-:Y:S01]  /*5eee0*/  IMAD.WIDE R244, R2.reuse, 0x4, R240 ;  /* 0x0000000402f47825 */ /* 0x040fe200078e02f0 */
[----:B------:R-:W3:Y:S01]  /*5eef0*/  LDL.LU R250, [R1+0x25c] ;  /* 0x00025c0001fa7983 */ /* 0x000ee20000300800 */
[----:B------:R-:W1:Y:S03]  /*5ef00*/  LDCU UR41, c[0x0][0x398] ;  /* 0x00007300ff2977ac */ /* 0x000e660008000800 */
[----:B----4-:R4:W-:Y:S04]  /*5ef10*/  @P2 STG.E desc[UR14][R246.64], R231 ;  /* 0x000000e7f6002986 */ /* 0x0109e8000c10190e */
[----:B----4-:R-:W4:Y:S04]  /*5ef20*/  LDL.LU R231, [R1+0x21c] ;  /* 0x00021c0001e77983 */ /* 0x010f280000300800 */
[----:B------:R-:W3:Y:S04]  /*5ef30*/  LDL.LU R249, [R1+0x1ec] ;  /* 0x0001ec0001f97983 */ /* 0x000ee80000300800 */
[----:B------:R-:W3:Y:S04]  /*5ef40*/  LDL.LU R248, [R1+0x1bc] ;  /* 0x0001bc0001f87983 */ /* 0x000ee80000300800 */
[----:B--2---:R2:W-:Y:S04]  /*5ef50*/  @P0 STG.E desc[UR14][R244.64], R229 ;  /* 0x000000e5f4000986 */ /* 0x0045e8000c10190e */
[----:B--2---:R-:W2:Y:S04]  /*5ef60*/  LDL.LU R229, [R1+0x225c] ;  /* 0x00225c0001e57983 */ /* 0x004ea80000300800 */
[----:B------:R-:W2:Y:S01]  /*5ef70*/  LDL.LU R245, [R1+0x24c] ;  /* 0x00024c0001f57983 */ /* 0x000ea20000300800 */
[----:B------:R-:W-:Y:S01]  /*5ef80*/  IMAD.WIDE R246, R2, 0x4, R4 ;  /* 0x0000000402f67825 */ /* 0x000fe200078e0204 */
[----:B------:R-:W-:Y:S01]  /*5ef90*/  ISETP.LT.AND P3, PT, R199, UR38, !P5 ;  /* 0x00000026c7007c0c */ /* 0x000fe2000ef61270 */
[----:B------:R-:W1:Y:S01]  /*5efa0*/  LDCU UR38, c[0x0][0x398] ;  /* 0x00007300ff2677ac */ /* 0x000e620008000800 */
[----:B------:R-:W-:-:S02]  /*5efb0*/  ISETP.GE.AND P0, PT, R3, UR42, PT ;  /* 0x0000002a03007c0c */ /* 0x000fc4000bf06270 */
[----:B------:R-:W-:Y:S01]  /*5efc0*/  ISETP.LT.AND P2, PT, R167, UR39, !P5 ;  /* 0x00000027a7007c0c */ /* 0x000fe2000ef41270 */
[----:B------:R-:W1:Y:S01]  /*5efd0*/  LDCU UR39, c[0x0][0x3b8] ;  /* 0x00007700ff2777ac */ /* 0x000e620008000800 */
[----:B------:R-:W-:Y:S01]  /*5efe0*/  ISETP.LT.AND P5, PT, R71, UR40, !P5 ;  /* 0x0000002847007c0c */ /* 0x000fe2000efa1270 */
[----:B------:R-:W1:Y:S01]  /*5eff0*/  LDCU UR40, c[0x0][0x39c] ;  /* 0x00007380ff2877ac */ /* 0x000e620008000800 */
[----:B------:R-:W1:Y:S01]  /*5f000*/  LDCU UR42, c[0x0][0x398] ;  /* 0x00007300ff2a77ac */ /* 0x000e620008000800 */
[----:B--2---:R2:W-:Y:S02]  /*5f010*/  @P4 STG.E desc[UR14][R246.64], R245 ;  /* 0x000000f5f6004986 */ /* 0x0045e4000c10190e */
[----:B--2---:R-:W-:-:S04]  /*5f020*/  IMAD.WIDE R244, R2, 0x4, R238 ;  /* 0x0000000402f47825 */ /* 0x004fc800078e02ee */
[C---:B------:R-:W-:Y:S01]  /*5f030*/  IMAD.WIDE R246, R2.reuse, 0x4, R236 ;  /* 0x0000000402f67825 */ /* 0x040fe200078e02ec */
[----:B---3--:R-:W-:Y:S04]  /*5f040*/  @P1 STG.E desc[UR14][R244.64], R251 ;  /* 0x000000fbf4001986 */ /* 0x008fe8000c10190e */
[----:B------:R2:W-:Y:S04]  /*5f050*/  @P6 STG.E desc[UR14][R246.64], R230 ;  /* 0x000000e6f6006986 */ /* 0x0005e8000c10190e */
[----:B--2---:R-:W2:Y:S01]  /*5f060*/  LDL.LU R230, [R1+0x19c] ;  /* 0x00019c0001e67983 */ /* 0x004ea20000300800 */
[----:B------:R-:W-:Y:S01]  /*5f070*/  ISETP.LT.AND P4, PT, R207, UR43, !P0 ;  /* 0x0000002bcf007c0c */ /* 0x000fe2000c781270 */
[C---:B------:R-:W-:Y:S01]  /*5f080*/  IMAD.WIDE R244, R2.reuse, 0x4, R234 ;  /* 0x0000000402f47825 */ /* 0x040fe200078e02ea */
[----:B------:R-:W-:Y:S01]  /*5f090*/  ISETP.LT.AND P1, PT, R215, UR44, !P0 ;  /* 0x0000002cd7007c0c */ /* 0x000fe2000c721270 */
[----:B------:R-:W3:Y:S02]  /*5f0a0*/  LDCU UR43, c[0x0][0x398] ;  /* 0x00007300ff2b77ac */ /* 0x000ee40008000800 */
[C---:B------:R-:W-:Y:S01]  /*5f0b0*/  IMAD.WIDE R246, R2.reuse, 0x4, R232 ;  /* 0x0000000402f67825 */ /* 0x040fe200078e02e8 */
[----:B------:R1:W-:Y:S01]  /*5f0c0*/  @P3 STG.E desc[UR14][R244.64], R250 ;  /* 0x000000faf4003986 */ /* 0x0003e2000c10190e */
[----:B------:R-:W-:Y:S01]  /*5f0d0*/  ISETP.LT.AND P6, PT, R223, UR45, !P0 ;  /* 0x0000002ddf007c0c */ /* 0x000fe2000c7c1270 */
[----:B------:R-:W2:Y:S01]  /*5f0e0*/  LDCU UR44, c[0x0][0x398] ;  /* 0x00007300ff2c77ac */ /* 0x000ea20008000800 */
[----:B------:R-:W-:Y:S01]  /*5f0f0*/  IMAD.WIDE R2, R2, 0x4, R6 ;  /* 0x0000000402027825 */ /* 0x000fe200078e0206 */
[----:B----4-:R4:W-:Y:S03]  /*5f100*/  @P2 STG.E desc[UR14][R246.64], R231 ;  /* 0x000000e7f6002986 */ /* 0x0109e6000c10190e */
[C---:B-1----:R-:W-:Y:S01]  /*5f110*/  IMAD.WIDE R244, R0.reuse, 0x4, R242 ;  /* 0x0000000400f47825 */ /* 0x042fe200078e02f2 */
[----:B------:R1:W-:Y:S01]  /*5f120*/  @P5 STG.E desc[UR14][R2.64], R249 ;  /* 0x000000f902005986 */ /* 0x0003e2000c10190e */
[----:B------:R-:W-:Y:S01]  /*5f130*/  ISETP.LT.AND P3, PT, R39, UR46, !P0 ;  /* 0x0000002e27007c0c */ /* 0x000fe2000c761270 */
[----:B------:R-:W2:Y:S02]  /*5f140*/  LDCU UR45, c[0x0][0x398] ;  /* 0x00007300ff2d77ac */ /* 0x000ea40008000800 */
[----:B------:R3:W-:Y:S04]  /*5f150*/  @P4 STG.E desc[UR14][R244.64], R248 ;  /* 0x000000f8f4004986 */ /* 0x0007e8000c10190e */
[----:B----4-:R-:W4:Y:S01]  /*5f160*/  LDL.LU R231, [R1+0x17c] ;  /* 0x00017c0001e77983 */ /* 0x010f220000300800 */
[----:B------:R-:W-:Y:S01]  /*5f170*/  IMAD.WIDE R246, R0, 0x4, R4 ;  /* 0x0000000400f67825 */ /* 0x000fe200078e0204 */
[----:B-1----:R-:W-:-:S02]  /*5f180*/  IADD3 R3, PT, PT, R183, 0x10, RZ ;  /* 0x00000010b7037810 */ /* 0x002fc40007ffe0ff */
[----:B------:R-:W4:Y:S01]  /*5f190*/  LDL.LU R251, [R1+0x16c] ;  /* 0x00016c0001fb7983 */ /* 0x000f220000300800 */
[----:B------:R-:W-:Y:S01]  /*5f1a0*/  ISETP.LT.AND P2, PT, R103, UR47, !P0 ;  /* 0x0000002f67007c0c */ /* 0x000fe2000c741270 */
[C---:B------:R-:W-:Y:S01]  /*5f1b0*/  VIADD R2, R0.reuse, UR51 ;  /* 0x0000003300027c36 */ /* 0x040fe20008000000 */
[----:B------:R-:W-:Y:S01]  /*5f1c0*/  ISETP.LT.AND P5, PT, R199, UR48, !P0 ;  /* 0x00000030c7007c0c */ /* 0x000fe2000c7a1270 */
[C---:B---3--:R-:W-:Y:S01]  /*5f1d0*/  IMAD.WIDE R244, R0.reuse, 0x4, R240 ;  /* 0x0000000400f47825 */ /* 0x048fe200078e02f0 */
[----:B------:R-:W3:Y:S01]  /*5f1e0*/  LDL.LU R248, [R1+0x15c] ;  /* 0x00015c0001f87983 */ /* 0x000ee20000300800 */
[----:B------:R-:W-:Y:S01]  /*5f1f0*/  ISETP.LT.AND P4, PT, R167, UR49, !P0 ;  /* 0x00000031a7007c0c */ /* 0x000fe2000c781270 */
[----:B------:R-:W1:Y:S02]  /*5f200*/  LDCU UR46, c[0x0][0x398] ;  /* 0x00007300ff2e77ac */ /* 0x000e640008000800 */
[----:B------:R-:W3:Y:S01]  /*5f210*/  LDL.LU R250, [R1+0x14c] ;  /* 0x00014c0001fa7983 */ /* 0x000ee20000300800 */
[----:B------:R-:W1:Y:S03]  /*5f220*/  LDCU UR47, c[0x0][0x398] ;  /* 0x00007300ff2f77ac */ /* 0x000e660008000800 */
[----:B------:R-:W3:Y:S01]  /*5f230*/  LDL.LU R249, [R1+0x5c] ;  /* 0x00005c0001f97983 */ /* 0x000ee20000300800 */
[----:B------:R-:W1:Y:S01]  /*5f240*/  LDCU UR48, c[0x0][0x398] ;  /* 0x00007300ff3077ac */ /* 0x000e620008000800 */
[----:B------:R-:W1:Y:S02]  /*5f250*/  LDCU UR51, c[0x0][0x398] ;  /* 0x00007300ff3377ac */ /* 0x000e640008000800 */
[----:B--2---:R2:W-:Y:S01]  /*5f260*/  @P1 STG.E desc[UR14][R244.64], R230 ;  /* 0x000000e6f4001986 */ /* 0x0045e2000c10190e */
[----:B------:R-:W1:Y:S03]  /*5f270*/  LDCU UR49, c[0x0][0x3b8] ;  /* 0x00007700ff3177ac */ /* 0x000e660008000800 */
[----:B--2---:R-:W2:Y:S04]  /*5f280*/  LDL.LU R230, [R1+0x2258] ;  /* 0x0022580001e67983 */ /* 0x004ea80000300800 */
[----:B------:R-:W2:Y:S01]  /*5f290*/  LDL.LU R245, [R1+0x18c] ;  /* 0x00018c0001f57983 */ /* 0x000ea20000300800 */
[----:B------:R-:W-:Y:S01]  /*5f2a0*/  ISETP.GE.AND P1, PT, R3, UR52, PT ;  /* 0x0000003403007c0c */ /* 0x000fe2000bf26270 */
[----:B------:R-:W1:Y:S02]  /*5f2b0*/  LDCU UR52, c[0x0][0x398] ;  /* 0x00007300ff3477ac */ /* 0x000e640008000800 */
[----:B------:R-:W3:Y:S01]  /*5f2c0*/  LDL.LU R3, [R1+0x2d0] ;  /* 0x0002d00001037983 */ /* 0x000ee20000300800 */
[----:B------:R-:W-:Y:S01]  /*5f2d0*/  ISETP.LT.AND P0, PT, R71, UR50, !P0 ;  /* 0x0000003247007c0c */ /* 0x000fe2000c701270 */
[----:B------:R-:W1:Y:S02]  /*5f2e0*/  LDCU UR50, c[0x0][0x39c] ;  /* 0x00007380ff3277ac */ /* 0x000e640008000800 */
[----:B--2---:R2:W-:Y:S02]  /*5f2f0*/  @P6 STG.E desc[UR14][R246.64], R245 ;  /* 0x000000f5f6006986 */ /* 0x0045e4000c10190e */
[----:B--2---:R-:W-:-:S05]  /*5f300*/  IMAD.WIDE R244, R0, 0x4, R238 ;  /* 0x0000000400f47825 */ /* 0x004fca00078e02ee */
[----:B----4-:R2:W-:Y:S04]  /*5f310*/  @P3 STG.E desc[UR14][R244.64], R231 ;  /* 0x000000e7f4003986 */ /* 0x0105e8000c10190e */
[----:B--2---:R-:W2:Y:S01]  /*5f320*/  LDL.LU R231, [R1+0x350] ;  /* 0x0003500001e77983 */ /* 0x004ea20000300800 */
[C---:B------:R-:W-:Y:S01]  /*5f330*/  IMAD.WIDE R246, R0.reuse, 0x4, R236 ;  /* 0x0000000400f67825 */ /* 0x040fe200078e02ec */
[----:B------:R-:W-:Y:S01]  /*5f340*/  ISETP.LT.AND P6, PT, R207, UR53, !P1 ;  /* 0x00000035cf007c0c */ /* 0x000fe2000cfc1270 */
[----:B------:R-:W4:Y:S02]  /*5f350*/  LDCU UR53, c[0x0][0x398] ;  /* 0x00007300ff3577ac */ /* 0x000f240008000800 */
[C---:B------:R-:W-:Y:S01]  /*5f360*/  IMAD.WIDE R244, R0.reuse, 0x4, R234 ;  /* 0x0000000400f47825 */ /* 0x040fe200078e02ea */
[----:B------:R1:W-:Y:S01]  /*5f370*/  @P2 STG.E desc[UR14][R246.64], R251 ;  /* 0x000000fbf6002986 */ /* 0x0003e2000c10190e */
[----:B------:R-:W-:Y:S01]  /*5f380*/  ISETP.LT.AND P3, PT, R215, UR54, !P1 ;  /* 0x00000036d7007c0c */ /* 0x000fe2000cf61270 */
[----:B------:R-:W2:Y:S02]  /*5f390*/  LDCU UR54, c[0x0][0x398] ;  /* 0x00007300ff3677ac */ /* 0x000ea40008000800 */
[----:B---3--:R3:W-:Y:S01]  /*5f3a0*/  @P5 STG.E desc[UR14][R244.64], R248 ;  /* 0x000000f8f4005986 */ /* 0x0087e2000c10190e */
[----:B-1----:R-:W-:-:S03]  /*5f3b0*/  IMAD.WIDE R246, R0, 0x4, R232 ;  /* 0x0000000400f67825 */ /* 0x002fc600078e02e8 */
[----:B------:R-:W4:Y:S01]  /*5f3c0*/  LDL.LU R251, [R1+0x300] ;  /* 0x0003000001fb7983 */ /* 0x000f220000300800 */
[----:B---3--:R-:W-:-:S03]  /*5f3d0*/  IMAD.WIDE R244, R0, 0x4, R6 ;  /* 0x0000000400f47825 */ /* 0x008fc600078e0206 */
[----:B------:R1:W-:Y:S04]  /*5f3e0*/  @P4 STG.E desc[UR14][R246.64], R250 ;  /* 0x000000faf6004986 */ /* 0x0003e8000c10190e */
[----:B------:R3:W-:Y:S04]  /*5f3f0*/  @P0 STG.E desc[UR14][R244.64], R249 ;  /* 0x000000f9f4000986 */ /* 0x0007e8000c10190e */
[----:B------:R-:W4:Y:S01]  /*5f400*/  LDL.LU R248, [R1+0x330] ;  /* 0x0003300001f87983 */ /* 0x000f220000300800 */
[----:B-1----:R-:W-:-:S03]  /*5f410*/  IMAD.WIDE R246, R2, 0x4, R242 ;  /* 0x0000000402f67825 */ /* 0x002fc600078e02f2 */
[----:B------:R-:W4:Y:S01]  /*5f420*/  LDL.LU R250, [R1+0x2f0] ;  /* 0x0002f00001fa7983 */ /* 0x000f220000300800 */
[----:B---3--:R-:W-:-:S03]  /*5f430*/  IMAD.WIDE R244, R2, 0x4, R240 ;  /* 0x0000000402f47825 */ /* 0x008fc600078e02f0 */
[----:B------:R1:W-:Y:S04]  /*5f440*/  @P6 STG.E desc[UR14][R246.64], R3 ;  /* 0x00000003f6006986 */ /* 0x0003e8000c10190e */
[----:B------:R-:W3:Y:S01]  /*5f450*/  LDL.LU R249, [R1+0x310] ;  /* 0x0003100001f97983 */ /* 0x000ee20000300800 */
[----:B-1----:R-:W-:-:S03]  /*5f460*/  IADD3 R3, PT, PT, R183, 0x11, RZ ;  /* 0x00000011b7037810 */ /* 0x002fc60007ffe0ff */
[----:B--2---:R1:W-:Y:S01]  /*5f470*/  @P3 STG.E desc[UR14][R244.64], R231 ;  /* 0x000000e7f4003986 */ /* 0x0043e2000c10190e */
[----:B------:R-:W-:Y:S02]  /*5f480*/  ISETP.GE.AND P3, PT, R3, UR62, PT ;  /* 0x0000003e03007c0c */ /* 0x000fe4000bf66270 */
[----:B------:R-:W-:Y:S02]  /*5f490*/  ISETP.LT.AND P2, PT, R223, UR55, !P1 ;  /* 0x00000037df007c0c */ /* 0x000fe4000cf41270 */
[----:B------:R-:W-:Y:S02]  /*5f4a0*/  ISETP.LT.AND P5, PT, R39, UR56, !P1 ;  /* 0x0000003827007c0c */ /* 0x000fe4000cfa1270 */
[----:B------:R-:W-:Y:S01]  /*5f4b0*/  ISETP.LT.AND P4, PT, R103, UR57, !P1 ;  /* 0x0000003967007c0c */ /* 0x000fe2000cf81270 */
[C---:B------:R-:W-:Y:S01]  /*5f4c0*/  IMAD.WIDE R246, R2.reuse, 0x4, R4 ;  /* 0x0000000402f67825 */ /* 0x040fe200078e0204 */
[----:B------:R-:W-:Y:S01]  /*5f4d0*/  ISETP.LT.AND P0, PT, R199, UR58, !P1 ;  /* 0x0000003ac7007c0c */ /* 0x000fe2000cf01270 */
[----:B------:R-:W2:Y:S01]  /*5f4e0*/  LDCU UR55, c[0x0][0x398] ;  /* 0x00007300ff3777ac */ /* 0x000ea20008000800 */
[----:B-1----:R-:W2:Y:S01]  /*5f4f0*/  LDL.LU R231, [R1+0x2254] ;  /* 0x0022540001e77983 */ /* 0x002ea20000300800 */
[----:B------:R-:W-:Y:S01]  /*5f500*/  ISETP.LT.AND P6, PT, R167, UR59, !P1 ;  /* 0x0000003ba7007c0c */ /* 0x000fe2000cfc1270 */
[C---:B------:R-:W-:Y:S01]  /*5f510*/  IMAD.WIDE R244, R2.reuse, 0x4, R238 ;  /* 0x0000000402f47825 */ /* 0x040fe200078e02ee */
[----:B------:R-:W1:Y:S01]  /*5f520*/  LDCU UR56, c[0x0][0x398] ;  /* 0x00007300ff3877ac */ /* 0x000e620008000800 */
[----:B------:R-:W2:Y:S02]  /*5f530*/  LDL.LU R3, [R1+0x2e0] ;  /* 0x0002e00001037983 */ /* 0x000ea40000300800 */
[C---:B------:R-:W-:Y:S01]  /*5f540*/  VIADD R0, R2.reuse, UR61 ;  /* 0x0000003d02007c36 */ /* 0x040fe20008000000 */
[----:B------:R-:W1:Y:S01]  /*5f550*/  LDCU UR57, c[0x0][0x398] ;  /* 0x00007300ff3977ac */ /* 0x000e620008000800 */
[----:B----4-:R4:W-:Y:S01]  /*5f560*/  @P2 STG.E desc[UR14][R246.64], R251 ;  /* 0x000000fbf6002986 */ /* 0x0109e2000c10190e */
[----:B------:R-:W-:Y:S01]  /*5f570*/  ISETP.LT.AND P1, PT, R71, UR60, !P1 ;  /* 0x0000003c47007c0c */ /* 0x000fe2000cf21270 */
[----:B------:R-:W1:Y:S01]  /*5f580*/  LDCU UR58, c[0x0][0x398] ;  /* 0x00007300ff3a77ac */ /* 0x000e620008000800 */
[----:B------:R-:W1:Y:S01]  /*5f590*/  LDCU UR61, c[0x0][0x398] ;  /* 0x00007300ff3d77ac */ /* 0x000e620008000800 */
[----:B------:R-:W1:Y:S01]  /*5f5a0*/  LDCU UR59, c[0x0][0x3b8] ;  /* 0x00007700ff3b77ac */ /* 0x000e620008000800 */
[C---:B----4-:R-:W-:Y:S01]  /*5f5b0*/  IMAD.WIDE R246, R2.reuse, 0x4, R236 ;  /* 0x0000000402f67825 */ /* 0x050fe200078e02ec */
[----:B------:R4:W-:Y:S01]  /*5f5c0*/  @P5 STG.E desc[UR14][R244.64], R248 ;  /* 0x000000f8f4005986 */ /* 0x0009e2000c10190e */
[----:B------:R-:W-:Y:S01]  /*5f5d0*/  ISETP.LT.AND P2, PT, R207, UR63, !P3 ;  /* 0x0000003fcf007c0c */ /* 0x000fe2000df41270 */
[----:B------:R-:W1:Y:S02]  /*5f5e0*/  LDCU UR60, c[0x0][0x39c] ;  /* 0x00007380ff3c77ac */ /* 0x000e640008000800 */
[----:B------:R3:W-:Y:S01]  /*5f5f0*/  @P4 STG.E desc[UR14][R246.64], R250 ;  /* 0x000000faf6004986 */ /* 0x0007e2000c10190e */
[----:B------:R-:W1:Y:S01]  /*5f600*/  LDCU UR62, c[0x0][0x398] ;  /* 0x00007300ff3e77ac */ /* 0x000e620008000800 */
[----:B----4-:R-:W-:-:S02]  /*5f610*/  IMAD.WIDE R244, R2, 0x4, R234 ;  /* 0x0000000402f47825 */ /* 0x010fc400078e02ea */
[----:B------:R-:W4:Y:S01]  /*5f620*/  LDL.LU R248, [R1+0x2a0] ;  /* 0x0002a00001f87983 */ /* 0x000f220000300800 */
[----:B------:R-:W-:Y:S01]  /*5f630*/  ISETP.LT.AND P5, PT, R215, UR64, !P3 ;  /* 0x00000040d7007c0c */ /* 0x000fe2000dfa1270 */
[----:B------:R-:W1:Y:S01]  /*5f640*/  LDCU UR63, c[0x0][0x398] ;  /* 0x00007300ff3f77ac */ /* 0x000e620008000800 */
[C---:B---3--:R-:W-:Y:S01]  /*5f650*/  IMAD.WIDE R246, R2.reuse, 0x4, R232 ;  /* 0x0000000402f67825 */ /* 0x048fe200078e02e8 */
[----:B------:R-:W3:Y:S01]  /*5f660*/  LDL.LU R251, [R1+0x280] ;  /* 0x0002800001fb7983 */ /* 0x000ee20000300800 */
[----:B------:R-:W-:Y:S01]  /*5f670*/  ISETP.LT.AND P4, PT, R223, UR65, !P3 ;  /* 0x00000041df007c0c */ /* 0x000fe2000df81270 */
[----:B------:R-:W1:Y:S02]  /*5f680*/  LDCU UR64, c[0x0][0x398] ;  /* 0x00007300ff4077ac */ /* 0x000e640008000800 */
[----:B------:R1:W-:Y:S01]  /*5f690*/  @P0 STG.E desc[UR14][R244.64], R249 ;  /* 0x000000f9f4000986 */ /* 0x0003e2000c10190e */
[----:B------:R-:W2:Y:S03]  /*5f6a0*/  LDCU UR65, c[0x0][0x398] ;  /* 0x00007300ff4177ac */ /* 0x000ea60008000800 */
[----:B------:R-:W3:Y:S04]  /*5f6b0*/  LDL.LU R250, [R1+0x1d0] ;  /* 0x0001d00001fa7983 */ /* 0x000ee80000300800 */
[----:B-1----:R-:W3:Y:S04]  /*5f6c0*/  LDL.LU R249, [R1+0x30] ;  /* 0x0000300001f97983 */ /* 0x002ee80000300800 */
[----:B--2---:R1:W-:Y:S04]  /*5f6d0*/  @P6 STG.E desc[UR14][R246.64], R3 ;  /* 0x00000003f6006986 */ /* 0x0043e8000c10190e */
[----:B-1----:R-:W2:Y:S04]  /*5f6e0*/  LDL.LU R246, [R1+0x2c0] ;  /* 0x0002c00001f67983 */ /* 0x002ea80000300800 */
[----:B------:R-:W3:Y:S01]  /*5f6f0*/  LDL.LU R247, [R1+0x2b0] ;  /* 0x0002b00001f77983 */ /* 0x000ee20000300800 */
[----:B------:R-:W-:-:S04]  /*5f700*/  IMAD.WIDE R2, R2, 0x4, R6 ;  /* 0x0000000402027825 */ /* 0x000fc800078e0206 */
[C---:B------:R-:W-:Y:S01]  /*5f710*/  IMAD.WIDE R244, R0.reuse, 0x4, R242 ;  /* 0x0000000400f47825 */ /* 0x040fe200078e02f2 */
[----:B------:R-:W-:Y:S01]  /*5f720*/  ISETP.LT.AND P0, PT, R39, UR66, !P3 ;  /* 0x0000004227007c0c */ /* 0x000fe2000df01270 */
[----:B------:R-:W1:Y:S01]  /*5f730*/  LDCU UR66, c[0x0][0x398] ;  /* 0x00007300ff4277ac */ /* 0x000e620008000800 */
[----:B------:R-:W-:Y:S01]  /*5f740*/  ISETP.LT.AND P6, PT, R103, UR67, !P3 ;  /* 0x0000004367007c0c */ /* 0x000fe2000dfc1270 */
[----:B------:R-:W1:Y:S01]  /*5f750*/  LDCU UR67, c[0x0][0x398] ;  /* 0x00007300ff4377ac */ /* 0x000e620008000800 */
[----:B--2---:R-:W-:Y:S04]  /*5f760*/  @P1 STG.E desc[UR14][R2.64], R246 ;  /* 0x000000f602001986 */ /* 0x004fe8000c10190e */
[----:B---3--:R2:W-:Y:S02]  /*5f770*/  @P2 STG.E desc[UR14][R244.64], R247 ;  /* 0x000000f7f4002986 */ /* 0x0085e4000c10190e */
[----:B--2---:R-:W-:-:S05]  /*5f780*/  IMAD.WIDE R244, R0, 0x4, R240 ;  /* 0x0000000400f47825 */ /* 0x004fca00078e02f0 */
[----:B----4-:R2:W-:Y:S04]  /*5f790*/  @P5 STG.E desc[UR14][R244.64], R248 ;  /* 0x000000f8f4005986 */ /* 0x0105e8000c10190e */
[----:B--2---:R-:W2:Y:S01]  /*5f7a0*/  LDL.LU R248, [R1+0x2d4] ;  /* 0x0002d40001f87983 */ /* 0x004ea20000300800 */
[----:B------:R-:W-:Y:S01]  /*5f7b0*/  ISETP.LT.AND P1, PT, R199, UR68, !P3 ;  /* 0x00000044c7007c0c */ /* 0x000fe2000df21270 */
[C---:B------:R-:W-:Y:S01]  /*5f7c0*/  IMAD.WIDE R246, R0.reuse, 0x4, R4 ;  /* 0x0000000400f67825 */ /* 0x040fe200078e0204 */
[----:B------:R-:W-:Y:S01]  /*5f7d0*/  IADD3 R3, PT, PT, R183, 0x12, RZ ;  /* 0x00000012b7037810 */ /* 0x000fe20007ffe0ff */
[----:B------:R-:W3:Y:S02]  /*5f7e0*/  LDCU UR68, c[0x0][0x398] ;  /* 0x00007300ff4477ac */ /* 0x000ee40008000800 */
[C---:B------:R-:W-:Y:S01]  /*5f7f0*/  IMAD.WIDE R244, R0.reuse, 0x4, R238 ;  /* 0x0000000400f47825 */ /* 0x040fe200078e02ee */
[----:B------:R4:W-:Y:S01]  /*5f800*/  @P4 STG.E desc[UR14][R246.64], R251 ;  /* 0x000000fbf6004986 */ /* 0x0009e2000c10190e */
[----:B------:R-:W-:Y:S01]  /*5f810*/  ISETP.LT.AND P2, PT, R167, UR69, !P3 ;  /* 0x00000045a7007c0c */ /* 0x000fe2000df41270 */
[----:B------:R-:W1:Y:S02]  /*5f820*/  LDCU UR69, c[0x0][0x3b8] ;  /* 0x00007700ff4577ac */ /* 0x000e640008000800 */
[----:B------:R3:W-:Y:S01]  /*5f830*/  @P0 STG.E desc[UR14][R244.64], R250 ;  /* 0x000000faf4000986 */ /* 0x0007e2000c10190e */
[----:B------:R-:W-:Y:S01]  /*5f840*/  ISETP.GE.AND P5, PT, R3, UR72, PT ;  /* 0x0000004803007c0c */ /* 0x000fe2000bfa6270 */
[----:B------:R-:W-:-:S02]  /*5f850*/  VIADD R2, R0, UR71 ;  /* 0x0000004700027c36 */ /* 0x000fc40008000000 */
[C---:B----4-:R-:W-:Y:S01]  /*5f860*/  IMAD.WIDE R246, R0.reuse, 0x4, R236 ;  /* 0x0000000400f67825 */ /* 0x050fe200078e02ec */
[----:B------:R-:W4:Y:S03]  /*5f870*/  LDL.LU R251, [R1+0x304] ;  /* 0x0003040001fb7983 */ /* 0x000f260000300800 */
[C---:B---3--:R-:W-:Y:S01]  /*5f880*/  IMAD.WIDE R244, R0.reuse, 0x4, R234 ;  /* 0x0000000400f47825 */ /* 0x048fe200078e02ea */
[----:B------:R3:W-:Y:S01]  /*5f890*/  @P6 STG.E desc[UR14][R246.64], R249 ;  /* 0x000000f9f6006986 */ /* 0x0007e2000c10190e */
[----:B------:R-:W-:Y:S01]  /*5f8a0*/  ISETP.LT.AND P3, PT, R71, UR70, !P3 ;  /* 0x0000004647007c0c */ /* 0x000fe2000df61270 */
[----:B------:R-:W1:Y:S02]  /*5f8b0*/  LDCU UR70, c[0x0][0x39c] ;  /* 0x00007380ff4677ac */ /* 0x000e640008000800 */
[----:B------:R1:W-:Y:S01]  /*5f8c0*/  @P1 STG.E desc[UR14][R244.64], R228 ;  /* 0x000000e4f4001986 */ /* 0x0003e2000c10190e */
[----:B------:R-:W-:Y:S01]  /*5f8d0*/  ISETP.LT.AND P4, PT, R207, UR73, !P5 ;  /* 0x00000049cf007c0c */ /* 0x000fe2000ef81270 */
[----:B------:R-:W2:Y:S01]  /*5f8e0*/  LDCU UR71, c[0x0][0x398] ;  /* 0x00007300ff4777ac */ /* 0x000ea20008000800 */
[----:B------:R-:W-:Y:S01]  /*5f8f0*/  IADD3 R3, PT, PT, R183, 0x13, RZ ;  /* 0x00000013b7037810 */ /* 0x000fe20007ffe0ff */
[----:B------:R-:W2:Y:S01]  /*5f900*/  LDCU UR72, c[0x0][0x398] ;  /* 0x00007300ff4877ac */ /* 0x000ea20008000800 */
[----:B---3--:R-:W3:Y:S01]  /*5f910*/  LDL.LU R249, [R1+0x334] ;  /* 0x0003340001f97983 */ /* 0x008ee20000300800 */
[----:B------:R-:W-:-:S04]  /*5f920*/  IMAD.WIDE R246, R0, 0x4, R232 ;  /* 0x0000000400f67825 */ /* 0x000fc800078e02e8 */
[----:B-1----:R-:W-:Y:S01]  /*5f930*/  IMAD.WIDE R244, R0, 0x4, R6 ;  /* 0x0000000400f47825 */ /* 0x002fe200078e0206 */
[----:B------:R-:W3:Y:S01]  /*5f940*/  LDL.LU R250, [R1+0x2f4] ;  /* 0x0002f40001fa7983 */ /* 0x000ee20000300800 */
[----:B------:R-:W-:Y:S01]  /*5f950*/  ISETP.LT.AND P0, PT, R215, UR74, !P5 ;  /* 0x0000004ad7007c0c */ /* 0x000fe2000ef01270 */
[----:B------:R-:W1:Y:S02]  /*5f960*/  LDCU UR73, c[0x0][0x398] ;  /* 0x00007300ff4977ac */ /* 0x000e640008000800 */
[----:B------:R-:W3:Y:S04]  /*5f970*/  LDL.LU R228, [R1+0x354] ;  /* 0x0003540001e47983 */ /* 0x000ee80000300800 */
[----:B------:R1:W-:Y:S01]  /*5f980*/  @P2 STG.E desc[UR14][R246.64], R224 ;  /* 0x000000e0f6002986 */ /* 0x0003e2000c10190e */
[----:B------:R-:W-:-:S02]  /*5f990*/  ISETP.LT.AND P6, PT, R223, UR75, !P5 ;  /* 0x0000004bdf007c0c */ /* 0x000fc4000efc1270 */
[----:B------:R-:W-:Y:S01]  /*5f9a0*/  ISETP.LT.AND P1, PT, R39, UR76, !P5 ;  /* 0x0000004c27007c0c */ /* 0x000fe2000ef21270 */
[----:B------:R1:W-:Y:S01]  /*5f9b0*/  @P3 STG.E desc[UR14][R244.64], R216 ;  /* 0x000000d8f4003986 */ /* 0x0003e2000c10190e */
[C---:B------:R-:W-:Y:S01]  /*5f9c0*/  VIADD R0, R2.reuse, UR10 ;  /* 0x0000000a02007c36 */ /* 0x040fe20008000000 */
[----:B------:R-:W2:Y:S01]  /*5f9d0*/  LDCU UR74, c[0x0][0x398] ;  /* 0x00007300ff4a77ac */ /* 0x000ea20008000800 */
[C---:B-1----:R-:W-:Y:S01]  /*5f9e0*/  IMAD.WIDE R246, R2.reuse, 0x4, R242 ;  /* 0x0000000402f67825 */ /* 0x042fe200078e02f2 */
[----:B------:R-:W-:Y:S01]  /*5f9f0*/  ISETP.LT.AND P2, PT, R103, UR77, !P5 ;  /* 0x0000004d67007c0c */ /* 0x000fe2000ef41270 */
[----:B------:R-:W1:Y:S02]  /*5fa00*/  LDCU UR75, c[0x0][0x398] ;  /* 0x00007300ff4b77ac */ /* 0x000e640008000800 */
[C---:B------:R-:W-:Y:S01]  /*5fa10*/  IMAD.WIDE R244, R2.reuse, 0x4, R240 ;  /* 0x0000000402f47825 */ /* 0x040fe200078e02f0 */
[----:B------:R-:W-:Y:S01]  /*5fa20*/  ISETP.LT.AND P3, PT, R199, UR4, !P5 ;  /* 0x00000004c7007c0c */ /* 0x000fe2000ef61270 */
[----:B------:R-:W1:Y:S01]  /*5fa30*/  LDCU UR76, c[0x0][0x398] ;  /* 0x00007300ff4c77ac */ /* 0x000e620008000800 */
[----:B------:R-:W1:Y:S01]  /*5fa40*/  LDCU UR77, c[0x0][0x398] ;  /* 0x00007300ff4d77ac */ /* 0x000e620008000800 */
[----:B------:R-:W1:Y:S01]  /*5fa50*/  LDCU UR4, c[0x0][0x398] ;  /* 0x00007300ff0477ac */ /* 0x000e620008000800 */
[----:B------:R-:W1:Y:S01]  /*5fa60*/  LDCU UR10, c[0x0][0x398] ;  /* 0x00007300ff0a77ac */ /* 0x000e620008000800 */
[----:B--2---:R2:W-:Y:S04]  /*5fa70*/  @P4 STG.E desc[UR14][R246.64], R248 ;  /* 0x000000f8f6004986 */ /* 0x0045e8000c10190e */
[----:B--2---:R-:W2:Y:S01]  /*5fa80*/  LDL.LU R248, [R1+0x314] ;  /* 0x0003140001f87983 */ /* 0x004ea20000300800 */
[----:B------:R-:W-:-:S03]  /*5fa90*/  IMAD.WIDE R246, R2, 0x4, R4 ;  /* 0x0000000402f67825 */ /* 0x000fc600078e0204 */
[----:B------:R-:W2:Y:S04]  /*5faa0*/  LDL.LU R216, [R1+0x2e4] ;  /* 0x0002e40001d87983 */ /* 0x000ea80000300800 */
[----:B------:R-:W2:Y:S04]  /*5fab0*/  LDL.LU R224, [R1+0x2c4] ;  /* 0x0002c40001e07983 */ /* 0x000ea80000300800 */
[----:B---3--:R3:W-:Y:S04]  /*5fac0*/  @P0 STG.E desc[UR14][R244.64], R228 ;  /* 0x000000e4f4000986 */ /* 0x0087e8000c10190e */
[----:B----4-:R4:W-:Y:S04]  /*5fad0*/  @P6 STG.E desc[UR14][R246.64], R251 ;  /* 0x000000fbf6006986 */ /* 0x0109e8000c10190e */
[----:B---3--:R-:W3:Y:S01]  /*5fae0*/  LDL.LU R228, [R1+0x2b4] ;  /* 0x0002b40001e47983 */ /* 0x008ee20000300800 */
[----:B------:R-:W-:-:S04]  /*5faf0*/  IMAD.WIDE R244, R2, 0x4, R238 ;  /* 0x0000000402f47825 */ /* 0x000fc800078e02ee */
[C---:B----4-:R-:W-:Y:S01]  /*5fb00*/  IMAD.WIDE R246, R2.reuse, 0x4, R236 ;  /* 0x0000000402f67825 */ /* 0x050fe200078e02ec */
[----:B------:R4:W-:Y:S04]  /*5fb10*/  @P1 STG.E desc[UR14][R244.64], R249 ;  /* 0x000000f9f4001986 */ /* 0x0009e8000c10190e */
[----:B------:R1:W-:Y:S04]  /*5fb20*/  @P2 STG.E desc[UR14][R246.64], R250 ;  /* 0x000000faf6002986 */ /* 0x0003e8000c10190e */
[----:B----4-:R-:W4:Y:S01]  /*5fb30*/  LDL.LU R249, [R1+0x2a4] ;  /* 0x0002a40001f97983 */ /* 0x010f220000300800 */
[----:B------:R-:W-:-:S03]  /*5fb40*/  IMAD.WIDE R244, R2, 0x4, R234 ;  /* 0x0000000402f47825 */ /* 0x000fc600078e02ea */
[----:B------:R-:W4:Y:S04]  /*5fb50*/  LDL.LU R251, [R1+0x284] ;  /* 0x0002840001fb7983 */ /* 0x000f280000300800 */
[----:B-1----:R-:W4:Y:S04]  /*5fb60*/  LDL.LU R250, [R1+0x1d4] ;  /* 0x0001d40001fa7983 */ /* 0x002f280000300800 */
[----:B--2---:R1:W-:Y:S04]  /*5fb70*/  @P3 STG.E desc[UR14][R244.64], R248 ;  /* 0x000000f8f4003986 */ /* 0x0043e8000c10190e */
[----:B-1----:R-:W2:Y:S01]  /*5fb80*/  LDL.LU R248, [R1+0x34] ;  /* 0x0000340001f87983 */ /* 0x002ea20000300800 */
[----:B------:R-:W-:-:S02]  /*5fb90*/  ISETP.GE.AND P0, PT, R3, UR12, PT ;  /* 0x0000000c03007c0c */ /* 0x000fc4000bf06270 */
[----:B------:R-:W-:Y:S01]  /*5fba0*/  ISETP.LT.AND P4, PT, R167, UR6, !P5 ;  /* 0x00000006a7007c0c */ /* 0x000fe2000ef81270 */
[C---:B------:R-:W-:Y:S01]  /*5fbb0*/  IMAD.WIDE R246, R2.reuse, 0x4, R232 ;  /* 0x0000000402f67825 */ /* 0x040fe200078e02e8 */
[----:B------:R-:W-:Y:S01]  /*5fbc0*/  ISETP.LT.AND P5, PT, R71, UR8, !P5 ;  /* 0x0000000847007c0c */ /* 0x000fe2000efa1270 */
[----:B------:R-:W1:Y:S01]  /*5fbd0*/  LDCU UR8, c[0x0][0x39c] ;  /* 0x00007380ff0877ac */ /* 0x000e620008000800 */
[----:B------:R-:W-:Y:S01]  /*5fbe0*/  ISETP.LT.AND P6, PT, R207, UR16, !P0 ;  /* 0x00000010cf007c0c */ /* 0x000fe2000c7c1270 */
[----:B------:R-:W-:Y:S01]  /*5fbf0*/  IMAD.WIDE R2, R2, 0x4, R6 ;  /* 0x0000000402027825 */ /* 0x000fe200078e0206 */
[----:B------:R-:W-:Y:S01]  /*5fc00*/  ISETP.LT.AND P1, PT, R215, UR18, !P0 ;  /* 0x00000012d7007c0c */ /* 0x000fe2000c721270 */
[----:B------:R-:W1:Y:S02]  /*5fc10*/  LDCU UR6, c[0x0][0x3b8] ;  /* 0x00007700ff0677ac */ /* 0x000e640008000800 */
[C---:B------:R-:W-:Y:S01]  /*5fc20*/  IMAD.WIDE R244, R0.reuse, 0x4, R242 ;  /* 0x0000000400f47825 */ /* 0x040fe200078e02f2 */
[----:B------:R-:W-:Y:S01]  /*5fc30*/  ISETP.LT.AND P2, PT, R223, UR20, !P0 ;  /* 0x00000014df007c0c */ /* 0x000fe2000c741270 */
[----:B------:R-:W1:Y:S01]  /*5fc40*/  LDCU UR12, c[0x0][0x398] ;  /* 0x00007300ff0c77ac */ /* 0x000e620008000800 */
[----:B------:R-:W-:Y:S01]  /*5fc50*/  ISETP.LT.AND P3, PT, R39, UR22, !P0 ;  /* 0x0000001627007c0c */ /* 0x000fe2000c761270 */
[----:B------:R1:W-:Y:S01]  /*5fc60*/  @P4 STG.E desc[UR14][R246.64], R216 ;  /* 0x000000d8f6004986 */ /* 0x0003e2000c10190e */
[----:B------:R-:W2:Y:S03]  /*5fc70*/  LDCU UR16, c[0x0][0x398] ;  /* 0x00007300ff1077ac */ /* 0x000ea60008000800 */
[----:B------:R1:W-:Y:S01]  /*5fc80*/  @P5 STG.E desc[UR14][R2.64], R224 ;  /* 0x000000e002005986 */ /* 0x0003e2000c10190e */
[----:B------:R-:W-:Y:S01]  /*5fc90*/  ISETP.LT.AND P4, PT, R103, UR24, !P0 ;  /* 0x0000001867007c0c */ /* 0x000fe2000c781270 */
[----:B------:R-:W2:Y:S01]  /*5fca0*/  LDCU UR18, c[0x0][0x398] ;  /* 0x00007300ff1277ac */ /* 0x000ea20008000800 */
[----:B------:R-:W-:Y:S01]  /*5fcb0*/  ISETP.LT.AND P5, PT, R199, UR26, !P0 ;  /* 0x0000001ac7007c0c */ /* 0x000fe2000c7a1270 */
[----:B------:R-:W2:Y:S01]  /*5fcc0*/  LDCU UR20, c[0x0][0x398] ;  /* 0x00007300ff1477ac */ /* 0x000ea20008000800 */
[C---:B-1----:R-:W-:Y:S01]  /*5fcd0*/  IMAD.WIDE R246, R0.reuse, 0x4, R4 ;  /* 0x0000000400f67825 */ /* 0x042fe200078e0204 */
[----:B------:R-:W1:Y:S01]  /*5fce0*/  LDCU UR22, c[0x0][0x398] ;  /* 0x00007300ff1677ac */ /* 0x000e620008000800 */
[----:B---3--:R3:W-:Y:S01]  /*5fcf0*/  @P6 STG.E desc[UR14][R244.64], R228 ;  /* 0x000000e4f4006986 */ /* 0x0087e2000c10190e */
[----:B------:R-:W-:Y:S01]  /*5fd00*/  IADD3 R3, PT, PT, R183, 0x14, RZ ;  /* 0x00000014b7037810 */ /* 0x000fe20007ffe0ff */
[C---:B------:R-:W-:Y:S01]  /*5fd10*/  VIADD R2, R0.reuse, UR29 ;  /* 0x0000001d00027c36 */ /* 0x040fe20008000000 */
[----:B------:R-:W1:Y:S01]  /*5fd20*/  LDCU UR24, c[0x0][0x398] ;  /* 0x00007300ff1877ac */ /* 0x000e620008000800 */
[----:B------:R-:W1:Y:S01]  /*5fd30*/  LDCU UR26, c[0x0][0x398] ;  /* 0x00007300ff1a77ac */ /* 0x000e620008000800 */
[C---:B---3--:R-:W-:Y:S01]  /*5fd40*/  IMAD.WIDE R244, R0.reuse, 0x4, R240 ;  /* 0x0000000400f47825 */ /* 0x048fe200078e02f0 */
[----:B------:R-:W-:Y:S01]  /*5fd50*/  ISETP.LT.AND P6, PT, R167, UR27, !P0 ;  /* 0x0000001ba7007c0c */ /* 0x000fe2000c7c1270 */
[----:B------:R-:W3:Y:S03]  /*5fd60*/  LDCU UR29, c[0x0][0x398] ;  /* 0x00007300ff1d77ac */ /* 0x000ee60008000800 */
[----:B----4-:R4:W-:Y:S01]  /*5fd70*/  @P1 STG.E desc[UR14][R244.64], R249 ;  /* 0x000000f9f4001986 */ /* 0x0109e2000c10190e */
[----:B------:R-:W1:Y:S03]  /*5fd80*/  LDCU UR27, c[0x0][0x3b8] ;  /* 0x00007700ff1b77ac */ /* 0x000e660008000800 */
[----:B------:R3:W-:Y:S01]  /*5fd90*/  @P2 STG.E desc[UR14][R246.64], R251 ;  /* 0x000000fbf6002986 */ /* 0x0007e2000c10190e */
[----:B----4-:R-:W-:-:S03]  /*5fda0*/  IMAD.WIDE R244, R0, 0x4, R238 ;  /* 0x0000000400f47825 */ /* 0x010fc600078e02ee */
[----:B------:R-:W4:Y:S01]  /*5fdb0*/  LDL.LU R249, [R1+0x2d8] ;  /* 0x0002d80001f97983 */ /* 0x000f220000300800 */
[----:B---3--:R-:W-:-:S03]  /*5fdc0*/  IMAD.WIDE R246, R0, 0x4, R236 ;  /* 0x0000000400f67825 */ /* 0x008fc600078e02ec */
[----:B------:R3:W-:Y:S04]  /*5fdd0*/  @P3 STG.E desc[UR14][R244.64], R250 ;  /* 0x000000faf4003986 */ /* 0x0007e8000c10190e */
[----:B------:R-:W4:Y:S01]  /*5fde0*/  LDL.LU R251, [R1+0x308] ;  /* 0x0003080001fb7983 */ /* 0x000f220000300800 */
[----:B---3--:R-:W-:-:S03]  /*5fdf0*/  IMAD.WIDE R244, R0, 0x4, R234 ;  /* 0x0000000400f47825 */ /* 0x008fc600078e02ea */
[----:B--2---:R2:W-:Y:S04]  /*5fe00*/  @P4 STG.E desc[UR14][R246.64], R248 ;  /* 0x000000f8f6004986 */ /* 0x0045e8000c10190e */
[----:B------:R3:W-:Y:S04]  /*5fe10*/  @P5 STG.E desc[UR14][R244.64], R229 ;  /* 0x000000e5f4005986 */ /* 0x0007e8000c10190e */
[----:B--2---:R-:W2:Y:S04]  /*5fe20*/  LDL.LU R248, [R1+0x338] ;  /* 0x0003380001f87983 */ /* 0x004ea80000300800 */
[----:B------:R-:W2:Y:S04]  /*5fe30*/  LDL.LU R250, [R1+0x2f8] ;  /* 0x0002f80001fa7983 */ /* 0x000ea80000300800 */
[----:B---3--:R-:W3:Y:S01]  /*5fe40*/  LDL.LU R245, [R1+0x358] ;  /* 0x0003580001f57983 */ /* 0x008ee20000300800 */
[----:B------:R-:W-:-:S02]  /*5fe50*/  ISETP.GE.AND P1, PT, R3, UR30, PT ;  /* 0x0000001e03007c0c */ /* 0x000fc4000bf26270 */
[----:B------:R-:W-:Y:S01]  /*5fe60*/  ISETP.LT.AND P0, PT, R71, UR28, !P0 ;  /* 0x0000001c47007c0c */ /* 0x000fe2000c701270 */
[----:B------:R-:W-:Y:S01]  /*5fe70*/  IMAD.WIDE R246, R0, 0x4, R232 ;  /* 0x0000000400f67825 */ /* 0x000fe200078e02e8 */
[----:B------:R-:W-:Y:S01]  /*5fe80*/  ISETP.LT.AND P2, PT, R207, UR31, !P1 ;  /* 0x0000001fcf007c0c */ /* 0x000fe2000cf41270 */
[----:B------:R-:W1:Y:S01]  /*5fe90*/  LDCU UR28, c[0x0][0x39c] ;  /* 0x00007380ff1c77ac */ /* 0x000e620008000800 */
[----:B------:R-:W-:Y:S02]  /*5fea0*/  ISETP.LT.AND P3, PT, R215, UR32, !P1 ;  /* 0x00000020d7007c0c */ /* 0x000fe4000cf61270 */
[----:B------:R1:W-:Y:S01]  /*5feb0*/  @P6 STG.E desc[UR14][R246.64], R225 ;  /* 0x000000e1f6006986 */ /* 0x0003e2000c10190e */
[----:B------:R-:W-:Y:S01]  /*5fec0*/  IMAD.WIDE R228, R2, 0x4, R242 ;  /* 0x0000000402e47825 */ /* 0x000fe200078e02f2 */
[----:B------:R-:W-:Y:S01]  /*5fed0*/  ISETP.LT.AND P4, PT, R223, UR33, !P1 ;  /* 0x00000021df007c0c */ /* 0x000fe2000cf81270 */
[----:B------:R-:W2:Y:S01]  /*5fee0*/  LDCU UR30, c[0x0][0x398] ;  /* 0x00007300ff1e77ac */ /* 0x000ea20008000800 */
[----:B------:R-:W-:-:S02]  /*5fef0*/  ISETP.LT.AND P5, PT, R39, UR34, !P1 ;  /* 0x0000002227007c0c */ /* 0x000fc4000cfa1270 */
[----:B------:R-:W-:Y:S01]  /*5ff00*/  IADD3 R3, PT, PT, R183, 0x15, RZ ;  /* 0x00000015b7037810 */ /* 0x000fe20007ffe0ff */
[----:B------:R-:W2:Y:S01]  /*5ff10*/  LDCU UR31, c[0x0][0x398] ;  /* 0x00007300ff1f77ac */ /* 0x000ea20008000800 */
[----:B------:R-:W2:Y:S01]  /*5ff20*/  LDCU UR32, c[0x0][0x398] ;  /* 0x00007300ff2077ac */ /* 0x000ea20008000800 */
[----:B-1----:R-:W-:Y:S01]  /*5ff30*/  IMAD.WIDE R224, R0, 0x4, R6 ;  /* 0x0000000400e07825 */ /* 0x002fe200078e0206 */
[----:B------:R-:W-:Y:S01]  /*5ff40*/  ISETP.LT.AND P6, PT, R103, UR35, !P1 ;  /* 0x0000002367007c0c */ /* 0x000fe2000cfc1270 */
[----:B------:R-:W1:Y:S03]  /*5ff50*/  LDCU UR33, c[0x0][0x398] ;  /* 0x00007300ff2177ac */ /* 0x000e660008000800 */
[----:B------:R1:W-:Y:S01]  /*5ff60*/  @P0 STG.E desc[UR14][R224.64], R217 ;  /* 0x000000d9e0000986 */ /* 0x0003e2000c10190e */
[C---:B------:R-:W-:Y:S01]  /*5ff70*/  VIADD R0, R2.reuse, UR39 ;  /* 0x0000002702007c36 */ /* 0x040fe20008000000 */
[----:B------:R-:W2:Y:S01]  /*5ff80*/  LDCU UR34, c[0x0][0x398] ;  /* 0x00007300ff2277ac */ /* 0x000ea20008000800 */
[----:B------:R-:W2:Y:S01]  /*5ff90*/  LDCU UR35, c[0x0][0x398] ;  /* 0x00007300ff2377ac */ /* 0x000ea20008000800 */
[----:B-1----:R-:W-:-:S04]  /*5ffa0*/  IMAD.WIDE R216, R2, 0x4, R240 ;  /* 0x0000000402d87825 */ /* 0x002fc800078e02f0 */
[C---:B------:R-:W-:Y:S01]  /*5ffb0*/  IMAD.WIDE R224, R2.reuse, 0x4, R4 ;  /* 0x0000000402e07825 */ /* 0x040fe200078e0204 */
[----:B------:R-:W-:Y:S01]  /*5ffc0*/  ISETP.LT.AND P0, PT, R199, UR36, !P1 ;  /* 0x00000024c7007c0c */ /* 0x000fe2000cf01270 */
[----:B------:R-:W1:Y:S01]  /*5ffd0*/  LDCU UR36, c[0x0][0x398] ;  /* 0x00007300ff2477ac */ /* 0x000e620008000800 */
[----:B----4-:R4:W-:Y:S01]  /*5ffe0*/  @P2 STG.E desc[UR14][R228.64], R249 ;  /* 0x000000f9e4002986 */ /* 0x0109e2000c10190e */
[----:B------:R-:W1:Y:S03]  /*5fff0*/  LDCU UR39, c[0x0][0x398] ;  /* 0x00007300ff2777ac */ /* 0x000e660008000800 */
[----:B----4-:R-:W4:Y:S04]  /*60000*/  LDL.LU R249, [R1+0x318] ;  /* 0x0003180001f97983 */ /* 0x010f280000300800 */
[----:B------:R-:W4:Y:S04]  /*60010*/  LDL.LU R247, [R1+0x2e8] ;  /* 0x0002e80001f77983 */ /* 0x000f280000300800 */
[----:B------:R-:W4:Y:S04]  /*60020*/  LDL.LU R244, [R1+0x2c8] ;  /* 0x0002c80001f47983 */ /* 0x000f280000300800 */
[----:B---3--:R3:W-:Y:S04]  /*60030*/  @P3 STG.E desc[UR14][R216.64], R245 ;  /* 0x000000f5d8003986 */ /* 0x0087e8000c10190e */
[----:B------:R-:W-:Y:S04]  /*60040*/  @P4 STG.E desc[UR14][R224.64], R251 ;  /* 0x000000fbe0004986 */ /* 0x000fe8000c10190e */
[----:B---3--:R-:W3:Y:S01]  /*60050*/  LDL.LU R245, [R1+0x2b8] ;  /* 0x0002b80001f57983 */ /* 0x008ee20000300800 */
[----:B------:R-:W-:-:S05]  /*60060*/  IMAD.WIDE R216, R2, 0x4, R238 ;  /* 0x0000000402d87825 */ /* 0x000fca00078e02ee */
[----:B--2---:R2:W-:Y:S04]  /*60070*/  @P5 STG.E desc[UR14][R216.64], R248 ;  /* 0x000000f8d8005986 */ /* 0x0045e8000c10190e */
[----:B--2---:R-:W2:Y:S01]  /*60080*/  LDL.LU R248, [R1+0x2a8] ;  /* 0x0002a80001f87983 */ /* 0x004ea20000300800 */
[----:B------:R-:W-:Y:S02]  /*60090*/  ISETP.GE.AND P3, PT, R3, UR40, PT ;  /* 0x0000002803007c0c */ /* 0x000fe4000bf66270 */
[----:B------:R-:W-:Y:S01]  /*600a0*/  ISETP.LT.AND P2, PT, R167, UR37, !P1 ;  /* 0x00000025a7007c0c */ /* 0x000fe2000cf41270 */
[C---:B------:R-:W-:Y:S01]  /*600b0*/  IMAD.WIDE R224, R2.reuse, 0x4, R236 ;  /* 0x0000000402e07825 */ /* 0x040fe200078e02ec */
[----:B------:R-:W-:Y:S01]  /*600c0*/  ISETP.LT.AND P1, PT, R71, UR38, !P1 ;  /* 0x0000002647007c0c */ /* 0x000fe2000cf21270 */
[----:B------:R-:W2:Y:S01]  /*600d0*/  LDL.LU R251, [R1+0x288] ;  /* 0x0002880001fb7983 */ /* 0x000ea20000300800 */
[----:B------:R-:W-:Y:S01]  /*600e0*/  ISETP.LT.AND P4, PT, R207, UR41, !P3 ;  /* 0x00000029cf007c0c */ /* 0x000fe2000df81270 */
[C---:B------:R-:W-:Y:S01]  /*600f0*/  IMAD.WIDE R216, R2.reuse, 0x4, R234 ;  /* 0x0000000402d87825 */ /* 0x040fe200078e02ea */
[----:B------:R-:W-:Y:S01]  /*60100*/  ISETP.LT.AND P5, PT, R215, UR42, !P3 ;  /* 0x0000002ad7007c0c */ /* 0x000fe2000dfa1270 */
[----:B------:R1:W-:Y:S01]  /*60110*/  @P6 STG.E desc[UR14][R224.64], R250 ;  /* 0x000000fae0006986 */ /* 0x0003e2000c10190e */
[----:B------:R-:W2:Y:S01]  /*60120*/  LDCU UR38, c[0x0][0x39c] ;  /* 0x00007380ff2677ac */ /* 0x000ea20008000800 */
[----:B------:R-:W2:Y:S01]  /*60130*/  LDCU UR37, c[0x0][0x3b8] ;  /* 0x00007700ff2577ac */ /* 0x000ea20008000800 */
[----:B------:R-:W2:Y:S01]  /*60140*/  LDCU UR40, c[0x0][0x398] ;  /* 0x00007300ff2877ac */ /* 0x000ea20008000800 */
[C---:B-1----:R-:W-:Y:S01]  /*60150*/  IMAD.WIDE R224, R2.reuse, 0x4, R232 ;  /* 0x0000000402e07825 */ /* 0x042fe200078e02e8 */
[----:B------:R-:W2:Y:S01]  /*60160*/  LDL.LU R250, [R1+0x1d8] ;  /* 0x0001d80001fa7983 */ /* 0x000ea20000300800 */
[----:B------:R-:W1:Y:S02]  /*60170*/  LDCU UR41, c[0x0][0x398] ;  /* 0x00007300ff2977ac */ /* 0x000e640008000800 */
[----:B------:R-:W-:Y:S01]  /*60180*/  IMAD.WIDE R2, R2, 0x4, R6 ;  /* 0x0000000402027825 */ /* 0x000fe200078e0206 */
[----:B----4-:R4:W-:Y:S01]  /*60190*/  @P0 STG.E desc[UR14][R216.64], R249 ;  /* 0x000000f9d8000986 */ /* 0x0109e2000c10190e */
[----:B------:R-:W1:Y:S03]  /*601a0*/  LDCU UR42, c[0x0][0x398] ;  /* 0x00007300ff2a77ac */ /* 0x000e660008000800 */
[----:B------:R-:W-:Y:S04]  /*601b0*/  @P2 STG.E desc[UR14][R224.64], R247 ;  /* 0x000000f7e0002986 */ /* 0x000fe8000c10190e */
[----:B------:R-:W-:Y:S04]  /*601c0*/  @P1 STG.E desc[UR14][R2.64], R244 ;  /* 0x000000f402001986 */ /* 0x000fe8000c10190e */
[----:B----4-:R-:W4:Y:S01]  /*601d0*/  LDL.LU R249, [R1+0x38] ;  /* 0x0000380001f97983 */ /* 0x010f220000300800 */
[----:B------:R-:W-:-:S05]  /*601e0*/  IMAD.WIDE R216, R0, 0x4, R242 ;  /* 0x0000000400d87825 */ /* 0x000fca00078e02f2 */
[----:B---3--:R3:W-:Y:S02]  /*601f0*/  @P4 STG.E desc[UR14][R216.64], R245 ;  /* 0x000000f5d8004986 */ /* 0x0087e4000c10190e */
[----:B---3--:R-:W-:-:S05]  /*60200*/  IMAD.WIDE R216, R0, 0x4, R240 ;  /* 0x0000000400d87825 */ /* 0x008fca00078e02f0 */
[----:B--2---:R2:W-:Y:S04]  /*60210*/  @P5 STG.E desc[UR14][R216.64], R248 ;  /* 0x000000f8d8005986 */ /* 0x0045e8000c10190e */
[----:B--2---:R-:W2:Y:S01]  /*60220*/  LDL.LU R248, [R1+0x2dc] ;  /* 0x0002dc0001f87983 */ /* 0x004ea20000300800 */
[----:B------:R-:W-:Y:S02]  /*60230*/  ISETP.LT.AND P6, PT, R223, UR43, !P3 ;  /* 0x0000002bdf007c0c */ /* 0x000fe4000dfc1270 */
[----:B------:R-:W-:Y:S02]  /*60240*/  ISETP.LT.AND P0, PT, R39, UR44, !P3 ;  /* 0x0000002c27007c0c */ /* 0x000fe4000df01270 */
[----:B------:R-:W-:Y:S01]  /*60250*/  ISETP.LT.AND P2, PT, R103, UR45, !P3 ;  /* 0x0000002d67007c0c */ /* 0x000fe2000df41270 */
[C---:B------:R-:W-:Y:S01]  /*60260*/  IMAD.WIDE R224, R0.reuse, 0x4, R4 ;  /* 0x0000000400e07825 */ /* 0x040fe200078e0204 */
[----:B------:R-:W-:Y:S01]  /*60270*/  IADD3 R3, PT, PT, R183, 0x16, RZ ;  /* 0x00000016b7037810 */ /* 0x000fe20007ffe0ff */
[----:B------:R-:W3:Y:S01]  /*60280*/  LDL.LU R245, [R1+0x35c] ;  /* 0x00035c0001f57983 */ /* 0x000ee20000300800 */
[----:B------:R-:W-:Y:S01]  /*60290*/  ISETP.LT.AND P1, PT, R199, UR46, !P3 ;  /* 0x0000002ec7007c0c */ /* 0x000fe2000df21270 */
[C---:B------:R-:W-:Y:S01]  /*602a0*/  IMAD.WIDE R216, R0.reuse, 0x4, R238 ;  /* 0x0000000400d87825 */ /* 0x040fe200078e02ee */
[----:B------:R-:W-:Y:S01]  /*602b0*/  ISETP.LT.AND P4, PT, R167, UR47, !P3 ;  /* 0x0000002fa7007c0c */ /* 0x000fe2000df81270 */
[----:B------:R-:W1:Y:S01]  /*602c0*/  LDCU UR43, c[0x0][0x398] ;  /* 0x00007300ff2b77ac */ /* 0x000e620008000800 */
[----:B------:R-:W-:Y:S01]  /*602d0*/  ISETP.GE.AND P5, PT, R3, UR50, PT ;  /* 0x0000003203007c0c */ /* 0x000fe2000bfa6270 */
[----:B------:R4:W-:Y:S01]  /*602e0*/  @P6 STG.E desc[UR14][R224.64], R251 ;  /* 0x000000fbe0006986 */ /* 0x0009e2000c10190e */
[----:B------:R-:W-:Y:S01]  /*602f0*/  ISETP.LT.AND P3, PT, R71, UR48, !P3 ;  /* 0x0000003047007c0c */ /* 0x000fe2000df61270 */
[C---:B------:R-:W-:Y:S01]  /*60300*/  VIADD R2, R0.reuse, UR49 ;  /* 0x0000003100027c36 */ /* 0x040fe20008000000 */
[----:B------:R-:W-:Y:S01]  /*60310*/  ISETP.LT.AND P6, PT, R207, UR51, !P5 ;  /* 0x00000033cf007c0c */ /* 0x000fe2000efc1270 */
[----:B------:R1:W-:Y:S01]  /*60320*/  @P0 STG.E desc[UR14][R216.64], R250 ;  /* 0x000000fad8000986 */ /* 0x0003e2000c10190e */
[----:B------:R-:W-:Y:S01]  /*60330*/  IADD3 R3, PT, PT, R183, 0x17, RZ ;  /* 0x00000017b7037810 */ /* 0x000fe20007ffe0ff */
[----:B------:R-:W2:Y:S01]  /*60340*/  LDCU UR44, c[0x0][0x398] ;  /* 0x00007300ff2c77ac */ /* 0x000ea20008000800 */
[----:B------:R-:W2:Y:S01]  /*60350*/  LDCU UR45, c[0x0][0x398] ;  /* 0x00007300ff2d77ac */ /* 0x000ea20008000800 */
[C---:B----4-:R-:W-:Y:S01]  /*60360*/  IMAD.WIDE R224, R0.reuse, 0x4, R236 ;  /* 0x0000000400e07825 */ /* 0x050fe200078e02ec */
[----:B------:R-:W4:Y:S01]  /*60370*/  LDL.LU R251, [R1+0x30c] ;  /* 0x00030c0001fb7983 */ /* 0x000f220000300800 */
[----:B------:R-:W2:Y:S02]  /*60380*/  LDCU UR48, c[0x0][0x39c] ;  /* 0x00007380ff3077ac */ /* 0x000ea40008000800 */
[C---:B-1----:R-:W-:Y:S01]  /*60390*/  IMAD.WIDE R216, R0.reuse, 0x4, R234 ;  /* 0x0000000400d87825 */ /* 0x042fe200078e02ea */
[----:B------:R1:W-:Y:S01]  /*603a0*/  @P2 STG.E desc[UR14][R224.64], R249 ;  /* 0x000000f9e0002986 */ /* 0x0003e2000c10190e */
[----:B------:R-:W2:Y:S03]  /*603b0*/  LDCU UR46, c[0x0][0x398] ;  /* 0x00007300ff2e77ac */ /* 0x000ea60008000800 */
[----:B------:R1:W-:Y:S01]  /*603c0*/  @P1 STG.E desc[UR14][R216.64], R230 ;  /* 0x000000e6d8001986 */ /* 0x0003e2000c10190e */
[----:B------:R-:W2:Y:S01]  /*603d0*/  LDCU UR49, c[0x0][0x398] ;  /* 0x00007300ff3177ac */ /* 0x000ea20008000800 */
[----:B------:R-:W2:Y:S01]  /*603e0*/  LDCU UR47, c[0x0][0x3b8] ;  /* 0x00007700ff2f77ac */ /* 0x000ea20008000800 */
[C---:B-1----:R-:W-:Y:S01]  /*603f0*/  IMAD.WIDE R224, R0.reuse, 0x4, R232 ;  /* 0x0000000400e07825 */ /* 0x042fe200078e02e8 */
[----:B------:R-:W4:Y:S01]  /*60400*/  LDL.LU R249, [R1+0x33c] ;  /* 0x00033c0001f97983 */ /* 0x000f220000300800 */
[----:B------:R-:W1:Y:S02]  /*60410*/  LDCU UR50, c[0x0][0x398] ;  /* 0x00007300ff3277ac */ /* 0x000e640008000800 */
[----:B------:R-:W-:Y:S01]  /*60420*/  IMAD.WIDE R216, R0, 0x4, R6 ;  /* 0x0000000400d87825 */ /* 0x000fe200078e0206 */
[----:B------:R1:W-:Y:S01]  /*60430*/  @P4 STG.E desc[UR14][R224.64], R226 ;  /* 0x000000e2e0004986 */ /* 0x0003e2000c10190e */
[----:B------:R-:W2:Y:S03]  /*60440*/  LDCU UR51, c[0x0][0x398] ;  /* 0x00007300ff3377ac */ /* 0x000ea60008000800 */
[----:B------:R-:W-:Y:S04]  /*60450*/  @P3 STG.E desc[UR14][R216.64], R218 ;  /* 0x000000dad8003986 */ /* 0x000fe8000c10190e */
[----:B------:R-:W4:Y:S01]  /*60460*/  LDL.LU R250, [R1+0x2fc] ;  /* 0x0002fc0001fa7983 */ /* 0x000f220000300800 */
[----:B-1----:R-:W-:-:S05]  /*60470*/  IMAD.WIDE R224, R2, 0x4, R242 ;  /* 0x0000000402e07825 */ /* 0x002fca00078e02f2 */
[----:B--2---:R1:W-:Y:S04]  /*60480*/  @P6 STG.E desc[UR14][R224.64], R248 ;  /* 0x000000f8e0006986 */ /* 0x0043e8000c10190e */
[----:B-1----:R-:W2:Y:S01]  /*60490*/  LDL.LU R248, [R1+0x31c] ;  /* 0x00031c0001f87983 */ /* 0x002ea20000300800 */
[----:B------:R-:W-:Y:S02]  /*604a0*/  ISETP.LT.AND P0, PT, R215, UR52, !P5 ;  /* 0x00000034d7007c0c */ /* 0x000fe4000ef01270 */
[----:B------:R-:W-:Y:S02]  /*604b0*/  ISETP.LT.AND P2, PT, R223, UR53, !P5 ;  /* 0x00000035df007c0c */ /* 0x000fe4000ef41270 */
[----:B------:R-:W-:Y:S01]  /*604c0*/  ISETP.LT.AND P1, PT, R39, UR54, !P5 ;  /* 0x0000003627007c0c */ /* 0x000fe2000ef21270 */
[C---:B------:R-:W-:Y:S01]  /*604d0*/  IMAD.WIDE R216, R2.reuse, 0x4, R240 ;  /* 0x0000000402d87825 */ /* 0x040fe200078e02f0 */
[----:B------:R-:W-:Y:S01]  /*604e0*/  ISETP.LT.AND P4, PT, R103, UR55, !P5 ;  /* 0x0000003767007c0c */ /* 0x000fe2000ef81270 */
[----:B------:R-:W2:Y:S01]  /*604f0*/  LDL.LU R247, [R1+0x2ec] ;  /* 0x0002ec0001f77983 */ /* 0x000ea20000300800 */
[----:B------:R-:W-:Y:S01]  /*60500*/  ISETP.LT.AND P3, PT, R199, UR56, !P5 ;  /* 0x00000038c7007c0c */ /* 0x000fe2000ef61270 */
[C---:B------:R-:W-:Y:S01]  /*60510*/  IMAD.WIDE R224, R2.reuse, 0x4, R4 ;  /* 0x0000000402e07825 */ /* 0x040fe200078e0204 */
[----:B------:R-:W-:Y:S01]  /*60520*/  ISETP.LT.AND P6, PT, R167, UR57, !P5 ;  /* 0x00000039a7007c0c */ /* 0x000fe2000efc1270 */
[----:B------:R-:W2:Y:S01]  /*60530*/  LDL.LU R244, [R1+0x2cc] ;  /* 0x0002cc0001f47983 */ /* 0x000ea20000300800 */
[----:B------:R-:W1:Y:S03]  /*60540*/  LDCU UR52, c[0x0][0x398] ;  /* 0x00007300ff3477ac */ /* 0x000e660008000800 */
[----:B---3--:R3:W-:Y:S01]  /*60550*/  @P0 STG.E desc[UR14][R216.64], R245 ;  /* 0x000000f5d8000986 */ /* 0x0087e2000c10190e */
[C---:B------:R-:W-:Y:S01]  /*60560*/  VIADD R0, R2.reuse, UR59 ;  /* 0x0000003b02007c36 */ /* 0x040fe20008000000 */
[----:B------:R-:W1:Y:S02]  /*60570*/  LDCU UR53, c[0x0][0x398] ;  /* 0x00007300ff3577ac */ /* 0x000e640008000800 */
[----:B----4-:R4:W-:Y:S01]  /*60580*/  @P2 STG.E desc[UR14][R224.64], R251 ;  /* 0x000000fbe0002986 */ /* 0x0109e2000c10190e */
[----:B------:R-:W1:Y:S01]  /*60590*/  LDCU UR54, c[0x0][0x398] ;  /* 0x00007300ff3677ac */ /* 0x000e620008000800 */
[----:B------:R-:W1:Y:S01]  /*605a0*/  LDCU UR55, c[0x0][0x398] ;  /* 0x00007300ff3777ac */ /* 0x000e620008000800 */
[C---:B---3--:R-:W-:Y:S01]  /*605b0*/  IMAD.WIDE R216, R2.reuse, 0x4, R238 ;  /* 0x0000000402d87825 */ /* 0x048fe200078e02ee */
[----:B------:R-:W3:Y:S01]  /*605c0*/  LDL.LU R245, [R1+0x2bc] ;  /* 0x0002bc0001f57983 */ /* 0x000ee20000300800 */
[----:B------:R-:W-:Y:S01]  /*605d0*/  ISETP.GE.AND P0, PT, R3, UR60, PT ;  /* 0x0000003c03007c0c */ /* 0x000fe2000bf06270 */
[----:B------:R-:W1:Y:S01]  /*605e0*/  LDCU UR56, c[0x0][0x398] ;  /* 0x00007300ff3877ac */ /* 0x000e620008000800 */
[----:B----4-:R-:W-:Y:S01]  /*605f0*/  IMAD.WIDE R224, R2, 0x4, R236 ;  /* 0x0000000402e07825 */ /* 0x010fe200078e02ec */
[----:B------:R4:W-:Y:S01]  /*60600*/  @P1 STG.E desc[UR14][R216.64], R249 ;  /* 0x000000f9d8001986 */ /* 0x0009e2000c10190e */
[----:B------:R-:W-:Y:S01]  /*60610*/  ISETP.LT.AND P5, PT, R71, UR58, !P5 ;  /* 0x0000003a47007c0c */ /* 0x000fe2000efa1270 */
[----:B------:R-:W1:Y:S01]  /*60620*/  LDCU UR58, c[0x0][0x39c] ;  /* 0x00007380ff3a77ac */ /* 0x000e620008000800 */
[----:B------:R-:W-:Y:S01]  /*60630*/  VIADD R218, R0, UR69 ;  /* 0x0000004500da7c36 */ /* 0x000fe20008000000 */
[----:B------:R-:W1:Y:S01]  /*60640*/  LDCU UR59, c[0x0][0x398] ;  /* 0x00007300ff3b77ac */ /* 0x000e620008000800 */
[----:B------:R-:W1:Y:S01]  /*60650*/  LDCU UR57, c[0x0][0x3b8] ;  /* 0x00007700ff3977ac */ /* 0x000e620008000800 */
[----:B----4-:R-:W4:Y:S01]  /*60660*/  LDL.LU R249, [R1+0x2ac] ;  /* 0x0002ac0001f97983 */ /* 0x010f220000300800 */
[C---:B------:R-:W-:Y:S01]  /*60670*/  IMAD.WIDE R216, R2.reuse, 0x4, R234 ;  /* 0x0000000402d87825 */ /* 0x040fe200078e02ea */
[----:B------:R-:W-:Y:S01]  /*60680*/  ISETP.LT.AND P2, PT, R207, UR61, !P0 ;  /* 0x0000003dcf007c0c */ /* 0x000fe2000c741270 */
[----:B------:R-:W1:Y:S01]  /*60690*/  LDCU UR60, c[0x0][0x398] ;  /* 0x00007300ff3c77ac */ /* 0x000e620008000800 */
[----:B------:R-:W4:Y:S01]  /*606a0*/  LDL.LU R251, [R1+0x28c] ;  /* 0x00028c0001fb7983 */ /* 0x000f220000300800 */
[----:B------:R-:W-:Y:S01]  /*606b0*/  ISETP.LT.AND P1, PT, R215, UR62, !P0 ;  /* 0x0000003ed7007c0c */ /* 0x000fe2000c721270 */
[----:B------:R-:W1:Y:S02]  /*606c0*/  LDCU UR61, c[0x0][0x398] ;  /* 0x00007300ff3d77ac */ /* 0x000e640008000800 */
[----:B------:R1:W-:Y:S01]  /*606d0*/  @P4 STG.E desc[UR14][R224.64], R250 ;  /* 0x000000fae0004986 */ /* 0x0003e2000c10190e */
[----:B------:R-:W2:Y:S01]  /*606e0*/  LDCU UR62, c[0x0][0x398] ;  /* 0x00007300ff3e77ac */ /* 0x000ea20008000800 */
[----:B------:R-:W2:Y:S02]  /*606f0*/  LDCU UR69, c[0x0][0x398] ;  /* 0x00007300ff4577ac */ /* 0x000ea40008000800 */
[----:B-1----:R-:W4:Y:S04]  /*60700*/  LDL.LU R250, [R1+0x1dc] ;  /* 0x0001dc0001fa7983 */ /* 0x002f280000300800 */
[----:B--2---:R1:W-:Y:S04]  /*60710*/  @P3 STG.E desc[UR14][R216.64], R248 ;  /* 0x000000f8d8003986 */ /* 0x0043e8000c10190e */
[----:B-1----:R-:W2:Y:S01]  /*60720*/  LDL.LU R248, [R1+0x3c] ;  /* 0x00003c0001f87983 */ /* 0x002ea20000300800 */
[----:B------:R-:W-:Y:S01]  /*60730*/  ISETP.LT.AND P4, PT, R223, UR63, !P0 ;  /* 0x0000003fdf007c0c */ /* 0x000fe2000c781270 */
[C---:B------:R-:W-:Y:S01]  /*60740*/  IMAD.WIDE R224, R2.reuse, 0x4, R232 ;  /* 0x0000000402e07825 */ /* 0x040fe200078e02e8 */
[----:B------:R-:W-:Y:S01]  /*60750*/  ISETP.LT.AND P3, PT, R39, UR64, !P0 ;  /* 0x0000004027007c0c */ /* 0x000fe2000c761270 */
[----:B------:R-:W1:Y:S02]  /*60760*/  LDCU UR63, c[0x0][0x398] ;  /* 0x00007300ff3f77ac */ /* 0x000e640008000800 */
[----:B------:R-:W-:Y:S01]  /*60770*/  IMAD.WIDE R2, R2, 0x4, R6 ;  /* 0x0000000402027825 */ /* 0x000fe200078e0206 */
[----:B------:R-:W-:Y:S03]  /*60780*/  @P6 STG.E desc[UR14][R224.64], R247 ;  /* 0x000000f7e0006986 */ /* 0x000fe6000c10190e */
[C---:B------:R-:W-:Y:S01]  /*60790*/  IMAD.WIDE R216, R0.reuse, 0x4, R242 ;  /* 0x0000000400d87825 */ /* 0x040fe200078e02f2 */
[----:B------:R-:W-:Y:S01]  /*607a0*/  ISETP.LT.AND P6, PT, R103, UR65, !P0 ;  /* 0x0000004167007c0c */ /* 0x000fe2000c7c1270 */
[----:B------:R1:W-:Y:S01]  /*607b0*/  @P5 STG.E desc[UR14][R2.64], R244 ;  /* 0x000000f402005986 */ /* 0x0003e2000c10190e */
[----:B------:R-:W2:Y:S03]  /*607c0*/  LDCU UR64, c[0x0][0x398] ;  /* 0x00007300ff4077ac */ /* 0x000ea60008000800 */
[----:B---3--:R3:W-:Y:S01]  /*607d0*/  @P2 STG.E desc[UR14][R216.64], R245 ;  /* 0x000000f5d8002986 */ /* 0x0087e2000c10190e */
[----:B------:R-:W2:Y:S01]  /*607e0*/  LDCU UR65, c[0x0][0x398] ;  /* 0x00007300ff4177ac */ /* 0x000ea20008000800 */
[----:B-1----:R-:W-:-:S04]  /*607f0*/  IMAD.WIDE R2, R0, 0x4, R240 ;  /* 0x0000000400027825 */ /* 0x002fc800078e02f0 */
[C---:B---3--:R-:W-:Y:S01]  /*60800*/  IMAD.WIDE R216, R0.reuse, 0x4, R4 ;  /* 0x0000000400d87825 */ /* 0x048fe200078e0204 */
[----:B----4-:R1:W-:Y:S04]  /*60810*/  @P1 STG.E desc[UR14][R2.64], R249 ;  /* 0x000000f902001986 */ /* 0x0103e8000c10190e */
[----:B------:R3:W-:Y:S04]  /*60820*/  @P4 STG.E desc[UR14][R216.64], R251 ;  /* 0x000000fbd8004986 */ /* 0x0007e8000c10190e */
[----:B-1----:R-:W4:Y:S01]  /*60830*/  LDL.LU R249, [R1+0x3b0] ;  /* 0x0003b00001f97983 */ /* 0x002f220000300800 */
[----:B------:R-:W-:-:S04]  /*60840*/  IMAD.WIDE R2, R0, 0x4, R238 ;  /* 0x0000000400027825 */ /* 0x000fc800078e02ee */
[----:B---3--:R-:W-:Y:S01]  /*60850*/  IMAD.WIDE R216, R0, 0x4, R236 ;  /* 0x0000000400d87825 */ /* 0x008fe200078e02ec */
[----:B------:R-:W-:Y:S04]  /*60860*/  @P3 STG.E desc[UR14][R2.64], R250 ;  /* 0x000000fa02003986 */ /* 0x000fe8000c10190e */
[----:B--2---:R1:W-:Y:S04]  /*60870*/  @P6 STG.E desc[UR14][R216.64], R248 ;  /* 0x000000f8d8006986 */ /* 0x0043e8000c10190e */
[----:B-1----:R-:W2:Y:S01]  /*60880*/  LDL.LU R248, [R1+0x440] ;  /* 0x0004400001f87983 */ /* 0x002ea20000300800 */
[----:B------:R-:W-:-:S02]  /*60890*/  IADD3 R224, PT, PT, R183, 0x18, RZ ;  /* 0x00000018b7e07810 */ /* 0x000fc40007ffe0ff */
[----:B------:R-:W-:Y:S01]  /*608a0*/  ISETP.LT.AND P5, PT, R199, UR66, !P0 ;  /* 0x00000042c7007c0c */ /* 0x000fe2000c7a1270 */
[----:B------:R-:W3:Y:S01]  /*608b0*/  LDL.LU R247, [R1+0x3f0] ;  /* 0x0003f00001f77983 */ /* 0x000ee20000300800 */
[----:B------:R-:W-:Y:S01]  /*608c0*/  ISETP.LT.AND P2, PT, R167, UR67, !P0 ;  /* 0x00000043a7007c0c */ /* 0x000fe2000c741270 */
[----:B------:R-:W-:Y:S01]  /*608d0*/  IMAD.WIDE R2, R0, 0x4, R234 ;  /* 0x0000000400027825 */ /* 0x000fe200078e02ea */
[----:B------:R-:W-:Y:S01]  /*608e0*/  ISETP.GE.AND P1, PT, R224, UR70, PT ;  /* 0x00000046e0007c0c */ /* 0x000fe2000bf26270 */
[----:B------:R-:W3:Y:S01]  /*608f0*/  LDL.LU R244, [R1+0x430] ;  /* 0x0004300001f47983 */ /* 0x000ee20000300800 */
[----:B------:R-:W-:Y:S01]  /*60900*/  ISETP.LT.AND P0, PT, R71, UR68, !P0 ;  /* 0x0000004447007c0c */ /* 0x000fe2000c701270 */
[C---:B------:R-:W-:Y:S01]  /*60910*/  IMAD.WIDE R216, R0.reuse, 0x4, R232 ;  /* 0x0000000400d87825 */ /* 0x040fe200078e02e8 */
[----:B------:R-:W-:Y:S01]  /*60920*/  ISETP.LT.AND P4, PT, R207, UR71, !P1 ;  /* 0x00000047cf007c0c */ /* 0x000fe2000cf81270 */
[----:B------:R-:W3:Y:S01]  /*60930*/  LDL.LU R250, [R1+0x3e0] ;  /* 0x0003e00001fa7983 */ /* 0x000ee20000300800 */
[----:B------:R-:W-:Y:S01]  /*60940*/  ISETP.LT.AND P3, PT, R215, UR72, !P1 ;  /* 0x00000048d7007c0c */ /* 0x000fe2000cf61270 */
[----:B------:R-:W1:Y:S02]  /*60950*/  LDCU UR68, c[0x0][0x39c] ;  /* 0x00007380ff4477ac */ /* 0x000e640008000800 */
[----:B------:R1:W-:Y:S01]  /*60960*/  @P5 STG.E desc[UR14][R2.64], R231 ;  /* 0x000000e702005986 */ /* 0x0003e2000c10190e */
[----:B------:R-:W-:Y:S01]  /*60970*/  ISETP.LT.AND P6, PT, R223, UR73, !P1 ;  /* 0x00000049df007c0c */ /* 0x000fe2000cfc1270 */
[----:B------:R-:W2:Y:S02]  /*60980*/  LDCU UR66, c[0x0][0x398] ;  /* 0x00007300ff4277ac */ /* 0x000ea40008000800 */
[----:B------:R1:W-:Y:S01]  /*60990*/  @P2 STG.E desc[UR14][R216.64], R227 ;  /* 0x000000e3d8002986 */ /* 0x0003e2000c10190e */
[----:B------:R-:W2:Y:S03]  /*609a0*/  LDCU UR67, c[0x0][0x3b8] ;  /* 0x00007700ff4377ac */ /* 0x000ea60008000800 */
[----:B------:R-:W3:Y:S01]  /*609b0*/  LDL.LU R245, [R1+0x400] ;  /* 0x0004000001f57983 */ /* 0x000ee20000300800 */
[----:B------:R-:W2:Y:S01]  /*609c0*/  LDCU UR70, c[0x0][0x398] ;  /* 0x00007300ff4677ac */ /* 0x000ea20008000800 */
[----:B-1----:R-:W-:Y:S01]  /*609d0*/  IMAD.WIDE R2, R0, 0x4, R6 ;  /* 0x0000000400027825 */ /* 0x002fe200078e0206 */
[----:B------:R-:W-:Y:S01]  /*609e0*/  ISETP.LT.AND P5, PT, R39, UR74, !P1 ;  /* 0x0000004a27007c0c */ /* 0x000fe2000cfa1270 */
[----:B------:R-:W1:Y:S02]  /*609f0*/  LDCU UR71, c[0x0][0x398] ;  /* 0x00007300ff4777ac */ /* 0x000e640008000800 */
[C---:B------:R-:W-:Y:S01]  /*60a00*/  IMAD.WIDE R216, R218.reuse, 0x4, R242 ;  /* 0x00000004dad87825 */ /* 0x040fe200078e02f2 */
[----:B------:R1:W-:Y:S01]  /*60a10*/  @P0 STG.E desc[UR14][R2.64], R219 ;  /* 0x000000db02000986 */ /* 0x0003e2000c10190e */
[----:B------:R-:W-:Y:S01]  /*60a20*/  ISETP.LT.AND P2, PT, R103, UR75, !P1 ;  /* 0x0000004b67007c0c */ /* 0x000fe2000cf41270 */
[----:B------:R-:W2:Y:S02]  /*60a30*/  LDCU UR72, c[0x0][0x398] ;  /* 0x00007300ff4877ac */ /* 0x000ea40008000800 */
[----:B----4-:R4:W-:Y:S01]  /*60a40*/  @P4 STG.E desc[UR14][R216.64], R249 ;  /* 0x000000f9d8004986 */ /* 0x0109e2000c10190e */
[C---:B------:R-:W-:Y:S01]  /*60a50*/  VIADD R0, R218.reuse, UR6 ;  /* 0x00000006da007c36 */ /* 0x040fe20008000000 */
[----:B------:R-:W2:Y:S01]  /*60a60*/  LDCU UR73, c[0x0][0x398] ;  /* 0x00007300ff4977ac */ /* 0x000ea20008000800 */
[----:B------:R-:W2:Y:S01]  /*60a70*/  LDCU UR74, c[0x0][0x398] ;  /* 0x00007300ff4a77ac */ /* 0x000ea20008000800 */
[C---:B-1----:R-:W-:Y:S01]  /*60a80*/  IMAD.WIDE R2, R218.reuse, 0x4, R240 ;  /* 0x00000004da027825 */ /* 0x042fe200078e02f0 */
[----:B------:R-:W-:Y:S01]  /*60a90*/  ISETP.LT.AND P0, PT, R199, UR76, !P1 ;  /* 0x0000004cc7007c0c */ /* 0x000fe2000cf01270 */
[----:B------:R-:W1:Y:S01]  /*60aa0*/  LDCU UR75, c[0x0][0x398] ;  /* 0x00007300ff4b77ac */ /* 0x000e620008000800 */
[----:B----4-:R-:W4:Y:S01]  /*60ab0*/  LDL.LU R249, [R1+0x3d0] ;  /* 0x0003d00001f97983 */ /* 0x010f220000300800 */
[C---:B------:R-:W-:Y:S01]  /*60ac0*/  IMAD.WIDE R216, R218.reuse, 0x4, R4 ;  /* 0x00000004dad87825 */ /* 0x040fe200078e0204 */
[----:B------:R-:W-:Y:S01]  /*60ad0*/  IADD3 R219, PT, PT, R183, 0x19, RZ ;  /* 0x00000019b7db7810 */ /* 0x000fe20007ffe0ff */
[----:B------:R-:W1:Y:S01]  /*60ae0*/  LDCU UR76, c[0x0][0x398] ;  /* 0x00007300ff4c77ac */ /* 0x000e620008000800 */
[----:B------:R-:W4:Y:S01]  /*60af0*/  LDL.LU R251, [R1+0x3c0] ;  /* 0x0003c00001fb7983 */ /* 0x000f220000300800 */
[----:B------:R-:W-:Y:S01]  /*60b00*/  ISETP.LT.AND P4, PT, R167, UR77, !P1 ;  /* 0x0000004da7007c0c */ /* 0x000fe2000cf81270 */
[----:B------:R-:W1:Y:S02]  /*60b10*/  LDCU UR6, c[0x0][0x398] ;  /* 0x00007300ff0677ac */ /* 0x000e640008000800 */
[----:B--2---:R2:W-:Y:S01]  /*60b20*/  @P3 STG.E desc[UR14][R2.64], R248 ;  /* 0x000000f802003986 */ /* 0x0045e2000c10190e */
[----:B------:R-:W1:Y:S03]  /*60b30*/  LDCU UR77, c[0x0][0x3b8] ;  /* 0x00007700ff4d77ac */ /* 0x000e660008000800 */
[----:B--2---:R-:W2:Y:S01]  /*60b40*/  LDL.LU R248, [R1+0x3a0] ;  /* 0x0003a00001f87983 */ /* 0x004ea20000300800 */
[----:B------:R-:W-:-:S03]  /*60b50*/  IMAD.WIDE R2, R218, 0x4, R238 ;  /* 0x00000004da027825 */ /* 0x000fc600078e02ee */
[----:B---3--:R3:W-:Y:S01]  /*60b60*/  @P6 STG.E desc[UR14][R216.64], R247 ;  /* 0x000000f7d8006986 */ /* 0x0087e2000c10190e */
[----:B------:R-:W-:Y:S01]  /*60b70*/  ISETP.GE.AND P3, PT, R219, UR8, PT ;  /* 0x00000008db007c0c */ /* 0x000fe2000bf66270 */
[----:B------:R-:W1:Y:S01]  /*60b80*/  LDCU UR8, c[0x0][0x398] ;  /* 0x00007300ff0877ac */ /* 0x000e620008000800 */
[----:B------:R-:W-:Y:S01]  /*60b90*/  ISETP.LT.AND P1, PT, R71, UR4, !P1 ;  /* 0x0000000447007c0c */ /* 0x000fe2000cf21270 */
[----:B------:R1:W-:Y:S01]  /*60ba0*/  @P5 STG.E desc[UR14][R2.64], R244 ;  /* 0x000000f402005986 */ /* 0x0003e2000c10190e */
[----:B------:R-:W-:Y:S01]  /*60bb0*/  ISETP.LT.AND P6, PT, R207, UR10, !P3 ;  /* 0x0000000acf007c0c */ /* 0x000fe2000dfc1270 */
[----:B------:R-:W2:Y:S01]  /*60bc0*/  LDCU UR4, c[0x0][0x39c] ;  /* 0x00007380ff0477ac */ /* 0x000ea20008000800 */
[----:B---3--:R-:W-:-:S04]  /*60bd0*/  IMAD.WIDE R216, R218, 0x4, R236 ;  /* 0x00000004dad87825 */ /* 0x008fc800078e02ec */
[C---:B-1----:R-:W-:Y:S01]  /*60be0*/  IMAD.WIDE R2, R218.reuse, 0x4, R234 ;  /* 0x00000004da027825 */ /* 0x042fe200078e02ea */
[----:B------:R1:W-:Y:S01]  /*60bf0*/  @P2 STG.E desc[UR14][R216.64], R250 ;  /* 0x000000fad8002986 */ /* 0x0003e2000c10190e */
[----:B------:R-:W-:Y:S01]  /*60c00*/  ISETP.LT.AND P5, PT, R215, UR12, !P3 ;  /* 0x0000000cd7007c0c */ /* 0x000fe2000dfa1270 */
[----:B------:R-:W3:Y:S02]  /*60c10*/  LDCU UR10, c[0x0][0x398] ;  /* 0x00007300ff0a77ac */ /* 0x000ee40008000800 */
[----:B------:R3:W-:Y:S04]  /*60c20*/  @P0 STG.E desc[UR14][R2.64], R245 ;  /* 0x000000f502000986 */ /* 0x0007e8000c10190e */
[----:B-1----:R-:W2:Y:S01]  /*60c30*/  LDL.LU R250, [R1+0x390] ;  /* 0x0003900001fa7983 */ /* 0x002ea20000300800 */
[C---:B------:R-:W-:Y:S01]  /*60c40*/  IMAD.WIDE R216, R218.reuse, 0x4, R232 ;  /* 0x00000004dad87825 */ /* 0x040fe200078e02e8 */
[----:B------:R-:W-:Y:S01]  /*60c50*/  ISETP.LT.AND P2, PT, R223, UR16, !P3 ;  /* 0x00000010df007c0c */ /* 0x000fe2000df41270 */
[----:B------:R-:W1:Y:S01]  /*60c60*/  LDCU UR12, c[0x0][0x398] ;  /* 0x00007300ff0c77ac */ /* 0x000e620008000800 */
[----:B------:R-:W2:Y:S01]  /*60c70*/  LDL.LU R244, [R1+0x380] ;  /* 0x0003800001f47983 */ /* 0x000ea20000300800 */
[----:B---3--:R-:W-:Y:S01]  /*60c80*/  IMAD.WIDE R2, R218, 0x4, R6 ;  /* 0x00000004da027825 */ /* 0x008fe200078e0206 */
[----:B------:R-:W-:Y:S01]  /*60c90*/  ISETP.LT.AND P0, PT, R39, UR18, !P3 ;  /* 0x0000001227007c0c */ /* 0x000fe2000df01270 */
[----:B------:R-:W3:Y:S01]  /*60ca0*/  LDCU UR16, c[0x0][0x398] ;  /* 0x00007300ff1077ac */ /* 0x000ee20008000800 */
[----:B------:R-:W3:Y:S04]  /*60cb0*/  LDL.LU R245, [R1+0x370] ;  /* 0x0003700001f57983 */ /* 0x000ee80000300800 */
[----:B----4-:R4:W-:Y:S01]  /*60cc0*/  @P4 STG.E desc[UR14][R216.64], R249 ;  /* 0x000000f9d8004986 */ /* 0x0109e2000c10190e */
[----:B------:R-:W-:Y:S01]  /*60cd0*/  IADD3 R219, PT, PT, R183, 0x1a, RZ ;  /* 0x0000001ab7db7810 */ /* 0x000fe20007ffe0ff */
[C---:B------:R-:W-:Y:S01]  /*60ce0*/  VIADD R218, R0.reuse, UR27 ;  /* 0x0000001b00da7c36 */ /* 0x040fe20008000000 */
[----:B------:R-:W1:Y:S01]  /*60cf0*/  LDCU UR18, c[0x0][0x398] ;  /* 0x00007300ff1277ac */ /* 0x000e620008000800 */
[----:B------:R4:W-:Y:S04]  /*60d00*/  @P1 STG.E desc[UR14][R2.64], R251 ;  /* 0x000000fb02001986 */ /* 0x0009e8000c10190e */
[----:B----4-:R-:W4:Y:S01]  /*60d10*/  LDL.LU R249, [R1+0x360] ;  /* 0x0003600001f97983 */ /* 0x010f220000300800 */
[C---:B------:R-:W-:Y:S01]  /*60d20*/  IMAD.WIDE R216, R0.reuse, 0x4, R242 ;  /* 0x0000000400d87825 */ /* 0x040fe200078e02f2 */
[----:B------:R-:W-:Y:S01]  /*60d30*/  ISETP.LT.AND P4, PT, R103, UR20, !P3 ;  /* 0x0000001467007c0c */ /* 0x000fe2000df81270 */
[----:B------:R-:W1:Y:S01]  /*60d40*/  LDCU UR20, c[0x0][0x398] ;  /* 0x00007300ff1477ac */ /* 0x000e620008000800 */
[----:B------:R-:W4:Y:S01]  /*60d50*/  LDL.LU R251, [R1+0x320] ;  /* 0x0003200001fb7983 */ /* 0x000f220000300800 */
[----:B------:R-:W1:Y:S03]  /*60d60*/  LDCU UR27, c[0x0][0x398] ;  /* 0x00007300ff1b77ac */ /* 0x000e660008000800 */
[----:B--2---:R2:W-:Y:S04]  /*60d70*/  @P6 STG.E desc[UR14][R216.64], R248 ;  /* 0x000000f8d8006986 */ /* 0x0045e8000c10190e */
[----:B--2---:R-:W2:Y:S01]  /*60d80*/  LDL.LU R248, [R1+0x20] ;  /* 0x0000200001f87983 */ /* 0x004ea20000300800 */
[----:B------:R-:W-:-:S04]  /*60d90*/  IMAD.WIDE R2, R0, 0x4, R240 ;  /* 0x0000000400027825 */ /* 0x000fc800078e02f0 */
[C---:B------:R-:W-:Y:S01]  /*60da0*/  IMAD.WIDE R216, R0.reuse, 0x4, R4 ;  /* 0x0000000400d87825 */ /* 0x040fe200078e0204 */
[----:B------:R-:W-:Y:S01]  /*60db0*/  ISETP.LT.AND P1, PT, R199, UR22, !P3 ;  /* 0x00000016c7007c0c */ /* 0x000fe2000df21270 */
[----:B------:R-:W1:Y:S01]  /*60dc0*/  LDCU UR22, c[0x0][0x398] ;  /* 0x00007300ff1677ac */ /* 0x000e620008000800 */
[----:B------:R-:W-:Y:S01]  /*60dd0*/  ISETP.LT.AND P6, PT, R167, UR24, !P3 ;  /* 0x00000018a7007c0c */ /* 0x000fe2000dfc1270 */
[----:B------:R1:W-:Y:S01]  /*60de0*/  @P5 STG.E desc[UR14][R2.64], R250 ;  /* 0x000000fa02005986 */ /* 0x0003e2000c10190e */
[----:B------:R-:W2:Y:S03]  /*60df0*/  LDCU UR24, c[0x0][0x3b8] ;  /* 0x00007700ff1877ac */ /* 0x000ea60008000800 */
[----:B------:R3:W-:Y:S04]  /*60e00*/  @P2 STG.E desc[UR14][R216.64], R244 ;  /* 0x000000f4d8002986 */ /* 0x0007e8000c10190e */
[----:B-1----:R-:W2:Y:S01]  /*60e10*/  LDL.LU R250, [R1+0x3b4] ;  /* 0x0003b40001fa7983 */ /* 0x002ea20000300800 */
[----:B------:R-:W-:-:S04]  /*60e20*/  IMAD.WIDE R2, R0, 0x4, R238 ;  /* 0x0000000400027825 */ /* 0x000fc800078e02ee */
[C---:B---3--:R-:W-:Y:S01]  /*60e30*/  IMAD.WIDE R216, R0.reuse, 0x4, R236 ;  /* 0x0000000400d87825 */ /* 0x048fe200078e02ec */
[----:B------:R1:W-:Y:S04]  /*60e40*/  @P0 STG.E desc[UR14][R2.64], R245 ;  /* 0x000000f502000986 */ /* 0x0003e8000c10190e */
[----:B----4-:R3:W-:Y:S01]  /*60e50*/  @P4 STG.E desc[UR14][R216.64], R249 ;  /* 0x000000f9d8004986 */ /* 0x0107e2000c10190e */
[----:B-1----:R-:W-:-:S03]  /*60e60*/  IMAD.WIDE R2, R0, 0x4, R234 ;  /* 0x0000000400027825 */ /* 0x002fc600078e02ea */
[----:B---3--:R-:W3:Y:S01]  /*60e70*/  LDL.LU R249, [R1+0x444] ;  /* 0x0004440001f97983 */ /* 0x008ee20000300800 */
[----:B------:R-:W-:-:S03]  /*60e80*/  IMAD.WIDE R216, R0, 0x4, R232 ;  /* 0x0000000400d87825 */ /* 0x000fc600078e02e8 */
[----:B------:R-:W4:Y:S04]  /*60e90*/  LDL.LU R247, [R1+0x3f4] ;  /* 0x0003f40001f77983 */ /* 0x000f280000300800 */
[----:B------:R-:W-:Y:S04]  /*60ea0*/  @P1 STG.E desc[UR14][R2.64], R251 ;  /* 0x000000fb02001986 */ /* 0x000fe8000c10190e */
[----:B------:R-:W4:Y:S04]  /*60eb0*/  LDL.LU R244, [R1+0x434] ;  /* 0x0004340001f47983 */ /* 0x000f280000300800 */
[----:B--2---:R1:W-:Y:S04]  /*60ec0*/  @P6 STG.E desc[UR14][R216.64], R248 ;  /* 0x000000f8d8006986 */ /* 0x0043e8000c10190e */
[----:B-1----:R-:W2:Y:S01]  /*60ed0*/  LDL.LU R248, [R1+0x3e4] ;  /* 0x0003e40001f87983 */ /* 0x002ea20000300800 */
[----:B------:R-:W-:-:S02]  /*60ee0*/  ISETP.GE.AND P5, PT, R219, UR28, PT ;  /* 0x0000001cdb007c0c */ /* 0x000fc4000bfa6270 */
[----:B------:R-:W-:Y:S01]  /*60ef0*/  ISETP.LT.AND P3, PT, R71, UR26, !P3 ;  /* 0x0000001a47007c0c */ /* 0x000fe2000df61270 */
[----:B------:R-:W-:Y:S01]  /*60f00*/  IMAD.WIDE R2, R0, 0x4, R6 ;  /* 0x0000000400027825 */ /* 0x000fe200078e0206 */
[----:B------:R-:W-:Y:S01]  /*60f10*/  ISETP.LT.AND P2, PT, R207, UR29, !P5 ;  /* 0x0000001dcf007c0c */ /* 0x000fe2000ef41270 */
[----:B------:R-:W2:Y:S01]  /*60f20*/  LDL.LU R245, [R1+0x404] ;  /* 0x0004040001f57983 */ /* 0x000ea20000300800 */
[----:B------:R-:W-:Y:S01]  /*60f30*/  ISETP.LT.AND P0, PT, R215, UR30, !P5 ;  /* 0x0000001ed7007c0c */ /* 0x000fe2000ef01270 */
[C---:B------:R-:W-:Y:S01]  /*60f40*/  IMAD.WIDE R216, R218.reuse, 0x4, R242 ;  /* 0x00000004dad87825 */ /* 0x040fe200078e02f2 */
[----:B------:R-:W-:Y:S01]  /*60f50*/  ISETP.LT.AND P4, PT, R223, UR31, !P5 ;  /* 0x0000001fdf007c0c */ /* 0x000fe2000ef81270 */
[----:B------:R-:W1:Y:S01]  /*60f60*/  LDCU UR26, c[0x0][0x39c] ;  /* 0x00007380ff1a77ac */ /* 0x000e620008000800 */
[----:B------:R-:W-:Y:S02]  /*60f70*/  ISETP.LT.AND P1, PT, R39, UR32, !P5 ;  /* 0x0000002027007c0c */ /* 0x000fe4000ef21270 */
[----:B------:R-:W-:Y:S01]  /*60f80*/  ISETP.LT.AND P6, PT, R103, UR33, !P5 ;  /* 0x0000002167007c0c */ /* 0x000fe2000efc1270 */
[C---:B------:R-:W-:Y:S01]  /*60f90*/  VIADD R0, R218.reuse, UR37 ;  /* 0x00000025da007c36 */ /* 0x040fe20008000000 */
[----:B------:R-:W1:Y:S01]  /*60fa0*/  LDCU UR28, c[0x0][0x398] ;  /* 0x00007300ff1c77ac */ /* 0x000e620008000800 */
[----:B------:R1:W-:Y:S01]  /*60fb0*/  @P3 STG.E desc[UR14][R2.64], R28 ;  /* 0x0000001c02003986 */ /* 0x0003e2000c10190e */
[----:B------:R-:W2:Y:S03]  /*60fc0*/  LDCU UR29, c[0x0][0x398] ;  /* 0x00007300ff1d77ac */ /* 0x000ea60008000800 */
[----:B------:R1:W-:Y:S01]  /*60fd0*/  @P2 STG.E desc[UR14][R216.64], R250 ;  /* 0x000000fad8002986 */ /* 0x0003e2000c10190e */
[----:B------:R-:W2:Y:S01]  /*60fe0*/  LDCU UR30, c[0x0][0x398] ;  /* 0x00007300ff1e77ac */ /* 0x000ea20008000800 */
[----:B------:R-:W2:Y:S01]  /*60ff0*/  LDCU UR31, c[0x0][0x398] ;  /* 0x00007300ff1f77ac */ /* 0x000ea20008000800 */
[C---:B-1----:R-:W-:Y:S01]  /*61000*/  IMAD.WIDE R2, R218.reuse, 0x4, R240 ;  /* 0x00000004da027825 */ /* 0x042fe200078e02f0 */
[----:B------:R-:W1:Y:S01]  /*61010*/  LDCU UR32, c[0x0][0x398] ;  /* 0x00007300ff2077ac */ /* 0x000e620008000800 */
[----:B------:R-:W2:Y:S02]  /*61020*/  LDL.LU R250, [R1+0x3d4] ;  /* 0x0003d40001fa7983 */ /* 0x000ea40000300800 */
[C---:B------:R-:W-:Y:S01]  /*61030*/  IMAD.WIDE R216, R218.reuse, 0x4, R4 ;  /* 0x00000004dad87825 */ /* 0x040fe200078e0204 */
[----:B------:R-:W1:Y:S01]  /*61040*/  LDCU UR33, c[0x0][0x398] ;  /* 0x00007300ff2177ac */ /* 0x000e620008000800 */
[----:B------:R-:W2:Y:S01]  /*61050*/  LDL.LU R251, [R1+0x3c4] ;  /* 0x0003c40001fb7983 */ /* 0x000ea20000300800 */
[----:B------:R-:W1:Y:S03]  /*61060*/  LDCU UR37, c[0x0][0x398] ;  /* 0x00007300ff2577ac */ /* 0x000e660008000800 */
[----:B---3--:R3:W-:Y:S04]  /*61070*/  @P0 STG.E desc[UR14][R2.64], R249 ;  /* 0x000000f902000986 */ /* 0x0087e8000c10190e */
[----:B----4-:R4:W-:Y:S04]  /*61080*/  @P4 STG.E desc[UR14][R216.64], R247 ;  /* 0x000000f7d8004986 */ /* 0x0109e8000c10190e */
[----:B---3--:R-:W3:Y:S01]  /*61090*/  LDL.LU R249, [R1+0x3a4] ;  /* 0x0003a40001f97983 */ /* 0x008ee20000300800 */
[----:B------:R-:W-:-:S04]  /*610a0*/  IMAD.WIDE R2, R218, 0x4, R238 ;  /* 0x00000004da027825 */ /* 0x000fc800078e02ee */
[----:B----4-:R-:W-:Y:S01]  /*610b0*/  IMAD.WIDE R216, R218, 0x4, R236 ;  /* 0x00000004dad87825 */ /* 0x010fe200078e02ec */
[----:B------:R-:W-:Y:S04]  /*610c0*/  @P1 STG.E desc[UR14][R2.64], R244 ;  /* 0x000000f402001986 */ /* 0x000fe8000c10190e */
[----:B--2---:R2:W-:Y:S04]  /*610d0*/  @P6 STG.E desc[UR14][R216.64], R248 ;  /* 0x000000f8d8006986 */ /* 0x0045e8000c10190e */
[----:B--2---:R-:W2:Y:S01]  /*610e0*/  LDL.LU R248, [R1+0x394] ;  /* 0x0003940001f87983 */ /* 0x004ea20000300800 */
[----:B------:R-:W-:-:S02]  /*610f0*/  ISETP.LT.AND P3, PT, R199, UR34, !P5 ;  /* 0x00000022c7007c0c */ /* 0x000fc4000ef61270 */
[----:B------:R-:W-:Y:S02]  /*61100*/  IADD3 R28, PT, PT, R183, 0x1b, RZ ;  /* 0x0000001bb71c7810 */ /* 0x000fe40007ffe0ff */
[----:B------:R-:W-:Y:S01]  /*61110*/  ISETP.LT.AND P2, PT, R167, UR35, !P5 ;  /* 0x00000023a7007c0c */ /* 0x000fe2000ef41270 */
[----:B------:R-:W-:Y:S01]  /*61120*/  IMAD.WIDE R2, R218, 0x4, R234 ;  /* 0x00000004da027825 */ /* 0x000fe200078e02ea */
[----:B------:R-:W-:Y:S01]  /*61130*/  ISETP.GE.AND P0, PT, R28, UR38, PT ;  /* 0x000000261c007c0c */ /* 0x000fe2000bf06270 */
[----:B------:R-:W4:Y:S01]  /*61140*/  LDL.LU R244, [R1+0x384] ;  /* 0x0003840001f47983 */ /* 0x000f220000300800 */
[----:B------:R-:W-:Y:S01]  /*61150*/  ISETP.LT.AND P5, PT, R71, UR36, !P5 ;  /* 0x0000002447007c0c */ /* 0x000fe2000efa1270 */
[----:B------:R-:W-:Y:S01]  /*61160*/  IMAD.WIDE R216, R218, 0x4, R232 ;  /* 0x00000004dad87825 */ /* 0x000fe200078e02e8 */
[----:B------:R-:W-:Y:S01]  /*61170*/  ISETP.LT.AND P4, PT, R207, UR39, !P0 ;  /* 0x00000027cf007c0c */ /* 0x000fe2000c781270 */
[----:B------:R-:W1:Y:S02]  /*61180*/  LDCU UR36, c[0x0][0x39c] ;  /* 0x00007380ff2477ac */ /* 0x000e640008000800 */
[----:B------:R1:W-:Y:S01]  /*61190*/  @P3 STG.E desc[UR14][R2.64], R245 ;  /* 0x000000f502003986 */ /* 0x0003e2000c10190e */
[----:B------:R-:W-:Y:S01]  /*611a0*/  ISETP.LT.AND P1, PT, R215, UR40, !P0 ;  /* 0x00000028d7007c0c */ /* 0x000fe2000c721270 */
[----:B------:R-:W-:Y:S01]  /*611b0*/  VIADD R28, R0, UR47 ;  /* 0x0000002f001c7c36 */ /* 0x000fe20008000000 */
[----:B------:R-:W-:Y:S01]  /*611c0*/  ISETP.LT.AND P6, PT, R223, UR41, !P0 ;  /* 0x00000029df007c0c */ /* 0x000fe2000c7c1270 */
[----:B------:R-:W2:Y:S01]  /*611d0*/  LDCU UR34, c[0x0][0x398] ;  /* 0x00007300ff2277ac */ /* 0x000ea20008000800 */
[----:B------:R1:W-:Y:S01]  /*611e0*/  @P2 STG.E desc[UR14][R216.64], R250 ;  /* 0x000000fad8002986 */ /* 0x0003e2000c10190e */
[----:B------:R-:W2:Y:S03]  /*611f0*/  LDCU UR35, c[0x0][0x3b8] ;  /* 0x00007700ff2377ac */ /* 0x000ea60008000800 */
[----:B-1----:R-:W4:Y:S01]  /*61200*/  LDL.LU R245, [R1+0x374] ;  /* 0x0003740001f57983 */ /* 0x002f220000300800 */
[----:B------:R-:W-:Y:S01]  /*61210*/  IMAD.WIDE R2, R218, 0x4, R6 ;  /* 0x00000004da027825 */ /* 0x000fe200078e0206 */
[----:B------:R-:W-:Y:S01]  /*61220*/  ISETP.LT.AND P3, PT, R39, UR42, !P0 ;  /* 0x0000002a27007c0c */ /* 0x000fe2000c761270 */
[----:B------:R-:W1:Y:S01]  /*61230*/  LDCU UR38, c[0x0][0x398] ;  /* 0x00007300ff2677ac */ /* 0x000e620008000800 */
[----:B------:R-:W4:Y:S01]  /*61240*/  LDL.LU R250, [R1+0x364] ;  /* 0x0003640001fa7983 */ /* 0x000f220000300800 */
[C---:B------:R-:W-:Y:S01]  /*61250*/  IMAD.WIDE R216, R0.reuse, 0x4, R242 ;  /* 0x0000000400d87825 */ /* 0x040fe200078e02f2 */
[----:B------:R-:W-:Y:S01]  /*61260*/  ISETP.LT.AND P2, PT, R103, UR43, !P0 ;  /* 0x0000002b67007c0c */ /* 0x000fe2000c741270 */
[----:B------:R-:W1:Y:S01]  /*61270*/  LDCU UR39, c[0x0][0x398] ;  /* 0x00007300ff2777ac */ /* 0x000e620008000800 */
[----:B------:R3:W-:Y:S01]  /*61280*/  @P5 STG.E desc[UR14][R2.64], R251 ;  /* 0x000000fb02005986 */ /* 0x0007e2000c10190e */
[----:B------:R-:W-:Y:S01]  /*61290*/  IADD3 R218, PT, PT, R183, 0x1c, RZ ;  /* 0x0000001cb7da7810 */ /* 0x000fe20007ffe0ff */
[----:B------:R-:W1:Y:S01]  /*612a0*/  LDCU UR40, c[0x0][0x398] ;  /* 0x00007300ff2877ac */ /* 0x000e620008000800 */
[----:B------:R-:W1:Y:S01]  /*612b0*/  LDCU UR41, c[0x0][0x398] ;  /* 0x00007300ff2977ac */ /* 0x000e620008000800 */
[----:B---3--:R3:W-:Y:S01]  /*612c0*/  @P4 STG.E desc[UR14][R216.64], R249 ;  /* 0x000000f9d8004986 */ /* 0x0087e2000c10190e */
[----:B------:R-:W1:Y:S03]  /*612d0*/  LDCU UR42, c[0x0][0x398] ;  /* 0x00007300ff2a77ac */ /* 0x000e660008000800 */
[----:B------:R-:W4:Y:S01]  /*612e0*/  LDL.LU R251, [R1+0x324] ;  /* 0x0003240001fb7983 */ /* 0x000f220000300800 */
[C---:B------:R-:W-:Y:S01]  /*612f0*/  IMAD.WIDE R2, R0.reuse, 0x4, R240 ;  /* 0x0000000400027825 */ /* 0x040fe200078e02f0 */
[----:B------:R-:W1:Y:S01]  /*61300*/  LDCU UR43, c[0x0][0x398] ;  /* 0x00007300ff2b77ac */ /* 0x000e620008000800 */
[----:B------:R-:W1:Y:S01]  /*61310*/  LDCU UR47, c[0x0][0x398] ;  /* 0x00007300ff2f77ac */ /* 0x000e620008000800 */
[----:B---3--:R-:W3:Y:S04]  /*61320*/  LDL.LU R249, [R1+0x24] ;  /* 0x0000240001f97983 */ /* 0x008ee80000300800 */
[----:B--2---:R2:W-:Y:S04]  /*61330*/  @P1 STG.E desc[UR14][R2.64], R248 ;  /* 0x000000f802001986 */ /* 0x0045e8000c10190e */
[----:B--2---:R-:W2:Y:S01]  /*61340*/  LDL.LU R248, [R1+0x3b8] ;  /* 0x0003b80001f87983 */ /* 0x004ea20000300800 */
[C---:B------:R-:W-:Y:S01]  /*61350*/  IMAD.WIDE R216, R0.reuse, 0x4, R4 ;  /* 0x0000000400d87825 */ /* 0x040fe200078e0204 */
[----:B------:R-:W-:Y:S01]  /*61360*/  ISETP.LT.AND P5, PT, R199, UR44, !P0 ;  /* 0x0000002cc7007c0c */ /* 0x000fe2000c7a1270 */
[----:B------:R-:W1:Y:S01]  /*61370*/  LDCU UR44, c[0x0][0x398] ;  /* 0x00007300ff2c77ac */ /* 0x000e620008000800 */
[----:B------:R-:W-:Y:S01]  /*61380*/  ISETP.LT.AND P4, PT, R167, UR45, !P0 ;  /* 0x0000002da7007c0c */ /* 0x000fe2000c781270 */
[----:B------:R-:W-:Y:S01]  /*61390*/  IMAD.WIDE R2, R0, 0x4, R238 ;  /* 0x0000000400027825 */ /* 0x000fe200078e02ee */
[----:B----4-:R4:W-:Y:S01]  /*613a0*/  @P6 STG.E desc[UR14][R216.64], R244 ;  /* 0x000000f4d8006986 */ /* 0x0109e2000c10190e */
[----:B------:R-:W-:Y:S01]  /*613b0*/  ISETP.GE.AND P1, PT, R218, UR48, PT ;  /* 0x00000030da007c0c */ /* 0x000fe2000bf26270 */
[----:B------:R-:W1:Y:S01]  /*613c0*/  LDCU UR45, c[0x0][0x3b8] ;  /* 0x00007700ff2d77ac */ /* 0x000e620008000800 */
[----:B------:R-:W-:-:S02]  /*613d0*/  ISETP.LT.AND P0, PT, R71, UR46, !P0 ;  /* 0x0000002e47007c0c */ /* 0x000fc4000c701270 */
[----:B------:R-:W-:Y:S01]  /*613e0*/  ISETP.LT.AND P6, PT, R207, UR49, !P1 ;  /* 0x00000031cf007c0c */ /* 0x000fe2000cfc1270 */
[----:B------:R-:W1:Y:S01]  /*613f0*/  LDCU UR46, c[0x0][0x39c] ;  /* 0x00007380ff2e77ac */ /* 0x000e620008000800 */
[----:B------:R4:W-:Y:S01]  /*61400*/  @P3 STG.E desc[UR14][R2.64], R245 ;  /* 0x000000f502003986 */ /* 0x0009e2000c10190e */
[----:B------:R-:W1:Y:S01]  /*61410*/  LDCU UR48, c[0x0][0x398] ;  /* 0x00007300ff3077ac */ /* 0x000e620008000800 */
[C---:B----4-:R-:W-:Y:S01]  /*61420*/  IMAD.WIDE R216, R0.reuse, 0x4, R236 ;  /* 0x0000000400d87825 */ /* 0x050fe200078e02ec */
[----:B------:R-:W4:Y:S04]  /*61430*/  LDCU UR49, c[0x0][0x398] ;  /* 0x00007300ff3177ac */ /* 0x000f280008000800 */
[----:B------:R1:W-:Y:S01]  /*61440*/  @P2 STG.E desc[UR14][R216.64], R250 ;  /* 0x000000fad8002986 */ /* 0x0003e2000c10190e */
[----:B------:R-:W-:-:S03]  /*61450*/  IMAD.WIDE R2, R0, 0x4, R234 ;  /* 0x0000000400027825 */ /* 0x000fc600078e02ea */
[----:B-1----:R-:W4:Y:S01]  /*61460*/  LDL.LU R250, [R1+0x448] ;  /* 0x0004480001fa7983 */ /* 0x002f220000300800 */
[----:B------:R-:W-:-:S03]  /*61470*/  IMAD.WIDE R216, R0, 0x4, R232 ;  /* 0x0000000400d87825 */ /* 0x000fc600078e02e8 */
[----:B------:R-:W4:Y:S04]  /*61480*/  LDL.LU R247, [R1+0x3f8] ;  /* 0x0003f80001f77983 */ /* 0x000f280000300800 */
[----:B------:R1:W-:Y:S04]  /*61490*/  @P5 STG.E desc[UR14][R2.64], R251 ;  /* 0x000000fb02005986 */ /* 0x0003e8000c10190e */
[----:B---3--:R3:W-:Y:S04]  /*614a0*/  @P4 STG.E desc[UR14][R216.64], R249 ;  /* 0x000000f9d8004986 */ /* 0x0087e8000c10190e */
[----:B------:R-:W4:Y:S01]  /*614b0*/  LDL.LU R244, [R1+0x438] ;  /* 0x0004380001f47983 */ /* 0x000f220000300800 */
[----:B-1----:R-:W-:-:S03]  /*614c0*/  IMAD.WIDE R2, R0, 0x4, R6 ;  /* 0x0000000400027825 */ /* 0x002fc600078e0206 */
[----:B---3--:R-:W3:Y:S01]  /*614d0*/  LDL.LU R249, [R1+0x3e8] ;  /* 0x0003e80001f97983 */ /* 0x008ee20000300800 */
[----:B------:R-:W-:-:S03]  /*614e0*/  IMAD.WIDE R216, R28, 0x4, R242 ;  /* 0x000000041cd87825 */ /* 0x000fc600078e02f2 */
[----:B------:R-:W-:Y:S04]  /*614f0*/  @P0 STG.E desc[UR14][R2.64], R29 ;  /* 0x0000001d02000986 */ /* 0x000fe8000c10190e */
[----:B------:R-:W3:Y:S04]  /*61500*/  LDL.LU R245, [R1+0x408] ;  /* 0x0004080001f57983 */ /* 0x000ee80000300800 */
[----:B--2---:R1:W-:Y:S04]  /*61510*/  @P6 STG.E desc[UR14][R216.64], R248 ;  /* 0x000000f8d8006986 */ /* 0x0043e8000c10190e */
[----:B-1----:R-:W2:Y:S01]  /*61520*/  LDL.LU R248, [R1+0x3d8] ;  /* 0x0003d80001f87983 */ /* 0x002ea20000300800 */
[----:B------:R-:W-:-:S02]  /*61530*/  ISETP.LT.AND P3, PT, R215, UR50, !P1 ;  /* 0x00000032d7007c0c */ /* 0x000fc4000cf61270 */
[----:B------:R-:W-:Y:S02]  /*61540*/  ISETP.LT.AND P2, PT, R223, UR51, !P1 ;  /* 0x00000033df007c0c */ /* 0x000fe4000cf41270 */
[----:B------:R-:W-:Y:S01]  /*61550*/  ISETP.LT.AND P5, PT, R39, UR52, !P1 ;  /* 0x0000003427007c0c */ /* 0x000fe2000cfa1270 */
[C---:B------:R-:W-:Y:S01]  /*61560*/  IMAD.WIDE R2, R28.reuse, 0x4, R240 ;  /* 0x000000041c027825 */ /* 0x040fe200078e02f0 */
[----:B------:R-:W-:Y:S01]  /*61570*/  ISETP.LT.AND P4, PT, R103, UR53, !P1 ;  /* 0x0000003567007c0c */ /* 0x000fe2000cf81270 */
[----:B------:R-:W2:Y:S02]  /*61580*/  LDL.LU R251, [R1+0x3c8] ;  /* 0x0003c80001fb7983 */ /* 0x000ea40000300800 */
        /* <DEDUP_REMOVED lines=8> */
[----:B----4-:R4:W-:Y:S01]  /*61610*/  @P3 STG.E desc[UR14][R2.64], R250 ;  /* 0x000000fa02003986 */ /* 0x0109e2000c10190e */
[----:B------:R-:W-:Y:S01]  /*61620*/  ISETP.LT.AND P1, PT, R71, UR56, !P1 ;  /* 0x0000003847007c0c */ /* 0x000fe2000cf21270 */
[----:B------:R-:W1:Y:S02]  /*61630*/  LDCU UR56, c[0x0][0x39c] ;  /* 0x00007380ff3877ac */ /* 0x000e640008000800 */
[----:B------:R4:W-:Y:S01]  /*61640*/  @P2 STG.E desc[UR14][R216.64], R247 ;  /* 0x000000f7d8002986 */ /* 0x0009e2000c10190e */
[----:B------:R-:W1:Y:S01]  /*61650*/  LDCU UR53, c[0x0][0x398] ;  /* 0x00007300ff3577ac */ /* 0x000e620008000800 */
[----:B------:R-:W1:Y:S01]  /*61660*/  LDCU UR54, c[0x0][0x398] ;  /* 0x00007300ff3677ac */ /* 0x000e620008000800 */
[C---:B----4-:R-:W-:Y:S01]  /*61670*/  IMAD.WIDE R2, R28.reuse, 0x4, R238 ;  /* 0x000000041c027825 */ /* 0x050fe200078e02ee */
[----:B------:R-:W4:Y:S01]  /*61680*/  LDL.LU R250, [R1+0x3a8] ;  /* 0x0003a80001fa7983 */ /* 0x000f220000300800 */
[----:B------:R-:W1:Y:S02]  /*61690*/  LDCU UR57, c[0x0][0x398] ;  /* 0x00007300ff3977ac */ /* 0x000e640008000800 */
[C---:B------:R-:W-:Y:S01]  /*616a0*/  IMAD.WIDE R216, R28.reuse, 0x4, R236 ;  /* 0x000000041cd87825 */ /* 0x040fe200078e02ec */
[----:B------:R3:W-:Y:S01]  /*616b0*/  @P5 STG.E desc[UR14][R2.64], R244 ;  /* 0x000000f402005986 */ /* 0x0007e2000c10190e */
[----:B------:R-:W1:Y:S03]  /*616c0*/  LDCU UR55, c[0x0][0x3b8] ;  /* 0x00007700ff3777ac */ /* 0x000e660008000800 */
[----:B---3--:R3:W-:Y:S01]  /*616d0*/  @P4 STG.E desc[UR14][R216.64], R249 ;  /* 0x000000f9d8004986 */ /* 0x0087e2000c10190e */
[----:B------:R-:W-:-:S03]  /*616e0*/  IMAD.WIDE R2, R28, 0x4, R234 ;  /* 0x000000041c027825 */ /* 0x000fc600078e02ea */
[----:B---3--:R-:W3:Y:S01]  /*616f0*/  LDL.LU R249, [R1+0x398] ;  /* 0x0003980001f97983 */ /* 0x008ee20000300800 */
[----:B------:R-:W-:-:S03]  /*61700*/  IMAD.WIDE R216, R28, 0x4, R232 ;  /* 0x000000041cd87825 */ /* 0x000fc600078e02e8 */
[----:B------:R-:W3:Y:S04]  /*61710*/  LDL.LU R244, [R1+0x388] ;  /* 0x0003880001f47983 */ /* 0x000ee80000300800 */
[----:B------:R1:W-:Y:S04]  /*61720*/  @P0 STG.E desc[UR14][R2.64], R245 ;  /* 0x000000f502000986 */ /* 0x0003e8000c10190e */
[----:B-1----:R-:W3:Y:S04]  /*61730*/  LDL.LU R245, [R1+0x378] ;  /* 0x0003780001f57983 */ /* 0x002ee80000300800 */
[----:B--2---:R1:W-:Y:S04]  /*61740*/  @P6 STG.E desc[UR14][R216.64], R248 ;  /* 0x000000f8d8006986 */ /* 0x0043e8000c10190e */
[----:B-1----:R-:W2:Y:S01]  /*61750*/  LDL.LU R248, [R1+0x368] ;  /* 0x0003680001f87983 */ /* 0x002ea20000300800 */
[----:B------:R-:W-:Y:S01]  /*61760*/  ISETP.GE.AND P3, PT, R29, UR58, PT ;  /* 0x0000003a1d007c0c */ /* 0x000fe2000bf66270 */
[----:B------:R-:W-:Y:S01]  /*61770*/  IMAD.WIDE R2, R28, 0x4, R6 ;  /* 0x000000041c027825 */ /* 0x000fe200078e0206 */
[----:B------:R-:W-:Y:S01]  /*61780*/  IADD3 R217, PT, PT, R183, 0x1e, RZ ;  /* 0x0000001eb7d97810 */ /* 0x000fe20007ffe0ff */
[----:B------:R-:W1:Y:S01]  /*61790*/  LDCU UR58, c[0x0][0x398] ;  /* 0x00007300ff3a77ac */ /* 0x000e620008000800 */
[----:B------:R-:W-:-:S02]  /*617a0*/  ISETP.LT.AND P2, PT, R207, UR59, !P3 ;  /* 0x0000003bcf007c0c */ /* 0x000fc4000df41270 */
[----:B------:R-:W-:Y:S01]  /*617b0*/  ISETP.LT.AND P5, PT, R215, UR60, !P3 ;  /* 0x0000003cd7007c0c */ /* 0x000fe2000dfa1270 */
[C---:B------:R-:W-:Y:S01]  /*617c0*/  IMAD.WIDE R28, R0.reuse, 0x4, R242 ;  /* 0x00000004001c7825 */ /* 0x040fe200078e02f2 */
[----:B------:R-:W-:Y:S01]  /*617d0*/  ISETP.LT.AND P4, PT, R223, UR61, !P3 ;  /* 0x0000003ddf007c0c */ /* 0x000fe2000df81270 */
[----:B------:R1:W-:Y:S01]  /*617e0*/  @P1 STG.E desc[UR14][R2.64], R251 ;  /* 0x000000fb02001986 */ /* 0x0003e2000c10190e */
[----:B------:R-:W-:Y:S01]  /*617f0*/  ISETP.LT.AND P0, PT, R39, UR62, !P3 ;  /* 0x0000003e27007c0c */ /* 0x000fe2000df01270 */
[C---:B------:R-:W-:Y:S01]  /*61800*/  VIADD R216, R0.reuse, UR67 ;  /* 0x0000004300d87c36 */ /* 0x040fe20008000000 */
[----:B------:R-:W-:Y:S01]  /*61810*/  ISETP.LT.AND P6, PT, R103, UR63, !P3 ;  /* 0x0000003f67007c0c */ /* 0x000fe2000dfc1270 */
[----:B------:R-:W2:Y:S01]  /*61820*/  LDCU UR59, c[0x0][0x398] ;  /* 0x00007300ff3b77ac */ /* 0x000ea20008000800 */
[----:B------:R-:W2:Y:S01]  /*61830*/  LDCU UR60, c[0x0][0x398] ;  /* 0x00007300ff3c77ac */ /* 0x000ea20008000800 */
[----:B-1----:R-:W2:Y:S01]  /*61840*/  LDL.LU R251, [R1+0x328] ;  /* 0x0003280001fb7983 */ /* 0x002ea20000300800 */
[C---:B------:R-:W-:Y:S01]  /*61850*/  IMAD.WIDE R2, R0.reuse, 0x4, R240 ;  /* 0x0000000400027825 */ /* 0x040fe200078e02f0 */
[----:B------:R-:W-:Y:S01]  /*61860*/  ISETP.LT.AND P1, PT, R199, UR64, !P3 ;  /* 0x00000040c7007c0c */ /* 0x000fe2000df21270 */
[----:B------:R-:W1:Y:S01]  /*61870*/  LDCU UR61, c[0x0][0x398] ;  /* 0x00007300ff3d77ac */ /* 0x000e620008000800 */
[----:B----4-:R4:W-:Y:S01]  /*61880*/  @P2 STG.E desc[UR14][R28.64], R250 ;  /* 0x000000fa1c002986 */ /* 0x0109e2000c10190e */
[----:B------:R-:W1:Y:S01]  /*61890*/  LDCU UR62, c[0x0][0x398] ;  /* 0x00007300ff3e77ac */ /* 0x000e620008000800 */
[----:B------:R-:W1:Y:S01]  /*618a0*/  LDCU UR63, c[0x0][0x398] ;  /* 0x00007300ff3f77ac */ /* 0x000e620008000800 */
[----:B------:R-:W1:Y:S01]  /*618b0*/  LDCU UR64, c[0x0][0x398] ;  /* 0x00007300ff4077ac */ /* 0x000e620008000800 */
[----:B----4-:R-:W4:Y:S01]  /*618c0*/  LDL.LU R250, [R1+0x28] ;  /* 0x0000280001fa7983 */ /* 0x010f220000300800 */
[C---:B------:R-:W-:Y:S01]  /*618d0*/  IMAD.WIDE R28, R0.reuse, 0x4, R4 ;  /* 0x00000004001c7825 */ /* 0x040fe200078e0204 */
[----:B------:R-:W1:Y:S02]  /*618e0*/  LDCU UR67, c[0x0][0x398] ;  /* 0x00007300ff4377ac */ /* 0x000e640008000800 */
[----:B---3--:R3:W-:Y:S04]  /*618f0*/  @P5 STG.E desc[UR14][R2.64], R249 ;  /* 0x000000f902005986 */ /* 0x0087e8000c10190e */
[----:B------:R1:W-:Y:S01]  /*61900*/  @P4 STG.E desc[UR14][R28.64], R244 ;  /* 0x000000f41c004986 */ /* 0x0003e2000c10190e */
[----:B---3--:R-:W-:-:S03]  /*61910*/  IMAD.WIDE R2, R0, 0x4, R238 ;  /* 0x0000000400027825 */ /* 0x008fc600078e02ee */
[----:B------:R-:W3:Y:S01]  /*61920*/  LDL.LU R249, [R1+0x3bc] ;  /* 0x0003bc0001f97983 */ /* 0x000ee20000300800 */
[----:B-1----:R-:W-:-:S03]  /*61930*/  IMAD.WIDE R28, R0, 0x4, R236 ;  /* 0x00000004001c7825 */ /* 0x002fc600078e02ec */
[----:B------:R-:W-:Y:S04]  /*61940*/  @P0 STG.E desc[UR14][R2.64], R245 ;  /* 0x000000f502000986 */ /* 0x000fe8000c10190e */
[----:B--2---:R1:W-:Y:S04]  /*61950*/  @P6 STG.E desc[UR14][R28.64], R248 ;  /* 0x000000f81c006986 */ /* 0x0043e8000c10190e */
[----:B-1----:R-:W2:Y:S01]  /*61960*/  LDL.LU R248, [R1+0x44c] ;  /* 0x00044c0001f87983 */ /* 0x002ea20000300800 */
[----:B------:R-:W-:Y:S02]  /*61970*/  ISETP.LT.AND P2, PT, R167, UR65, !P3 ;  /* 0x00000041a7007c0c */ /* 0x000fe4000df41270 */
[----:B------:R-:W-:Y:S01]  /*61980*/  ISETP.GE.AND P5, PT, R217, UR68, PT ;  /* 0x00000044d9007c0c */ /* 0x000fe2000bfa6270 */
[C---:B------:R-:W-:Y:S01]  /*61990*/  IMAD.WIDE R2, R0.reuse, 0x4, R234 ;  /* 0x0000000400027825 */ /* 0x040fe200078e02ea */
[----:B------:R-:W-:Y:S01]  /*619a0*/  ISETP.LT.AND P3, PT, R71, UR66, !P3 ;  /* 0x0000004247007c0c */ /* 0x000fe2000df61270 */
[----:B------:R-:W2:Y:S01]  /*619b0*/  LDL.LU R247, [R1+0x3fc] ;  /* 0x0003fc0001f77983 */ /* 0x000ea20000300800 */
[----:B------:R-:W-:Y:S01]  /*619c0*/  ISETP.LT.AND P4, PT, R207, UR69, !P5 ;  /* 0x00000045cf007c0c */ /* 0x000fe2000ef81270 */
[C---:B------:R-:W-:Y:S01]  /*619d0*/  IMAD.WIDE R28, R0.reuse, 0x4, R232 ;  /* 0x00000004001c7825 */ /* 0x040fe200078e02e8 */
[----:B------:R-:W-:Y:S01]  /*619e0*/  ISETP.LT.AND P0, PT, R215, UR70, !P5 ;  /* 0x00000046d7007c0c */ /* 0x000fe2000ef01270 */
[----:B------:R1:W-:Y:S01]  /*619f0*/  @P1 STG.E desc[UR14][R2.64], R251 ;  /* 0x000000fb02001986 */ /* 0x0003e2000c10190e */
[----:B------:R-:W-:Y:S01]  /*61a00*/  ISETP.LT.AND P6, PT, R223, UR71, !P5 ;  /* 0x00000047df007c0c */ /* 0x000fe2000efc1270 */
[----:B------:R-:W2:Y:S02]  /*61a10*/  LDCU UR66, c[0x0][0x39c] ;  /* 0x00007380ff4277ac */ /* 0x000ea40008000800 */
[----:B------:R-:W2:Y:S01]  /*61a20*/  LDL.LU R244, [R1+0x43c] ;  /* 0x00043c0001f47983 */ /* 0x000ea20000300800 */
[----:B------:R-:W2:Y:S01]  /*61a30*/  LDCU UR65, c[0x0][0x3b8] ;  /* 0x00007700ff4177ac */ /* 0x000ea20008000800 */
[----:B------:R-:W2:Y:S01]  /*61a40*/  LDCU UR68, c[0x0][0x398] ;  /* 0x00007300ff4477ac */ /* 0x000ea20008000800 */
[----:B-1----:R-:W-:Y:S01]  /*61a50*/  IMAD.WIDE R2, R0, 0x4, R6 ;  /* 0x0000000400027825 */ /* 0x002fe200078e0206 */
[----:B------:R-:W-:Y:S01]  /*61a60*/  ISETP.LT.AND P1, PT, R39, UR72, !P5 ;  /* 0x0000004827007c0c */ /* 0x000fe2000ef21270 */
[----:B------:R-:W1:Y:S01]  /*61a70*/  LDCU UR69, c[0x0][0x398] ;  /* 0x00007300ff4577ac */ /* 0x000e620008000800 */
[----:B----4-:R4:W-:Y:S01]  /*61a80*/  @P2 STG.E desc[UR14][R28.64], R250 ;  /* 0x000000fa1c002986 */ /* 0x0109e2000c10190e */
[C---:B------:R-:W-:Y:S01]  /*61a90*/  VIADD R0, R216.reuse, UR77 ;  /* 0x0000004dd8007c36 */ /* 0x040fe20008000000 */
[----:B------:R-:W1:Y:S02]  /*61aa0*/  LDCU UR70, c[0x0][0x398] ;  /* 0x00007300ff4677ac */ /* 0x000e640008000800 */
[----:B------:R1:W-:Y:S01]  /*61ab0*/  @P3 STG.E desc[UR14][R2.64], R30 ;  /* 0x0000001e02003986 */ /* 0x0003e2000c10190e */
[----:B------:R-:W2:Y:S01]  /*61ac0*/  LDCU UR71, c[0x0][0x398] ;  /* 0x00007300ff4777ac */ /* 0x000ea20008000800 */
[----:B------:R-:W2:Y:S02]  /*61ad0*/  LDCU UR72, c[0x0][0x398] ;  /* 0x00007300ff4877ac */ /* 0x000ea40008000800 */
[----:B----4-:R-:W4:Y:S01]  /*61ae0*/  LDL.LU R250, [R1+0x3ec] ;  /* 0x0003ec0001fa7983 */ /* 0x010f220000300800 */
[C---:B------:R-:W-:Y:S01]  /*61af0*/  IMAD.WIDE R28, R216.reuse, 0x4, R242 ;  /* 0x00000004d81c7825 */ /* 0x040fe200078e02f2 */
[----:B------:R-:W-:Y:S01]  /*61b00*/  ISETP.LT.AND P2, PT, R103, UR73, !P5 ;  /* 0x0000004967007c0c */ /* 0x000fe2000ef41270 */
[----:B------:R-:W2:Y:S01]  /*61b10*/  LDCU UR73, c[0x0][0x398] ;  /* 0x00007300ff4977ac */ /* 0x000ea20008000800 */
[----:B------:R-:W4:Y:S01]  /*61b20*/  LDL.LU R245, [R1+0x40c] ;  /* 0x00040c0001f57983 */ /* 0x000f220000300800 */
[C---:B-1----:R-:W-:Y:S01]  /*61b30*/  IMAD.WIDE R2, R216.reuse, 0x4, R240 ;  /* 0x00000004d8027825 */ /* 0x042fe200078e02f0 */
[----:B------:R-:W1:Y:S02]  /*61b40*/  LDCU UR77, c[0x0][0x398] ;  /* 0x00007300ff4d77ac */ /* 0x000e640008000800 */
[----:B---3--:R3:W-:Y:S04]  /*61b50*/  @P4 STG.E desc[UR14][R28.64], R249 ;  /* 0x000000f91c004986 */ /* 0x0087e8000c10190e */
[----:B---3--:R-:W3:Y:S04]  /*61b60*/  LDL.LU R249, [R1+0x3dc] ;  /* 0x0003dc0001f97983 */ /* 0x008ee80000300800 */
[----:B------:R-:W3:Y:S04]  /*61b70*/  LDL.LU R251, [R1+0x3cc] ;  /* 0x0003cc0001fb7983 */ /* 0x000ee80000300800 */
[----:B--2---:R2:W-:Y:S04]  /*61b80*/  @P0 STG.E desc[UR14][R2.64], R248 ;  /* 0x000000f802000986 */ /* 0x0045e8000c10190e */
[----:B--2---:R-:W2:Y:S01]  /*61b90*/  LDL.LU R248, [R1+0x3ac] ;  /* 0x0003ac0001f87983 */ /* 0x004ea20000300800 */
[----:B------:R-:W-:Y:S01]  /*61ba0*/  IMAD.WIDE R28, R216, 0x4, R4 ;  /* 0x00000004d81c7825 */ /* 0x000fe200078e0204 */
[----:B------:R-:W-:-:S02]  /*61bb0*/  IADD3 R30, PT, PT, R183, 0x1f, RZ ;  /* 0x0000001fb71e7810 */ /* 0x000fc40007ffe0ff */
[----:B------:R-:W-:Y:S01]  /*61bc0*/  ISETP.LT.AND P3, PT, R199, UR74, !P5 ;  /* 0x0000004ac7007c0c */ /* 0x000fe2000ef61270 */
[----:B------:R-:W-:Y:S01]  /*61bd0*/  IMAD.WIDE R2, R216, 0x4, R238 ;  /* 0x00000004d8027825 */ /* 0x000fe200078e02ee */
[----:B------:R-:W-:Y:S01]  /*61be0*/  ISETP.LT.AND P4, PT, R167, UR75, !P5 ;  /* 0x0000004ba7007c0c */ /* 0x000fe2000ef81270 */
[----:B------:R1:W-:Y:S01]  /*61bf0*/  @P6 STG.E desc[UR14][R28.64], R247 ;  /* 0x000000f71c006986 */ /* 0x0003e2000c10190e */
[----:B------:R-:W-:Y:S01]  /*61c00*/  ISETP.GE.AND P0, PT, R30, UR4, PT ;  /* 0x000000041e007c0c */ /* 0x000fe2000bf06270 */
[----:B------:R-:W2:Y:S01]  /*61c10*/  LDCU UR74, c[0x0][0x398] ;  /* 0x00007300ff4a77ac */ /* 0x000ea20008000800 */
[----:B------:R-:W-:Y:S01]  /*61c20*/  ISETP.LT.AND P5, PT, R71, UR76, !P5 ;  /* 0x0000004c47007c0c */ /* 0x000fe2000efa1270 */
[----:B------:R4:W-:Y:S01]  /*61c30*/  @P1 STG.E desc[UR14][R2.64], R244 ;  /* 0x000000f402001986 */ /* 0x0009e2000c10190e */
[----:B------:R-:W-:Y:S01]  /*61c40*/  ISETP.LT.AND P6, PT, R207, UR6, !P0 ;  /* 0x00000006cf007c0c */ /* 0x000fe2000c7c1270 */
[----:B------:R-:W2:Y:S01]  /*61c50*/  LDCU UR75, c[0x0][0x3b8] ;  /* 0x00007700ff4b77ac */ /* 0x000ea20008000800 */
[C---:B-1----:R-:W-:Y:S01]  /*61c60*/  IMAD.WIDE R28, R216.reuse, 0x4, R236 ;  /* 0x00000004d81c7825 */ /* 0x042fe200078e02ec */
[----:B------:R-:W1:Y:S03]  /*61c70*/  LDCU UR76, c[0x0][0x39c] ;  /* 0x00007380ff4c77ac */ /* 0x000e660008000800 */
[----:B----4-:R-:W-:Y:S01]  /*61c80*/  IMAD.WIDE R2, R216, 0x4, R234 ;  /* 0x00000004d8027825 */ /* 0x010fe200078e02ea */
[----:B------:R-:W-:Y:S01]  /*61c90*/  ISETP.LT.AND P1, PT, R215, UR8, !P0 ;  /* 0x00000008d7007c0c */ /* 0x000fe2000c721270 */
[----:B------:R-:W4:Y:S01]  /*61ca0*/  LDCU UR4, c[0x0][0x398] ;  /* 0x00007300ff0477ac */ /* 0x000f220008000800 */
[----:B------:R1:W-:Y:S01]  /*61cb0*/  @P2 STG.E desc[UR14][R28.64], R250 ;  /* 0x000000fa1c002986 */ /* 0x0003e2000c10190e */
[----:B------:R-:W-:Y:S01]  /*61cc0*/  VIADD R30, R0, UR24 ;  /* 0x00000018001e7c36 */ /* 0x000fe20008000000 */
[----:B------:R-:W2:Y:S02]  /*61cd0*/  LDCU UR6, c[0x0][0x398] ;  /* 0x00007300ff0677ac */ /* 0x000ea40008000800 */
[----:B------:R4:W-:Y:S01]  /*61ce0*/  @P3 STG.E desc[UR14][R2.64], R245 ;  /* 0x000000f502003986 */ /* 0x0009e2000c10190e */
[----:B------:R-:W2:Y:S03]  /*61cf0*/  LDCU UR8, c[0x0][0x398] ;  /* 0x00007300ff0877ac */ /* 0x000ea60008000800 */
[----:B-1----:R-:W2:Y:S01]  /*61d00*/  LDL.LU R250, [R1+0x39c] ;  /* 0x00039c0001fa7983 */ /* 0x002ea20000300800 */
[C---:B------:R-:W-:Y:S01]  /*61d10*/  IMAD.WIDE R28, R216.reuse, 0x4, R232 ;  /* 0x00000004d81c7825 */ /* 0x040fe200078e02e8 */
[----:B------:R-:W-:Y:S01]  /*61d20*/  ISETP.LT.AND P2, PT, R223, UR10, !P0 ;  /* 0x0000000adf007c0c */ /* 0x000fe2000c741270 */
[----:B------:R-:W1:Y:S01]  /*61d30*/  LDCU UR10, c[0x0][0x398] ;  /* 0x00007300ff0a77ac */ /* 0x000e620008000800 */
[----:B------:R-:W2:Y:S01]  /*61d40*/  LDL.LU R244, [R1+0x38c] ;  /* 0x00038c0001f47983 */ /* 0x000ea20000300800 */
[----:B----4-:R-:W-:Y:S01]  /*61d50*/  IMAD.WIDE R2, R216, 0x4, R6 ;  /* 0x00000004d8027825 */ /* 0x010fe200078e0206 */
[----:B------:R-:W4:Y:S02]  /*61d60*/  LDCU UR24, c[0x0][0x398] ;  /* 0x00007300ff1877ac */ /* 0x000f240008000800 */
[----:B------:R-:W4:Y:S04]  /*61d70*/  LDL.LU R245, [R1+0x37c] ;  /* 0x00037c0001f57983 */ /* 0x000f280000300800 */
[----:B---3--:R3:W-:Y:S04]  /*61d80*/  @P4 STG.E desc[UR14][R28.64], R249 ;  /* 0x000000f91c004986 */ /* 0x0087e8000c10190e */
[----:B------:R1:W-:Y:S04]  /*61d90*/  @P5 STG.E desc[UR14][R2.64], R251 ;  /* 0x000000fb02005986 */ /* 0x0003e8000c10190e */
[----:B---3--:R-:W3:Y:S01]  /*61da0*/  LDL.LU R249, [R1+0x36c] ;  /* 0x00036c0001f97983 */ /* 0x008ee20000300800 */
[----:B------:R-:W-:-:S03]  /*61db0*/  IMAD.WIDE R28, R0, 0x4, R242 ;  /* 0x00000004001c7825 */ /* 0x000fc600078e02f2 */
[----:B-1----:R-:W3:Y:S04]  /*61dc0*/  LDL.LU R251, [R1+0x32c] ;  /* 0x00032c0001fb7983 */ /* 0x002ee80000300800 */
[----:B--2---:R1:W-:Y:S04]  /*61dd0*/  @P6 STG.E desc[UR14][R28.64], R248 ;  /* 0x000000f81c006986 */ /* 0x0043e8000c10190e */
[----:B-1----:R-:W2:Y:S01]  /*61de0*/  LDL.LU R248, [R1+0x2c] ;  /* 0x00002c0001f87983 */ /* 0x002ea20000300800 */
[----:B------:R-:W-:Y:S01]  /*61df0*/  ISETP.LT.AND P3, PT, R39, UR12, !P0 ;  /* 0x0000000c27007c0c */ /* 0x000fe2000c761270 */
[C---:B------:R-:W-:Y:S01]  /*61e00*/  IMAD.WIDE R2, R0.reuse, 0x4, R240 ;  /* 0x0000000400027825 */ /* 0x040fe200078e02f0 */
[----:B------:R-:W-:Y:S01]  /*61e10*/  ISETP.LT.AND P4, PT, R103, UR16, !P0 ;  /* 0x0000001067007c0c */ /* 0x000fe2000c781270 */
[----:B------:R-:W1:Y:S02]  /*61e20*/  LDCU UR12, c[0x0][0x398] ;  /* 0x00007300ff0c77ac */ /* 0x000e640008000800 */
[C---:B------:R-:W-:Y:S01]  /*61e30*/  IMAD.WIDE R28, R0.reuse, 0x4, R4 ;  /* 0x00000004001c7825 */ /* 0x040fe200078e0204 */
[----:B------:R-:W-:Y:S01]  /*61e40*/  ISETP.LT.AND P5, PT, R199, UR18, !P0 ;  /* 0x00000012c7007c0c */ /* 0x000fe2000c7a1270 */
[----:B------:R-:W1:Y:S01]  /*61e50*/  LDCU UR16, c[0x0][0x398] ;  /* 0x00007300ff1077ac */ /* 0x000e620008000800 */
[----:B------:R-:W-:Y:S01]  /*61e60*/  ISETP.LT.AND P6, PT, R167, UR20, !P0 ;  /* 0x00000014a7007c0c */ /* 0x000fe2000c7c1270 */
[----:B------:R1:W-:Y:S01]  /*61e70*/  @P1 STG.E desc[UR14][R2.64], R250 ;  /* 0x000000fa02001986 */ /* 0x0003e2000c10190e */
[----:B------:R-:W-:Y:S01]  /*61e80*/  IADD3 R216, PT, PT, R183, 0x20, RZ ;  /* 0x00000020b7d87810 */ /* 0x000fe20007ffe0ff */
[----:B------:R-:W2:Y:S02]  /*61e90*/  LDCU UR18, c[0x0][0x398] ;  /* 0x00007300ff1277ac */ /* 0x000ea40008000800 */
[----:B------:R4:W-:Y:S01]  /*61ea0*/  @P2 STG.E desc[UR14][R28.64], R244 ;  /* 0x000000f41c002986 */ /* 0x0009e2000c10190e */
[----:B------:R-:W2:Y:S01]  /*61eb0*/  LDCU UR20, c[0x0][0x3b8] ;  /* 0x00007700ff1477ac */ /* 0x000ea20008000800 */
[----:B-1----:R-:W-:-:S02]  /*61ec0*/  IMAD.WIDE R2, R0, 0x4, R238 ;  /* 0x0000000400027825 */ /* 0x002fc400078e02ee */
[----:B------:R-:W2:Y:S02]  /*61ed0*/  LDL.LU R250, [R1+0x4f0] ;  /* 0x0004f00001fa7983 */ /* 0x000ea40000300800 */
[C---:B----4-:R-:W-:Y:S02]  /*61ee0*/  IMAD.WIDE R28, R0.reuse, 0x4, R236 ;  /* 0x00000004001c7825 */ /* 0x050fe400078e02ec */
[----:B------:R1:W-:Y:S04]  /*61ef0*/  @P3 STG.E desc[UR14][R2.64], R245 ;  /* 0x000000f502003986 */ /* 0x0003e8000c10190e */
[----:B------:R-:W4:Y:S04]  /*61f00*/  LDL.LU R246, [R1+0x520] ;  /* 0x0005200001f67983 */ /* 0x000f280000300800 */
[----:B---3--:R3:W-:Y:S01]  /*61f10*/  @P4 STG.E desc[UR14][R28.64], R249 ;  /* 0x000000f91c004986 */ /* 0x0087e2000c10190e */
[----:B-1----:R-:W-:-:S04]  /*61f20*/  IMAD.WIDE R2, R0, 0x4, R234 ;  /* 0x0000000400027825 */ /* 0x002fc800078e02ea */
[----:B---3--:R-:W-:Y:S01]  /*61f30*/  IMAD.WIDE R28, R0, 0x4, R232 ;  /* 0x00000004001c7825 */ /* 0x008fe200078e02e8 */
[----:B------:R-:W3:Y:S04]  /*61f40*/  LDL.LU R249, [R1+0x4e0] ;  /* 0x0004e00001f97983 */ /* 0x000ee80000300800 */
[----:B------:R-:W-:Y:S04]  /*61f50*/  @P5 STG.E desc[UR14][R2.64], R251 ;  /* 0x000000fb02005986 */ /* 0x000fe8000c10190e */
[----:B--2---:R1:W-:Y:S04]  /*61f60*/  @P6 STG.E desc[UR14][R28.64], R248 ;  /* 0x000000f81c006986 */ /* 0x0043e8000c10190e */
[----:B-1----:R-:W2:Y:S01]  /*61f70*/  LDL.LU R248, [R1+0x500] ;  /* 0x0005000001f87983 */ /* 0x002ea20000300800 */
[----:B------:R-:W-:-:S02]  /*61f80*/  ISETP.GE.AND P1, PT, R216, UR26, PT ;  /* 0x0000001ad8007c0c */ /* 0x000fc4000bf26270 */
[----:B------:R-:W-:Y:S01]  /*61f90*/  ISETP.LT.AND P0, PT, R71, UR22, !P0 ;  /* 0x0000001647007c0c */ /* 0x000fe2000c701270 */
[----:B------:R-:W2:Y:S01]  /*61fa0*/  LDL.LU R247, [R1+0x4d0] ;  /* 0x0004d00001f77983 */ /* 0x000ea20000300800 */
[----:B------:R-:W-:Y:S01]  /*61fb0*/  ISETP.LT.AND P2, PT, R207, UR27, !P1 ;  /* 0x0000001bcf007c0c */ /* 0x000fe2000cf41270 */
[----:B------:R-:W-:Y:S01]  /*61fc0*/  IMAD.WIDE R2, R0, 0x4, R6 ;  /* 0x0000000400027825 */ /* 0x000fe200078e0206 */
[----:B------:R-:W-:Y:S01]  /*61fd0*/  ISETP.LT.AND P3, PT, R215, UR28, !P1 ;  /* 0x0000001cd7007c0c */ /* 0x000fe2000cf61270 */
[----:B------:R-:W2:Y:S01]  /*61fe0*/  LDL.LU R244, [R1+0x4c0] ;  /* 0x0004c00001f47983 */ /* 0x000ea20000300800 */
[----:B------:R-:W-:Y:S01]  /*61ff0*/  ISETP.LT.AND P4, PT, R223, UR29, !P1 ;  /* 0x0000001ddf007c0c */ /* 0x000fe2000cf81270 */
[C---:B------:R-:W-:Y:S01]  /*62000*/  IMAD.WIDE R28, R30.reuse, 0x4, R242 ;  /* 0x000000041e1c7825 */ /* 0x040fe200078e02f2 */
[----:B------:R-:W-:Y:S01]  /*62010*/  ISETP.LT.AND P5, PT, R39, UR30, !P1 ;  /* 0x0000001e27007c0c */ /* 0x000fe2000cfa1270 */
[----:B------:R-:W2:Y:S01]  /*62020*/  LDL.LU R245, [R1+0x4b0] ;  /* 0x0004b00001f57983 */ /* 0x000ea20000300800 */
[----:B------:R-:W-:Y:S01]  /*62030*/  ISETP.LT.AND P6, PT, R103, UR31, !P1 ;  /* 0x0000001f67007c0c */ /* 0x000fe2000cfc1270 */
[C---:B------:R-:W-:Y:S01]  /*62040*/  VIADD R0, R30.reuse, UR35 ;  /* 0x000000231e007c36 */ /* 0x040fe20008000000 */
[----:B------:R-:W1:Y:S01]  /*62050*/  LDCU UR22, c[0x0][0x39c] ;  /* 0x00007380ff1677ac */ /* 0x000e620008000800 */
[----:B------:R1:W-:Y:S01]  /*62060*/  @P0 STG.E desc[UR14][R2.64], R31 ;  /* 0x0000001f02000986 */ /* 0x0003e2000c10190e */
[----:B------:R-:W2:Y:S03]  /*62070*/  LDCU UR26, c[0x0][0x398] ;  /* 0x00007300ff1a77ac */ /* 0x000ea60008000800 */
[----:B------:R-:W2:Y:S01]  /*62080*/  LDL.LU R251, [R1+0x460] ;  /* 0x0004600001fb7983 */ /* 0x000ea20000300800 */
[----:B------:R-:W2:Y:S03]  /*62090*/  LDCU UR27, c[0x0][0x398] ;  /* 0x00007300ff1b77ac */ /* 0x000ea60008000800 */
[----:B------:R4:W-:Y:S01]  /*620a0*/  @P2 STG.E desc[UR14][R28.64], R250 ;  /* 0x000000fa1c002986 */ /* 0x0009e2000c10190e */
[C---:B-1----:R-:W-:Y:S01]  /*620b0*/  IMAD.WIDE R2, R30.reuse, 0x4, R240 ;  /* 0x000000041e027825 */ /* 0x042fe200078e02f0 */
[----:B------:R-:W1:Y:S01]  /*620c0*/  LDCU UR28, c[0x0][0x398] ;  /* 0x00007300ff1c77ac */ /* 0x000e620008000800 */
[----:B------:R-:W1:Y:S03]  /*620d0*/  LDCU UR29, c[0x0][0x398] ;  /* 0x00007300ff1d77ac */ /* 0x000e660008000800 */
[----:B----4-:R4:W-:Y:S01]  /*620e0*/  @P3 STG.E desc[UR14][R2.64], R246 ;  /* 0x000000f602003986 */ /* 0x0109e2000c10190e */
[----:B------:R-:W1:Y:S03]  /*620f0*/  LDCU UR30, c[0x0][0x398] ;  /* 0x00007300ff1e77ac */ /* 0x000e660008000800 */
[----:B------:R-:W2:Y:S01]  /*62100*/  LDL.LU R250, [R1+0x450] ;  /* 0x0004500001fa7983 */ /* 0x000ea20000300800 */
[C---:B------:R-:W-:Y:S01]  /*62110*/  IMAD.WIDE R28, R30.reuse, 0x4, R4 ;  /* 0x000000041e1c7825 */ /* 0x040fe200078e0204 */
[----:B------:R-:W1:Y:S01]  /*62120*/  LDCU UR31, c[0x0][0x398] ;  /* 0x00007300ff1f77ac */ /* 0x000e620008000800 */
[----:B------:R-:W1:Y:S02]  /*62130*/  LDCU UR35, c[0x0][0x398] ;  /* 0x00007300ff2377ac */ /* 0x000e640008000800 */
[----:B----4-:R-:W-:Y:S01]  /*62140*/  IMAD.WIDE R2, R30, 0x4, R238 ;  /* 0x000000041e027825 */ /* 0x010fe200078e02ee */
[----:B---3--:R3:W-:Y:S04]  /*62150*/  @P4 STG.E desc[UR14][R28.64], R249 ;  /* 0x000000f91c004986 */ /* 0x0087e8000c10190e */
[----:B---3--:R-:W3:Y:S04]  /*62160*/  LDL.LU R249, [R1+0x290] ;  /* 0x0002900001f97983 */ /* 0x008ee80000300800 */
[----:B--2---:R2:W-:Y:S04]  /*62170*/  @P5 STG.E desc[UR14][R2.64], R248 ;  /* 0x000000f802005986 */ /* 0x0045e8000c10190e */
[----:B--2---:R-:W2:Y:S01]  /*62180*/  LDL.LU R248, [R1+0x10] ;  /* 0x0000100001f87983 */ /* 0x004ea20000300800 */
[----:B------:R-:W-:-:S02]  /*62190*/  IADD3 R31, PT, PT, R183, 0x21, RZ ;  /* 0x00000021b71f7810 */ /* 0x000fc40007ffe0ff */
[----:B------:R-:W-:Y:S02]  /*621a0*/  ISETP.LT.AND P0, PT, R199, UR32, !P1 ;  /* 0x00000020c7007c0c */ /* 0x000fe4000cf01270 */
[----:B------:R-:W-:Y:S01]  /*621b0*/  ISETP.LT.AND P2, PT, R167, UR33, !P1 ;  /* 0x00000021a7007c0c */ /* 0x000fe2000cf41270 */
[C---:B------:R-:W-:Y:S01]  /*621c0*/  IMAD.WIDE R28, R30.reuse, 0x4, R236 ;  /* 0x000000041e1c7825 */ /* 0x040fe200078e02ec */
[----:B------:R-:W-:Y:S01]  /*621d0*/  ISETP.GE.AND P3, PT, R31, UR36, PT ;  /* 0x000000241f007c0c */ /* 0x000fe2000bf66270 */
[----:B------:R-:W4:Y:S01]  /*621e0*/  LDCU UR32, c[0x0][0x398] ;  /* 0x00007300ff2077ac */ /* 0x000f220008000800 */
[----:B------:R-:W-:Y:S01]  /*621f0*/  ISETP.LT.AND P1, PT, R71, UR34, !P1 ;  /* 0x0000002247007c0c */ /* 0x000fe2000cf21270 */
[C---:B------:R-:W-:Y:S01]  /*62200*/  IMAD.WIDE R2, R30.reuse, 0x4, R234 ;  /* 0x000000041e027825 */ /* 0x040fe200078e02ea */
[----:B------:R-:W-:Y:S01]  /*62210*/  ISETP.LT.AND P4, PT, R207, UR37, !P3 ;  /* 0x00000025cf007c0c */ /* 0x000fe2000df81270 */
[----:B------:R1:W-:Y:S01]  /*62220*/  @P6 STG.E desc[UR14][R28.64], R247 ;  /* 0x000000f71c006986 */ /* 0x0003e2000c10190e */
[----:B------:R-:W-:Y:S01]  /*62230*/  ISETP.LT.AND P5, PT, R215, UR38, !P3 ;  /* 0x00000026d7007c0c */ /* 0x000fe2000dfa1270 */
[----:B------:R-:W2:Y:S02]  /*62240*/  LDCU UR34, c[0x0][0x39c] ;  /* 0x00007380ff2277ac */ /* 0x000ea40008000800 */
[----:B------:R4:W-:Y:S01]  /*62250*/  @P0 STG.E desc[UR14][R2.64], R244 ;  /* 0x000000f402000986 */ /* 0x0009e2000c10190e */
[----:B------:R-:W2:Y:S01]  /*62260*/  LDCU UR36, c[0x0][0x398] ;  /* 0x00007300ff2477ac */ /* 0x000ea20008000800 */
[----:B------:R-:W2:Y:S01]  /*62270*/  LDCU UR33, c[0x0][0x3b8] ;  /* 0x00007700ff2177ac */ /* 0x000ea20008000800 */
[C---:B-1----:R-:W-:Y:S01]  /*62280*/  IMAD.WIDE R28, R30.reuse, 0x4, R232 ;  /* 0x000000041e1c7825 */ /* 0x042fe200078e02e8 */
[----:B------:R-:W-:Y:S01]  /*62290*/  ISETP.LT.AND P6, PT, R223, UR39, !P3 ;  /* 0x00000027df007c0c */ /* 0x000fe2000dfc1270 */
[----:B------:R-:W1:Y:S02]  /*622a0*/  LDCU UR37, c[0x0][0x398] ;  /* 0x00007300ff2577ac */ /* 0x000e640008000800 */
[----:B----4-:R-:W-:Y:S01]  /*622b0*/  IMAD.WIDE R2, R30, 0x4, R6 ;  /* 0x000000041e027825 */ /* 0x010fe200078e0206 */
[----:B------:R4:W-:Y:S01]  /*622c0*/  @P2 STG.E desc[UR14][R28.64], R245 ;  /* 0x000000f51c002986 */ /* 0x0009e2000c10190e */
[----:B------:R-:W-:Y:S01]  /*622d0*/  ISETP.LT.AND P0, PT, R39, UR40, !P3 ;  /* 0x0000002827007c0c */ /* 0x000fe2000df01270 */
[----:B------:R-:W1:Y:S02]  /*622e0*/  LDCU UR38, c[0x0][0x398] ;  /* 0x00007300ff2677ac */ /* 0x000e640008000800 */
[----:B------:R-:W-:Y:S01]  /*622f0*/  @P1 STG.E desc[UR14][R2.64], R251 ;  /* 0x000000fb02001986 */ /* 0x000fe2000c10190e */
[----:B------:R-:W1:Y:S01]  /*62300*/  LDCU UR39, c[0x0][0x398] ;  /* 0x00007300ff2777ac */ /* 0x000e620008000800 */
[----:B----4-:R-:W-:-:S04]  /*62310*/  IMAD.WIDE R28, R0, 0x4, R242 ;  /* 0x00000004001c7825 */ /* 0x010fc800078e02f2 */
[C---:B------:R-:W-:Y:S01]  /*62320*/  IMAD.WIDE R30, R0.reuse, 0x4, R4 ;  /* 0x00000004001e7825 */ /* 0x040fe200078e0204 */
[----:B------:R4:W-:Y:S01]  /*62330*/  @P4 STG.E desc[UR14][R28.64], R250 ;  /* 0x000000fa1c004986 */ /* 0x0009e2000c10190e */
[----:B------:R-:W-:Y:S01]  /*62340*/  ISETP.LT.AND P2, PT, R103, UR41, !P3 ;  /* 0x0000002967007c0c */ /* 0x000fe2000df41270 */
[----:B------:R-:W1:Y:S01]  /*62350*/  LDCU UR40, c[0x0][0x398] ;  /* 0x00007300ff2877ac */ /* 0x000e620008000800 */
[C---:B----4-:R-:W-:Y:S01]  /*62360*/  IMAD.WIDE R28, R0.reuse, 0x4, R240 ;  /* 0x00000004001c7825 */ /* 0x050fe200078e02f0 */
[----:B------:R-:W4:Y:S01]  /*62370*/  LDL.LU R250, [R1+0x4f4] ;  /* 0x0004f40001fa7983 */ /* 0x000f220000300800 */
[----:B------:R-:W-:Y:S01]  /*62380*/  ISETP.LT.AND P1, PT, R199, UR42, !P3 ;  /* 0x0000002ac7007c0c */ /* 0x000fe2000df21270 */
[----:B------:R-:W1:Y:S02]  /*62390*/  LDCU UR41, c[0x0][0x398] ;  /* 0x00007300ff2977ac */ /* 0x000e640008000800 */
[----:B------:R-:W4:Y:S01]  /*623a0*/  LDL.LU R246, [R1+0x524] ;  /* 0x0005240001f67983 */ /* 0x000f220000300800 */
[----:B------:R-:W-:Y:S01]  /*623b0*/  IADD3 R3, PT, PT, R183, 0x22, RZ ;  /* 0x00000022b7037810 */ /* 0x000fe20007ffe0ff */
[C---:B------:R-:W-:Y:S01]  /*623c0*/  VIADD R2, R0.reuse, UR45 ;  /* 0x0000002d00027c36 */ /* 0x040fe20008000000 */
[----:B------:R-:W-:Y:S01]  /*623d0*/  ISETP.LT.AND P4, PT, R167, UR43, !P3 ;  /* 0x0000002ba7007c0c */ /* 0x000fe2000df81270 */
[----:B---3--:R3:W-:Y:S01]  /*623e0*/  @P5 STG.E desc[UR14][R28.64], R249 ;  /* 0x000000f91c005986 */ /* 0x0087e2000c10190e */
[----:B------:R-:W1:Y:S01]  /*623f0*/  LDCU UR42, c[0x0][0x398] ;  /* 0x00007300ff2a77ac */ /* 0x000e620008000800 */
[----:B------:R-:W1:Y:S01]  /*62400*/  LDCU UR45, c[0x0][0x398] ;  /* 0x00007300ff2d77ac */ /* 0x000e620008000800 */
[----:B------:R-:W1:Y:S01]  /*62410*/  LDCU UR43, c[0x0][0x3b8] ;  /* 0x00007700ff2b77ac */ /* 0x000e620008000800 */
[----:B---3--:R-:W3:Y:S04]  /*62420*/  LDL.LU R249, [R1+0x4e4] ;  /* 0x0004e40001f97983 */ /* 0x008ee80000300800 */
[----:B--2---:R2:W-:Y:S04]  /*62430*/  @P6 STG.E desc[UR14][R30.64], R248 ;  /* 0x000000f81e006986 */ /* 0x0045e8000c10190e */
[----:B--2---:R-:W2:Y:S01]  /*62440*/  LDL.LU R248, [R1+0x504] ;  /* 0x0005040001f87983 */ /* 0x004ea20000300800 */
[C---:B------:R-:W-:Y:S01]  /*62450*/  IMAD.WIDE R28, R0.reuse, 0x4, R238 ;  /* 0x00000004001c7825 */ /* 0x040fe200078e02ee */
[----:B------:R-:W-:Y:S01]  /*62460*/  ISETP.GE.AND P5, PT, R3, UR46, PT ;  /* 0x0000002e03007c0c */ /* 0x000fe2000bfa6270 */
[----:B------:R-:W1:Y:S01]  /*62470*/  LDCU UR46, c[0x0][0x398] ;  /* 0x00007300ff2e77ac */ /* 0x000e620008000800 */
[----:B------:R-:W-:Y:S01]  /*62480*/  ISETP.LT.AND P3, PT, R71, UR44, !P3 ;  /* 0x0000002c47007c0c */ /* 0x000fe2000df61270 */
[C---:B------:R-:W-:Y:S01]  /*62490*/  IMAD.WIDE R30, R0.reuse, 0x4, R236 ;  /* 0x00000004001e7825 */ /* 0x040fe200078e02ec */
[----:B------:R1:W-:Y:S01]  /*624a0*/  @P0 STG.E desc[UR14][R28.64], R20 ;  /* 0x000000141c000986 */ /* 0x0003e2000c10190e */
[----:B------:R-:W-:Y:S01]  /*624b0*/  ISETP.LT.AND P6, PT, R207, UR47, !P5 ;  /* 0x0000002fcf007c0c */ /* 0x000fe2000efc1270 */
[----:B------:R-:W2:Y:S02]  /*624c0*/  LDCU UR44, c[0x0][0x39c] ;  /* 0x00007380ff2c77ac */ /* 0x000ea40008000800 */
[----:B------:R1:W-:Y:S01]  /*624d0*/  @P2 STG.E desc[UR14][R30.64], R24 ;  /* 0x000000181e002986 */ /* 0x0003e2000c10190e */
[----:B------:R-:W-:Y:S01]  /*624e0*/  ISETP.LT.AND P0, PT, R215, UR48, !P5 ;  /* 0x00000030d7007c0c */ /* 0x000fe2000ef01270 */
[----:B------:R-:W2:Y:S02]  /*624f0*/  LDCU UR47, c[0x0][0x398] ;  /* 0x00007300ff2f77ac */ /* 0x000ea40008000800 */
[----:B------:R-:W2:Y:S01]  /*62500*/  LDL.LU R247, [R1+0x4d4] ;  /* 0x0004d40001f77983 */ /* 0x000ea20000300800 */
[----:B-1----:R-:W-:-:S04]  /*62510*/  IMAD.WIDE R28, R0, 0x4, R234 ;  /* 0x00000004001c7825 */ /* 0x002fc800078e02ea */
        /* <DEDUP_REMOVED lines=8> */
[----:B-1----:R-:W-:-:S03]  /*625a0*/  IMAD.WIDE R28, R0, 0x4, R6 ;  /* 0x00000004001c7825 */ /* 0x002fc600078e0206 */
[----:B------:R-:W2:Y:S01]  /*625b0*/  LDL.LU R245, [R1+0x4b4] ;  /* 0x0004b40001f57983 */ /* 0x000ea20000300800 */
[----:B------:R-:W-:-:S03]  /*625c0*/  IMAD.WIDE R30, R2, 0x4, R242 ;  /* 0x00000004021e7825 */ /* 0x000fc600078e02f2 */
[----:B------:R1:W-:Y:S01]  /*625d0*/  @P3 STG.E desc[UR14][R28.64], R84 ;  /* 0x000000541c003986 */ /* 0x0003e2000c10190e */
[----:B------:R-:W-:Y:S01]  /*625e0*/  ISETP.LT.AND P4, PT, R103, UR51, !P5 ;  /* 0x0000003367007c0c */ /* 0x000fe2000ef81270 */
[----:B------:R-:W2:Y:S02]  /*625f0*/  LDCU UR50, c[0x0][0x398] ;  /* 0x00007300ff3277ac */ /* 0x000ea40008000800 */
[----:B------:R-:W2:Y:S01]  /*62600*/  LDL.LU R251, [R1+0x464] ;  /* 0x0004640001fb7983 */ /* 0x000ea20000300800 */
[----:B-1----:R-:W-:-:S03]  /*62610*/  IMAD.WIDE R28, R2, 0x4, R240 ;  /* 0x00000004021c7825 */ /* 0x002fc600078e02f0 */
[----:B----4-:R1:W-:Y:S01]  /*62620*/  @P6 STG.E desc[UR14][R30.64], R250 ;  /* 0x000000fa1e006986 */ /* 0x0103e2000c10190e */
[----:B------:R-:W-:Y:S01]  /*62630*/  IADD3 R3, PT, PT, R183, 0x23, RZ ;  /* 0x00000023b7037810 */ /* 0x000fe20007ffe0ff */
[----:B------:R-:W4:Y:S02]  /*62640*/  LDCU UR51, c[0x0][0x398] ;  /* 0x00007300ff3377ac */ /* 0x000f240008000800 */
[----:B------:R3:W-:Y:S04]  /*62650*/  @P0 STG.E desc[UR14][R28.64], R246 ;  /* 0x000000f61c000986 */ /* 0x0007e8000c10190e */
[----:B-1----:R-:W4:Y:S01]  /*62660*/  LDL.LU R250, [R1+0x454] ;  /* 0x0004540001fa7983 */ /* 0x002f220000300800 */
[----:B------:R-:W-:-:S04]  /*62670*/  IMAD.WIDE R30, R2, 0x4, R4 ;  /* 0x00000004021e7825 */ /* 0x000fc800078e0204 */
[----:B---3--:R-:W-:Y:S01]  /*62680*/  IMAD.WIDE R28, R2, 0x4, R238 ;  /* 0x00000004021c7825 */ /* 0x008fe200078e02ee */
[----:B------:R1:W-:Y:S04]  /*62690*/  @P2 STG.E desc[UR14][R30.64], R249 ;  /* 0x000000f91e002986 */ /* 0x0003e8000c10190e */
[----:B-1----:R-:W3:Y:S04]  /*626a0*/  LDL.LU R249, [R1+0x294] ;  /* 0x0002940001f97983 */ /* 0x002ee80000300800 */
[----:B--2---:R1:W-:Y:S04]  /*626b0*/  @P1 STG.E desc[UR14][R28.64], R248 ;  /* 0x000000f81c001986 */ /* 0x0043e8000c10190e */
[----:B-1----:R-:W2:Y:S01]  /*626c0*/  LDL.LU R248, [R1+0x14] ;  /* 0x0000140001f87983 */ /* 0x002ea20000300800 */
[----:B------:R-:W-:-:S02]  /*626d0*/  ISETP.LT.AND P3, PT, R199, UR52, !P5 ;  /* 0x00000034c7007c0c */ /* 0x000fc4000ef61270 */
[----:B------:R-:W-:Y:S02]  /*626e0*/  ISETP.GE.AND P0, PT, R3, UR56, PT ;  /* 0x0000003803007c0c */ /* 0x000fe4000bf06270 */
[----:B------:R-:W-:Y:S01]  /*626f0*/  ISETP.LT.AND P6, PT, R167, UR53, !P5 ;  /* 0x00000035a7007c0c */ /* 0x000fe2000efc1270 */
[C---:B------:R-:W-:Y:S01]  /*62700*/  IMAD.WIDE R30, R2.reuse, 0x4, R236 ;  /* 0x00000004021e7825 */ /* 0x040fe200078e02ec */
[----:B------:R-:W-:Y:S01]  /*62710*/  ISETP.LT.AND P5, PT, R71, UR54, !P5 ;  /* 0x0000003647007c0c */ /* 0x000fe2000efa1270 */
[----:B------:R-:W1:Y:S01]  /*62720*/  LDCU UR52, c[0x0][0x398] ;  /* 0x00007300ff3477ac */ /* 0x000e620008000800 */
[----:B------:R-:W-:Y:S01]  /*62730*/  ISETP.LT.AND P2, PT, R207, UR57, !P0 ;  /* 0x00000039cf007c0c */ /* 0x000fe2000c741270 */
[C---:B------:R-:W-:Y:S01]  /*62740*/  IMAD.WIDE R28, R2.reuse, 0x4, R234 ;  /* 0x00000004021c7825 */ /* 0x040fe200078e02ea */
[----:B------:R1:W-:Y:S01]  /*62750*/  @P4 STG.E desc[UR14][R30.64], R247 ;  /* 0x000000f71e004986 */ /* 0x0003e2000c10190e */
[----:B------:R-:W-:Y:S01]  /*62760*/  ISETP.LT.AND P1, PT, R215, UR58, !P0 ;  /* 0x0000003ad7007c0c */ /* 0x000fe2000c721270 */
[----:B------:R-:W2:Y:S01]  /*62770*/  LDCU UR54, c[0x0][0x39c] ;  /* 0x00007380ff3677ac */ /* 0x000ea20008000800 */
[----:B------:R-:W-:Y:S01]  /*62780*/  VIADD R0, R2, UR55 ;  /* 0x0000003702007c36 */ /* 0x000fe20008000000 */
[----:B------:R-:W-:-:S02]  /*62790*/  ISETP.LT.AND P4, PT, R223, UR59, !P0 ;  /* 0x0000003bdf007c0c */ /* 0x000fc4000c781270 */
[----:B------:R-:W-:Y:S01]  /*627a0*/  IADD3 R20, PT, PT, R183, 0x24, RZ ;  /* 0x00000024b7147810 */ /* 0x000fe20007ffe0ff */
[----:B------:R-:W2:Y:S01]  /*627b0*/  LDCU UR56, c[0x0][0x398] ;  /* 0x00007300ff3877ac */ /* 0x000ea20008000800 */
[----:B------:R1:W-:Y:S01]  /*627c0*/  @P3 STG.E desc[UR14][R28.64], R244 ;  /* 0x000000f41c003986 */ /* 0x0003e2000c10190e */
[----:B------:R-:W2:Y:S01]  /*627d0*/  LDCU UR53, c[0x0][0x3b8] ;  /* 0x00007700ff3577ac */ /* 0x000ea20008000800 */
[C---:B-1----:R-:W-:Y:S01]  /*627e0*/  IMAD.WIDE R30, R2.reuse, 0x4, R232 ;  /* 0x00000004021e7825 */ /* 0x042fe200078e02e8 */
[----:B------:R-:W1:Y:S03]  /*627f0*/  LDCU UR55, c[0x0][0x398] ;  /* 0x00007300ff3777ac */ /* 0x000e660008000800 */
[----:B------:R-:W-:Y:S01]  /*62800*/  IMAD.WIDE R2, R2, 0x4, R6 ;  /* 0x0000000402027825 */ /* 0x000fe200078e0206 */
[----:B------:R-:W-:Y:S01]  /*62810*/  @P6 STG.E desc[UR14][R30.64], R245 ;  /* 0x000000f51e006986 */ /* 0x000fe2000c10190e */
[----:B------:R-:W1:Y:S02]  /*62820*/  LDCU UR57, c[0x0][0x398] ;  /* 0x00007300ff3977ac */ /* 0x000e640008000800 */
[C---:B------:R-:W-:Y:S01]  /*62830*/  IMAD.WIDE R28, R0.reuse, 0x4, R242 ;  /* 0x00000004001c7825 */ /* 0x040fe200078e02f2 */
[----:B------:R1:W-:Y:S01]  /*62840*/  @P5 STG.E desc[UR14][R2.64], R251 ;  /* 0x000000fb02005986 */ /* 0x0003e2000c10190e */
[----:B------:R-:W2:Y:S02]  /*62850*/  LDCU UR58, c[0x0][0x398] ;  /* 0x00007300ff3a77ac */ /* 0x000ea40008000800 */
[C---:B------:R-:W-:Y:S01]  /*62860*/  VIADD R24, R0.reuse, UR65 ;  /* 0x0000004100187c36 */ /* 0x040fe20008000000 */
[----:B------:R-:W2:Y:S01]  /*62870*/  LDCU UR59, c[0x0][0x398] ;  /* 0x00007300ff3b77ac */ /* 0x000ea20008000800 */
[----:B-1----:R-:W-:Y:S01]  /*62880*/  IMAD.WIDE R2, R0, 0x4, R240 ;  /* 0x0000000400027825 */ /* 0x002fe200078e02f0 */
[----:B------:R-:W-:Y:S01]  /*62890*/  ISETP.LT.AND P3, PT, R39, UR60, !P0 ;  /* 0x0000003c27007c0c */ /* 0x000fe2000c761270 */
[----:B------:R-:W1:Y:S01]  /*628a0*/  LDCU UR60, c[0x0][0x398] ;  /* 0x00007300ff3c77ac */ /* 0x000e620008000800 */
[----:B------:R-:W-:-:S02]  /*628b0*/  ISETP.LT.AND P6, PT, R103, UR61, !P0 ;  /* 0x0000003d67007c0c */ /* 0x000fc4000c7c1270 */
[----:B------:R-:W-:Y:S01]  /*628c0*/  ISETP.LT.AND P5, PT, R199, UR62, !P0 ;  /* 0x0000003ec7007c0c */ /* 0x000fe2000c7a1270 */
[----:B------:R-:W1:Y:S01]  /*628d0*/  LDCU UR61, c[0x0][0x398] ;  /* 0x00007300ff3d77ac */ /* 0x000e620008000800 */
[----:B----4-:R4:W-:Y:S01]  /*628e0*/  @P2 STG.E desc[UR14][R28.64], R250 ;  /* 0x000000fa1c002986 */ /* 0x0109e2000c10190e */
[----:B------:R-:W1:Y:S01]  /*628f0*/  LDCU UR62, c[0x0][0x398] ;  /* 0x00007300ff3e77ac */ /* 0x000e620008000800 */
[----:B------:R-:W1:Y:S02]  /*62900*/  LDCU UR65, c[0x0][0x398] ;  /* 0x00007300ff4177ac */ /* 0x000e640008000800 */
[----:B----4-:R-:W4:Y:S01]  /*62910*/  LDL.LU R250, [R1+0x4f8] ;  /* 0x0004f80001fa7983 */ /* 0x010f220000300800 */
[----:B------:R-:W-:-:S03]  /*62920*/  IMAD.WIDE R28, R0, 0x4, R4 ;  /* 0x00000004001c7825 */ /* 0x000fc600078e0204 */
[----:B------:R-:W4:Y:S04]  /*62930*/  LDL.LU R246, [R1+0x528] ;  /* 0x0005280001f67983 */ /* 0x000f280000300800 */
[----:B---3--:R3:W-:Y:S04]  /*62940*/  @P1 STG.E desc[UR14][R2.64], R249 ;  /* 0x000000f902001986 */ /* 0x0087e8000c10190e */
[----:B---3--:R-:W3:Y:S04]  /*62950*/  LDL.LU R249, [R1+0x4e8] ;  /* 0x0004e80001f97983 */ /* 0x008ee80000300800 */
[----:B--2---:R2:W-:Y:S04]  /*62960*/  @P4 STG.E desc[UR14][R28.64], R248 ;  /* 0x000000f81c004986 */ /* 0x0045e8000c10190e */
[----:B--2---:R-:W2:Y:S01]  /*62970*/  LDL.LU R248, [R1+0x508] ;  /* 0x0005080001f87983 */ /* 0x004ea20000300800 */
[----:B------:R-:W-:Y:S01]  /*62980*/  ISETP.LT.AND P2, PT, R167, UR63, !P0 ;  /* 0x0000003fa7007c0c */ /* 0x000fe2000c741270 */
[----:B------:R-:W-:Y:S01]  /*62990*/  IMAD.WIDE R2, R0, 0x4, R238 ;  /* 0x0000000400027825 */ /* 0x000fe200078e02ee */
[----:B------:R-:W-:Y:S01]  /*629a0*/  ISETP.GE.AND P1, PT, R20, UR66, PT ;  /* 0x0000004214007c0c */ /* 0x000fe2000bf26270 */
[----:B------:R-:W2:Y:S01]  /*629b0*/  LDL.LU R247, [R1+0x4d8] ;  /* 0x0004d80001f77983 */ /* 0x000ea20000300800 */
[----:B------:R-:W-:Y:S01]  /*629c0*/  ISETP.LT.AND P0, PT, R71, UR64, !P0 ;  /* 0x0000004047007c0c */ /* 0x000fe2000c701270 */
[C---:B------:R-:W-:Y:S01]  /*629d0*/  IMAD.WIDE R28, R0.reuse, 0x4, R236 ;  /* 0x00000004001c7825 */ /* 0x040fe200078e02ec */
[----:B------:R-:W-:Y:S01]  /*629e0*/  ISETP.LT.AND P4, PT, R207, UR67, !P1 ;  /* 0x00000043cf007c0c */ /* 0x000fe2000cf81270 */
[----:B------:R1:W-:Y:S01]  /*629f0*/  @P3 STG.E desc[UR14][R2.64], R21 ;  /* 0x0000001502003986 */ /* 0x0003e2000c10190e */
[----:B------:R-:W-:Y:S01]  /*62a00*/  ISETP.LT.AND P3, PT, R215, UR68, !P1 ;  /* 0x00000044d7007c0c */ /* 0x000fe2000cf61270 */
[----:B------:R-:W2:Y:S02]  /*62a10*/  LDCU UR64, c[0x0][0x39c] ;  /* 0x00007380ff4077ac */ /* 0x000ea40008000800 */
[----:B------:R1:W-:Y:S01]  /*62a20*/  @P6 STG.E desc[UR14][R28.64], R25 ;  /* 0x000000191c006986 */ /* 0x0003e2000c10190e */
[----:B------:R-:W-:Y:S01]  /*62a30*/  ISETP.LT.AND P6, PT, R223, UR69, !P1 ;  /* 0x00000045df007c0c */ /* 0x000fe2000cfc1270 */
[----:B------:R-:W2:Y:S02]  /*62a40*/  LDCU UR66, c[0x0][0x398] ;  /* 0x00007300ff4277ac */ /* 0x000ea40008000800 */
[----:B------:R-:W2:Y:S01]  /*62a50*/  LDL.LU R244, [R1+0x4c8] ;  /* 0x0004c80001f47983 */ /* 0x000ea20000300800 */
[----:B------:R-:W2:Y:S01]  /*62a60*/  LDCU UR63, c[0x0][0x3b8] ;  /* 0x00007700ff3f77ac */ /* 0x000ea20008000800 */
[----:B-1----:R-:W-:-:S02]  /*62a70*/  IMAD.WIDE R2, R0, 0x4, R234 ;  /* 0x0000000400027825 */ /* 0x002fc400078e02ea */
[----:B------:R-:W2:Y:S01]  /*62a80*/  LDL.LU R245, [R1+0x4b8] ;  /* 0x0004b80001f57983 */ /* 0x000ea20000300800 */
[----:B------:R-:W1:Y:S01]  /*62a90*/  LDCU UR67, c[0x0][0x398] ;  /* 0x00007300ff4377ac */ /* 0x000e620008000800 */
[C---:B------:R-:W-:Y:S02]  /*62aa0*/  IMAD.WIDE R20, R0.reuse, 0x4, R232 ;  /* 0x0000000400147825 */ /* 0x040fe400078e02e8 */
[----:B------:R1:W-:Y:S01]  /*62ab0*/  @P5 STG.E desc[UR14][R2.64], R33 ;  /* 0x0000002102005986 */ /* 0x0003e2000c10190e */
[----:B------:R-:W-:Y:S01]  /*62ac0*/  ISETP.LT.AND P5, PT, R39, UR70, !P1 ;  /* 0x0000004627007c0c */ /* 0x000fe2000cfa1270 */
[----:B------:R-:W2:Y:S02]  /*62ad0*/  LDCU UR68, c[0x0][0x398] ;  /* 0x00007300ff4477ac */ /* 0x000ea40008000800 */
[----:B------:R1:W-:Y:S01]  /*62ae0*/  @P2 STG.E desc[UR14][R20.64], R89 ;  /* 0x0000005914002986 */ /* 0x0003e2000c10190e */
[----:B------:R-:W-:Y:S01]  /*62af0*/  IADD3 R25, PT, PT, R183, 0x25, RZ ;  /* 0x00000025b7197810 */ /* 0x000fe20007ffe0ff */
[----:B------:R-:W2:Y:S02]  /*62b00*/  LDCU UR69, c[0x0][0x398] ;  /* 0x00007300ff4577ac */ /* 0x000ea40008000800 */
[----:B------:R-:W2:Y:S01]  /*62b10*/  LDL.LU R251, [R1+0x468] ;  /* 0x0004680001fb7983 */ /* 0x000ea20000300800 */
[----:B------:R-:W2:Y:S01]  /*62b20*/  LDCU UR70, c[0x0][0x398] ;  /* 0x00007300ff4677ac */ /* 0x000ea20008000800 */
[----:B-1----:R-:W-:-:S04]  /*62b30*/  IMAD.WIDE R2, R0, 0x4, R6 ;  /* 0x0000000400027825 */ /* 0x002fc800078e0206 */
[C---:B------:R-:W-:Y:S01]  /*62b40*/  IMAD.WIDE R20, R24.reuse, 0x4, R242 ;  /* 0x0000000418147825 */ /* 0x040fe200078e02f2 */
[----:B------:R1:W-:Y:S04]  /*62b50*/  @P0 STG.E desc[UR14][R2.64], R85 ;  /* 0x0000005502000986 */ /* 0x0003e8000c10190e */
[----:B----4-:R4:W-:Y:S01]  /*62b60*/  @P4 STG.E desc[UR14][R20.64], R250 ;  /* 0x000000fa14004986 */ /* 0x0109e2000c10190e */
[----:B-1----:R-:W-:-:S05]  /*62b70*/  IMAD.WIDE R2, R24, 0x4, R240 ;  /* 0x0000000418027825 */ /* 0x002fca00078e02f0 */
[----:B------:R1:W-:Y:S04]  /*62b80*/  @P3 STG.E desc[UR14][R2.64], R246 ;  /* 0x000000f602003986 */ /* 0x0003e8000c10190e */
[----:B----4-:R-:W4:Y:S01]  /*62b90*/  LDL.LU R250, [R1+0x458] ;  /* 0x0004580001fa7983 */ /* 0x010f220000300800 */
[----:B------:R-:W-:-:S04]  /*62ba0*/  IMAD.WIDE R20, R24, 0x4, R4 ;  /* 0x0000000418147825 */ /* 0x000fc800078e0204 */
[----:B-1----:R-:W-:Y:S01]  /*62bb0*/  IMAD.WIDE R2, R24, 0x4, R238 ;  /* 0x0000000418027825 */ /* 0x002fe200078e02ee */
[----:B---3--:R1:W-:Y:S04]  /*62bc0*/  @P6 STG.E desc[UR14][R20.64], R249 ;  /* 0x000000f914006986 */ /* 0x0083e8000c10190e */
[----:B-1----:R-:W3:Y:S04]  /*62bd0*/  LDL.LU R249, [R1+0x298] ;  /* 0x0002980001f97983 */ /* 0x002ee80000300800 */
[----:B--2---:R1:W-:Y:S04]  /*62be0*/  @P5 STG.E desc[UR14][R2.64], R248 ;  /* 0x000000f802005986 */ /* 0x0043e8000c10190e */
[----:B-1----:R-:W2:Y:S01]  /*62bf0*/  LDL.LU R248, [R1+0x18] ;  /* 0x0000180001f87983 */ /* 0x002ea20000300800 */
[----:B------:R-:W-:-:S02]  /*62c00*/  ISETP.LT.AND P2, PT, R103, UR71, !P1 ;  /* 0x0000004767007c0c */ /* 0x000fc4000cf41270 */
[----:B------:R-:W-:Y:S02]  /*62c10*/  ISETP.LT.AND P0, PT, R199, UR72, !P1 ;  /* 0x00000048c7007c0c */ /* 0x000fe4000cf01270 */
[----:B------:R-:W-:Y:S02]  /*62c20*/  ISETP.GE.AND P3, PT, R25, UR76, PT ;  /* 0x0000004c19007c0c */ /* 0x000fe4000bf66270 */
[----:B------:R-:W-:Y:S01]  /*62c30*/  ISETP.LT.AND P4, PT, R167, UR73, !P1 ;  /* 0x00000049a7007c0c */ /* 0x000fe2000cf81270 */
[C---:B------:R-:W-:Y:S01]  /*62c40*/  IMAD.WIDE R20, R24.reuse, 0x4, R236 ;  /* 0x0000000418147825 */ /* 0x040fe200078e02ec */
[----:B------:R-:W-:Y:S01]  /*62c50*/  ISETP.LT.AND P1, PT, R71, UR74, !P1 ;  /* 0x0000004a47007c0c */ /* 0x000fe2000cf21270 */
[----:B------:R-:W1:Y:S01]  /*62c60*/  LDCU UR74, c[0x0][0x39c] ;  /* 0x00007380ff4a77ac */ /* 0x000e620008000800 */
[----:B------:R-:W-:Y:S01]  /*62c70*/  ISETP.LT.AND P6, PT, R207, UR77, !P3 ;  /* 0x0000004dcf007c0c */ /* 0x000fe2000dfc1270 */
[C---:B------:R-:W-:Y:S01]  /*62c80*/  IMAD.WIDE R2, R24.reuse, 0x4, R234 ;  /* 0x0000000418027825 */ /* 0x040fe200078e02ea */
[----:B------:R-:W-:Y:S01]  /*62c90*/  ISETP.LT.AND P5, PT, R215, UR4, !P3 ;  /* 0x00000004d7007c0c */ /* 0x000fe2000dfa1270 */
[----:B------:R1:W-:Y:S02]  /*62ca0*/  @P2 STG.E desc[UR14][R20.64], R247 ;  /* 0x000000f714002986 */ /* 0x0003e4000c10190e */
[C---:B------:R-:W-:Y:S01]  /*62cb0*/  VIADD R0, R24.reuse, UR75 ;  /* 0x0000004b18007c36 */ /* 0x040fe20008000000 */
[----:B------:R-:W-:Y:S01]  /*62cc0*/  ISETP.LT.AND P2, PT, R223, UR6, !P3 ;  /* 0x00000006df007c0c */ /* 0x000fe2000df41270 */
[----:B------:R1:W-:Y:S01]  /*62cd0*/  @P0 STG.E desc[UR14][R2.64], R244 ;  /* 0x000000f402000986 */ /* 0x0003e2000c10190e */
[----:B------:R-:W2:Y:S01]  /*62ce0*/  LDCU UR71, c[0x0][0x398] ;  /* 0x00007300ff4777ac */ /* 0x000ea20008000800 */
[----:B------:R-:W2:Y:S01]  /*62cf0*/  LDCU UR72, c[0x0][0x398] ;  /* 0x00007300ff4877ac */ /* 0x000ea20008000800 */
[C---:B-1----:R-:W-:Y:S01]  /*62d00*/  IMAD.WIDE R20, R24.reuse, 0x4, R232 ;  /* 0x0000000418147825 */ /* 0x042fe200078e02e8 */
[----:B------:R-:W1:Y:S03]  /*62d10*/  LDCU UR75, c[0x0][0x398] ;  /* 0x00007300ff4b77ac */ /* 0x000e660008000800 */
[----:B------:R-:W-:Y:S01]  /*62d20*/  IMAD.WIDE R24, R24, 0x4, R6 ;  /* 0x0000000418187825 */ /* 0x000fe200078e0206 */
[----:B------:R1:W-:Y:S01]  /*62d30*/  @P4 STG.E desc[UR14][R20.64], R245 ;  /* 0x000000f514004986 */ /* 0x0003e2000c10190e */
[----:B------:R-:W2:Y:S02]  /*62d40*/  LDCU UR76, c[0x0][0x398] ;  /* 0x00007300ff4c77ac */ /* 0x000ea40008000800 */
[C---:B------:R-:W-:Y:S01]  /*62d50*/  IMAD.WIDE R2, R0.reuse, 0x4, R242 ;  /* 0x0000000400027825 */ /* 0x040fe200078e02f2 */
[----:B------:R-:W-:Y:S01]  /*62d60*/  @P1 STG.E desc[UR14][R24.64], R251 ;  /* 0x000000fb18001986 */ /* 0x000fe2000c10190e */
[----:B------:R-:W2:Y:S01]  /*62d70*/  LDCU UR73, c[0x0][0x3b8] ;  /* 0x00007700ff4977ac */ /* 0x000ea20008000800 */
[----:B------:R-:W2:Y:S01]  /*62d80*/  LDCU UR77, c[0x0][0x398] ;  /* 0x00007300ff4d77ac */ /* 0x000ea20008000800 */
[C---:B-1----:R-:W-:Y:S01]  /*62d90*/  IMAD.WIDE R20, R0.reuse, 0x4, R4 ;  /* 0x0000000400147825 */ /* 0x042fe200078e0204 */
[----:B------:R-:W1:Y:S01]  /*62da0*/  LDCU UR4, c[0x0][0x398] ;  /* 0x00007300ff0477ac */ /* 0x000e620008000800 */
[----:B------:R-:W1:Y:S01]  /*62db0*/  LDCU UR6, c[0x0][0x398] ;  /* 0x00007300ff0677ac */ /* 0x000e620008000800 */
[----:B----4-:R4:W-:Y:S02]  /*62dc0*/  @P6 STG.E desc[UR14][R2.64], R250 ;  /* 0x000000fa02006986 */ /* 0x0109e4000c10190e */
[----:B----4-:R-:W-:-:S02]  /*62dd0*/  IMAD.WIDE R2, R0, 0x4, R240 ;  /* 0x0000000400027825 */ /* 0x010fc400078e02f0 */
[----:B------:R-:W4:Y:S04]  /*62de0*/  LDL.LU R250, [R1+0x4fc] ;  /* 0x0004fc0001fa7983 */ /* 0x000f280000300800 */
[----:B------:R-:W4:Y:S04]  /*62df0*/  LDL.LU R246, [R1+0x52c] ;  /* 0x00052c0001f67983 */ /* 0x000f280000300800 */
[----:B---3--:R3:W-:Y:S04]  /*62e00*/  @P5 STG.E desc[UR14][R2.64], R249 ;  /* 0x000000f902005986 */ /* 0x0087e8000c10190e */
[----:B---3--:R-:W3:Y:S04]  /*62e10*/  LDL.LU R249, [R1+0x4ec] ;  /* 0x0004ec0001f97983 */ /* 0x008ee80000300800 */
[----:B--2---:R2:W-:Y:S04]  /*62e20*/  @P2 STG.E desc[UR14][R20.64], R248 ;  /* 0x000000f814002986 */ /* 0x0045e8000c10190e */
[----:B--2---:R-:W2:Y:S01]  /*62e30*/  LDL.LU R248, [R1+0x50c] ;  /* 0x00050c0001f87983 */ /* 0x004ea20000300800 */
[----:B------:R-:W-:-:S02]  /*62e40*/  ISETP.LT.AND P0, PT, R39, UR8, !P3 ;  /* 0x0000000827007c0c */ /* 0x000fc4000df01270 */
[----:B------:R-:W-:Y:S02]  /*62e50*/  ISETP.LT.AND P4, PT, R103, UR10, !P3 ;  /* 0x0000000a67007c0c */ /* 0x000fe4000df81270 */
[----:B------:R-:W-:Y:S02]  /*62e60*/  ISETP.LT.AND P1, PT, R199, UR12, !P3 ;  /* 0x0000000cc7007c0c */ /* 0x000fe4000df21270 */
[----:B------:R-:W-:Y:S01]  /*62e70*/  IADD3 R25, PT, PT, R183, 0x26, RZ ;  /* 0x00000026b7197810 */ /* 0x000fe20007ffe0ff */
[C---:B------:R-:W-:Y:S01]  /*62e80*/  IMAD.WIDE R2, R0.reuse, 0x4, R238 ;  /* 0x0000000400027825 */ /* 0x040fe200078e02ee */
[----:B------:R-:W-:Y:S01]  /*62e90*/  ISETP.LT.AND P6, PT, R167, UR16, !P3 ;  /* 0x00000010a7007c0c */ /* 0x000fe2000dfc1270 */
[----:B------:R-:W2:Y:S01]  /*62ea0*/  LDL.LU R247, [R1+0x4dc] ;  /* 0x0004dc0001f77983 */ /* 0x000ea20000300800 */
[----:B------:R-:W-:Y:S01]  /*62eb0*/  ISETP.GE.AND P5, PT, R25, UR22, PT ;  /* 0x0000001619007c0c */ /* 0x000fe2000bfa6270 */
[C---:B------:R-:W-:Y:S01]  /*62ec0*/  IMAD.WIDE R20, R0.reuse, 0x4, R236 ;  /* 0x0000000400147825 */ /* 0x040fe200078e02ec */
[----:B------:R-:W-:Y:S01]  /*62ed0*/  ISETP.LT.AND P3, PT, R71, UR18, !P3 ;  /* 0x0000001247007c0c */ /* 0x000fe2000df61270 */
[----:B------:R1:W-:Y:S01]  /*62ee0*/  @P0 STG.E desc[UR14][R2.64], R22 ;  /* 0x0000001602000986 */ /* 0x0003e2000c10190e */
[----:B------:R-:W-:Y:S01]  /*62ef0*/  ISETP.LT.AND P2, PT, R207, UR24, !P5 ;  /* 0x00000018cf007c0c */ /* 0x000fe2000ef41270 */
[C---:B------:R-:W-:Y:S01]  /*62f00*/  VIADD R24, R0.reuse, UR20 ;  /* 0x0000001400187c36 */ /* 0x040fe20008000000 */
[----:B------:R-:W-:Y:S01]  /*62f10*/  ISETP.LT.AND P0, PT, R215, UR26, !P5 ;  /* 0x0000001ad7007c0c */ /* 0x000fe2000ef01270 */
        /* <DEDUP_REMOVED lines=8> */
[----:B------:R-:W-:Y:S02]  /*62fa0*/  IMAD.WIDE R20, R0, 0x4, R232 ;  /* 0x0000000400147825 */ /* 0x000fe400078e02e8 */
[----:B------:R1:W-:Y:S01]  /*62fb0*/  @P1 STG.E desc[UR14][R2.64], R34 ;  /* 0x0000002202001986 */ /* 0x0003e2000c10190e */
[----:B------:R-:W-:Y:S01]  /*62fc0*/  ISETP.LT.AND P1, PT, R39, UR28, !P5 ;  /* 0x0000001c27007c0c */ /* 0x000fe2000ef21270 */
[----:B------:R-:W2:Y:S02]  /*62fd0*/  LDCU UR18, c[0x0][0x39c] ;  /* 0x00007380ff1277ac */ /* 0x000ea40008000800 */
[----:B------:R1:W-:Y:S01]  /*62fe0*/  @P6 STG.E desc[UR14][R20.64], R90 ;  /* 0x0000005a14006986 */ /* 0x0003e2000c10190e */
[C---:B------:R-:W-:Y:S01]  /*62ff0*/  VIADD R25, R24.reuse, UR33 ;  /* 0x0000002118197c36 */ /* 0x040fe20008000000 */
[----:B------:R-:W2:Y:S02]  /*63000*/  LDCU UR20, c[0x0][0x398] ;  /* 0x00007300ff1477ac */ /* 0x000ea40008000800 */
[----:B------:R-:W2:Y:S01]  /*63010*/  LDL.LU R251, [R1+0x46c] ;  /* 0x00046c0001fb7983 */ /* 0x000ea20000300800 */
[--C-:B------:R-:W-:Y:S01]  /*63020*/  IMAD.WIDE R28, R24, 0x4, R6.reuse ;  /* 0x00000004181c7825 */ /* 0x100fe200078e0206 */
[----:B------:R-:W2:Y:S03]  /*63030*/  LDCU UR22, c[0x0][0x398] ;  /* 0x00007300ff1677ac */ /* 0x000ea60008000800 */
[----:B-1----:R-:W-:Y:S01]  /*63040*/  IMAD.WIDE R2, R0, 0x4, R6 ;  /* 0x0000000400027825 */ /* 0x002fe200078e0206 */
[----:B------:R-:W1:Y:S03]  /*63050*/  LDCU UR24, c[0x0][0x398] ;  /* 0x00007300ff1877ac */ /* 0x000e660008000800 */
[C---:B------:R-:W-:Y:S01]  /*63060*/  IMAD.WIDE R20, R24.reuse, 0x4, R242 ;  /* 0x0000000418147825 */ /* 0x040fe200078e02f2 */
[----:B------:R4:W-:Y:S01]  /*63070*/  @P3 STG.E desc[UR14][R2.64], R86 ;  /* 0x0000005602003986 */ /* 0x0009e2000c10190e */
[----:B------:R-:W-:Y:S01]  /*63080*/  ISETP.LT.AND P6, PT, R103, UR29, !P5 ;  /* 0x0000001d67007c0c */ /* 0x000fe2000efc1270 */
[----:B------:R-:W1:Y:S02]  /*63090*/  LDCU UR26, c[0x0][0x398] ;  /* 0x00007300ff1a77ac */ /* 0x000e640008000800 */
[----:B----4-:R4:W-:Y:S01]  /*630a0*/  @P2 STG.E desc[UR14][R20.64], R250 ;  /* 0x000000fa14002986 */ /* 0x0109e2000c10190e */
[----:B------:R-:W1:Y:S01]  /*630b0*/  LDCU UR16, c[0x0][0x3b8] ;  /* 0x00007700ff1077ac */ /* 0x000e620008000800 */
[----:B------:R-:W1:Y:S01]  /*630c0*/  LDCU UR27, c[0x0][0x398] ;  /* 0x00007300ff1b77ac */ /* 0x000e620008000800 */
[C---:B------:R-:W-:Y:S01]  /*630d0*/  IMAD.WIDE R2, R24.reuse, 0x4, R240 ;  /* 0x0000000418027825 */ /* 0x040fe200078e02f0 */
[----:B------:R-:W-:Y:S01]  /*630e0*/  ISETP.LT.AND P3, PT, R199, UR30, !P5 ;  /* 0x0000001ec7007c0c */ /* 0x000fe2000ef61270 */
[----:B------:R-:W1:Y:S02]  /*630f0*/  LDCU UR28, c[0x0][0x398] ;  /* 0x00007300ff1c77ac */ /* 0x000e640008000800 */
[C---:B----4-:R-:W-:Y:S01]  /*63100*/  IMAD.WIDE R20, R24.reuse, 0x4, R4 ;  /* 0x0000000418147825 */ /* 0x050fe200078e0204 */
[----:B------:R4:W-:Y:S01]  /*63110*/  @P0 STG.E desc[UR14][R2.64], R246 ;  /* 0x000000f602000986 */ /* 0x0009e2000c10190e */
[----:B------:R-:W-:Y:S01]  /*63120*/  IADD3 R0, PT, PT, R183, 0x27, RZ ;  /* 0x00000027b7007810 */ /* 0x000fe20007ffe0ff */
[----:B------:R-:W1:Y:S02]  /*63130*/  LDCU UR29, c[0x0][0x398] ;  /* 0x00007300ff1d77ac */ /* 0x000e640008000800 */
[----:B------:R-:W2:Y:S01]  /*63140*/  LDL.LU R250, [R1+0x45c] ;  /* 0x00045c0001fa7983 */ /* 0x000ea20000300800 */
[----:B------:R-:W-:Y:S01]  /*63150*/  ISETP.LT.AND P2, PT, R167, UR31, !P5 ;  /* 0x0000001fa7007c0c */ /* 0x000fe2000ef41270 */
[----:B------:R-:W-:Y:S01]  /*63160*/  IMAD.WIDE R30, R25, 0x4, R242 ;  /* 0x00000004191e7825 */ /* 0x000fe200078e02f2 */
[----:B------:R-:W1:Y:S01]  /*63170*/  LDCU UR30, c[0x0][0x398] ;  /* 0x00007300ff1e77ac */ /* 0x000e620008000800 */
[----:B---3--:R3:W-:Y:S01]  /*63180*/  @P4 STG.E desc[UR14][R20.64], R249 ;  /* 0x000000f914004986 */ /* 0x0087e2000c10190e */
[----:B------:R-:W1:Y:S01]  /*63190*/  LDCU UR33, c[0x0][0x398] ;  /* 0x00007300ff2177ac */ /* 0x000e620008000800 */
[----:B----4-:R-:W-:Y:S01]  /*631a0*/  IMAD.WIDE R2, R24, 0x4, R238 ;  /* 0x0000000418027825 */ /* 0x010fe200078e02ee */
[----:B------:R-:W-:Y:S01]  /*631b0*/  ISETP.GE.AND P0, PT, R0, UR34, PT ;  /* 0x0000002200007c0c */ /* 0x000fe2000bf06270 */
[----:B------:R-:W4:Y:S01]  /*631c0*/  LDCU UR31, c[0x0][0x3b8] ;  /* 0x00007700ff1f77ac */ /* 0x000f220008000800 */
[----:B---3--:R-:W3:Y:S04]  /*631d0*/  LDL.LU R249, [R1+0x29c] ;  /* 0x00029c0001f97983 */ /* 0x008ee80000300800 */
[----:B--2---:R2:W-:Y:S01]  /*631e0*/  @P1 STG.E desc[UR14][R2.64], R248 ;  /* 0x000000f802001986 */ /* 0x0045e2000c10190e */
[----:B------:R-:W-:Y:S01]  /*631f0*/  ISETP.LT.AND P5, PT, R71, UR32, !P5 ;  /* 0x0000002047007c0c */ /* 0x000fe2000efa1270 */
[C-C-:B------:R-:W-:Y:S01]  /*63200*/  IMAD.WIDE R20, R24.reuse, 0x4, R236.reuse ;  /* 0x0000000418147825 */ /* 0x140fe200078e02ec */
[----:B------:R-:W-:Y:S01]  /*63210*/  IADD3 R0, PT, PT, R183, 0x28, RZ ;  /* 0x00000028b7007810 */ /* 0x000fe20007ffe0ff */
[----:B------:R-:W1:Y:S02]  /*63220*/  LDCU UR32, c[0x0][0x39c] ;  /* 0x00007380ff2077ac */ /* 0x000e640008000800 */
[----:B------:R-:W-:Y:S01]  /*63230*/  IMAD.WIDE R32, R25, 0x4, R236 ;  /* 0x0000000419207825 */ /* 0x000fe200078e02ec */
[----:B------:R-:W1:Y:S01]  /*63240*/  LDCU UR34, c[0x0][0x398] ;  /* 0x00007300ff2277ac */ /* 0x000e620008000800 */
[----:B--2---:R-:W2:Y:S01]  /*63250*/  LDL.LU R248, [R1+0x1c] ;  /* 0x00001c0001f87983 */ /* 0x004ea20000300800 */
        /* <DEDUP_REMOVED lines=8> */
[----:B------:R-:W2:Y:S01]  /*632e0*/  LDCU UR36, c[0x0][0x398] ;  /* 0x00007300ff2477ac */ /* 0x000ea20008000800 */
[----:B-1----:R-:W-:Y:S01]  /*632f0*/  IMAD.WIDE R20, R24, 0x4, R232 ;  /* 0x0000000418147825 */ /* 0x002fe200078e02e8 */
[----:B------:R-:W1:Y:S04]  /*63300*/  LDCU UR37, c[0x0][0x398] ;  /* 0x00007300ff2577ac */ /* 0x000e680008000800 */
[----:B------:R1:W-:Y:S01]  /*63310*/  @P2 STG.E desc[UR14][R20.64], R245 ;  /* 0x000000f514002986 */ /* 0x0003e2000c10190e */
[----:B------:R-:W-:Y:S01]  /*63320*/  ISETP.LT.AND P2, PT, R103, UR39, !P0 ;  /* 0x0000002767007c0c */ /* 0x000fe2000c741270 */
[----:B----4-:R-:W-:Y:S01]  /*63330*/  VIADD R3, R25, UR43 ;  /* 0x0000002b19037c36 */ /* 0x010fe20008000000 */
[----:B------:R-:W4:Y:S01]  /*63340*/  LDCU UR38, c[0x0][0x398] ;  /* 0x00007300ff2677ac */ /* 0x000f220008000800 */
[----:B------:R4:W-:Y:S01]  /*63350*/  @P5 STG.E desc[UR14][R28.64], R251 ;  /* 0x000000fb1c005986 */ /* 0x0009e2000c10190e */
[----:B------:R-:W-:Y:S01]  /*63360*/  ISETP.LT.AND P5, PT, R199, UR40, !P0 ;  /* 0x00000028c7007c0c */ /* 0x000fe2000c7a1270 */
[----:B------:R-:W2:Y:S01]  /*63370*/  LDCU UR39, c[0x0][0x398] ;  /* 0x00007300ff2777ac */ /* 0x000ea20008000800 */
[C---:B-1----:R-:W-:Y:S01]  /*63380*/  IMAD.WIDE R20, R25.reuse, 0x4, R240 ;  /* 0x0000000419147825 */ /* 0x042fe200078e02f0 */
[----:B------:R-:W1:Y:S01]  /*63390*/  LDCU UR40, c[0x0][0x398] ;  /* 0x00007300ff2877ac */ /* 0x000e620008000800 */
[----:B------:R-:W1:Y:S02]  /*633a0*/  LDCU UR43, c[0x0][0x398] ;  /* 0x00007300ff2b77ac */ /* 0x000e640008000800 */
[----:B----4-:R-:W-:Y:S01]  /*633b0*/  IMAD.WIDE R28, R25, 0x4, R4 ;  /* 0x00000004191c7825 */ /* 0x010fe200078e0204 */
[----:B------:R4:W-:Y:S01]  /*633c0*/  @P4 STG.E desc[UR14][R30.64], R250 ;  /* 0x000000fa1e004986 */ /* 0x0009e2000c10190e */
[----:B------:R-:W-:Y:S01]  /*633d0*/  ISETP.LT.AND P4, PT, R167, UR41, !P0 ;  /* 0x00000029a7007c0c */ /* 0x000fe2000c781270 */
[----:B------:R-:W1:Y:S01]  /*633e0*/  LDCU UR41, c[0x0][0x3b8] ;  /* 0x00007700ff2977ac */ /* 0x000e620008000800 */
[----:B------:R-:W-:Y:S01]  /*633f0*/  ISETP.LT.AND P0, PT, R71, UR42, !P0 ;  /* 0x0000002a47007c0c */ /* 0x000fe2000c701270 */
[----:B------:R-:W1:Y:S01]  /*63400*/  LDCU UR42, c[0x0][0x39c] ;  /* 0x00007380ff2a77ac */ /* 0x000e620008000800 */
[C---:B----4-:R-:W-:Y:S01]  /*63410*/  IMAD.WIDE R30, R25.reuse, 0x4, R238 ;  /* 0x00000004191e7825 */ /* 0x050fe200078e02ee */
[----:B---3--:R3:W-:Y:S01]  /*63420*/  @P1 STG.E desc[UR14][R20.64], R249 ;  /* 0x000000f914001986 */ /* 0x0087e2000c10190e */
[----:B------:R-:W-:Y:S01]  /*63430*/  ISETP.GE.AND P1, PT, R0, UR44, PT ;  /* 0x0000002c00007c0c */ /* 0x000fe2000bf26270 */
[----:B------:R-:W4:Y:S01]  /*63440*/  LDCU UR44, c[0x0][0x398] ;  /* 0x00007300ff2c77ac */ /* 0x000f220008000800 */
[----:B---3--:R-:W-:Y:S01]  /*63450*/  IMAD.WIDE R20, R25, 0x4, R234 ;  /* 0x0000000419147825 */ /* 0x008fe200078e02ea */
[----:B------:R-:W-:Y:S01]  /*63460*/  IADD3 R0, PT, PT, R183, 0x29, RZ ;  /* 0x00000029b7007810 */ /* 0x000fe20007ffe0ff */
[----:B--2---:R2:W-:Y:S01]  /*63470*/  @P6 STG.E desc[UR14][R28.64], R248 ;  /* 0x000000f81c006986 */ /* 0x0045e2000c10190e */
[----:B------:R-:W-:Y:S01]  /*63480*/  ISETP.LT.AND P6, PT, R207, UR45, !P1 ;  /* 0x0000002dcf007c0c */ /* 0x000fe2000cfc1270 */
[----:B------:R-:W3:Y:S02]  /*63490*/  LDCU UR45, c[0x0][0x398] ;  /* 0x00007300ff2d77ac */ /* 0x000ee40008000800 */
[----:B------:R1:W-:Y:S01]  /*634a0*/  @P3 STG.E desc[UR14][R30.64], R23 ;  /* 0x000000171e003986 */ /* 0x0003e2000c10190e */
[----:B------:R-:W-:Y:S01]  /*634b0*/  ISETP.LT.AND P3, PT, R215, UR46, !P1 ;  /* 0x0000002ed7007c0c */ /* 0x000fe2000cf61270 */
[----:B------:R-:W3:Y:S02]  /*634c0*/  LDCU UR46, c[0x0][0x398] ;  /* 0x00007300ff2e77ac */ /* 0x000ee40008000800 */
[----:B------:R-:W-:Y:S01]  /*634d0*/  @P2 STG.E desc[UR14][R32.64], R27 ;  /* 0x0000001b20002986 */ /* 0x000fe2000c10190e */
[----:B------:R-:W-:Y:S01]  /*634e0*/  ISETP.LT.AND P2, PT, R223, UR47, !P1 ;  /* 0x0000002fdf007c0c */ /* 0x000fe2000cf41270 */
[----:B------:R-:W3:Y:S01]  /*634f0*/  LDCU UR47, c[0x0][0x398] ;  /* 0x00007300ff2f77ac */ /* 0x000ee20008000800 */
[----:B--2---:R-:W-:Y:S01]  /*63500*/  IMAD.WIDE R28, R25, 0x4, R232 ;  /* 0x00000004191c7825 */ /* 0x004fe200078e02e8 */
[----:B------:R2:W-:Y:S01]  /*63510*/  @P5 STG.E desc[UR14][R20.64], R35 ;  /* 0x0000002314005986 */ /* 0x0005e2000c10190e */
[----:B------:R-:W-:Y:S01]  /*63520*/  ISETP.LT.AND P5, PT, R39, UR48, !P1 ;  /* 0x0000003027007c0c */ /* 0x000fe2000cfa1270 */
[----:B------:R-:W3:Y:S01]  /*63530*/  LDCU UR48, c[0x0][0x398] ;  /* 0x00007300ff3077ac */ /* 0x000ee20008000800 */
[----:B-1----:R-:W-:Y:S01]  /*63540*/  IMAD.WIDE R22, R25, 0x4, R6 ;  /* 0x0000000419167825 */ /* 0x002fe200078e0206 */
[----:B------:R-:W-:Y:S01]  /*63550*/  @P4 STG.E desc[UR14][R28.64], R91 ;  /* 0x0000005b1c004986 */ /* 0x000fe2000c10190e */
[----:B------:R-:W-:Y:S01]  /*63560*/  ISETP.LT.AND P4, PT, R103, UR49, !P1 ;  /* 0x0000003167007c0c */ /* 0x000fe2000cf81270 */
[----:B------:R-:W1:Y:S01]  /*63570*/  LDCU UR49, c[0x0][0x398] ;  /* 0x00007300ff3177ac */ /* 0x000e620008000800 */
[----:B------:R-:W-:Y:S01]  /*63580*/  IMAD.WIDE R24, R3, 0x4, R242 ;  /* 0x0000000403187825 */ /* 0x000fe200078e02f2 */
[----:B------:R3:W-:Y:S01]  /*63590*/  @P0 STG.E desc[UR14][R22.64], R87 ;  /* 0x0000005716000986 */ /* 0x0007e2000c10190e */
[----:B------:R-:W-:Y:S01]  /*635a0*/  ISETP.LT.AND P0, PT, R199, UR50, !P1 ;  /* 0x00000032c7007c0c */ /* 0x000fe2000cf01270 */
[----:B------:R-:W1:Y:S01]  /*635b0*/  LDCU UR50, c[0x0][0x398] ;  /* 0x00007300ff3277ac */ /* 0x000e620008000800 */
[----:B--2---:R-:W-:Y:S01]  /*635c0*/  IMAD.WIDE R20, R3, 0x4, R240 ;  /* 0x0000000403147825 */ /* 0x004fe200078e02f0 */
[----:B------:R2:W-:Y:S01]  /*635d0*/  @P6 STG.E desc[UR14][R24.64], R80 ;  /* 0x0000005018006986 */ /* 0x0005e2000c10190e */
[----:B------:R-:W-:Y:S01]  /*635e0*/  ISETP.LT.AND P6, PT, R167, UR51, !P1 ;  /* 0x00000033a7007c0c */ /* 0x000fe2000cfc1270 */
[----:B------:R-:W1:Y:S01]  /*635f0*/  LDCU UR51, c[0x0][0x3b8] ;  /* 0x00007700ff3377ac */ /* 0x000e620008000800 */
[----:B------:R-:W-:Y:S01]  /*63600*/  ISETP.LT.AND P1, PT, R71, UR52, !P1 ;  /* 0x0000003447007c0c */ /* 0x000fe2000cf21270 */
[----:B------:R4:W-:Y:S01]  /*63610*/  @P3 STG.E desc[UR14][R20.64], R16 ;  /* 0x0000001014003986 */ /* 0x0009e2000c10190e */
[----:B------:R-:W-:Y:S01]  /*63620*/  ISETP.GE.AND P3, PT, R0, UR54, PT ;  /* 0x0000003600007c0c */ /* 0x000fe2000bf66270 */
[C---:B------:R-:W-:Y:S01]  /*63630*/  IMAD.WIDE R26, R3.reuse, 0x4, R236 ;  /* 0x00000004031a7825 */ /* 0x040fe200078e02ec */
[----:B------:R-:W1:Y:S03]  /*63640*/  LDCU UR52, c[0x0][0x39c] ;  /* 0x00007380ff3477ac */ /* 0x000e660008000800 */
[----:B---3--:R-:W-:-:S04]  /*63650*/  IMAD.WIDE R22, R3, 0x4, R4 ;  /* 0x0000000403167825 */ /* 0x008fc800078e0204 */
[----:B--2---:R-:W-:Y:S01]  /*63660*/  IMAD.WIDE R24, R3, 0x4, R238 ;  /* 0x0000000403187825 */ /* 0x004fe200078e02ee */
[----:B------:R2:W-:Y:S01]  /*63670*/  @P2 STG.E desc[UR14][R22.64], R64 ;  /* 0x0000004016002986 */ /* 0x0005e2000c10190e */
[----:B------:R-:W-:Y:S01]  /*63680*/  ISETP.LT.AND P2, PT, R207, UR55, !P3 ;  /* 0x00000037cf007c0c */ /* 0x000fe2000df41270 */
[----:B------:R-:W3:Y:S01]  /*63690*/  LDCU UR54, c[0x0][0x398] ;  /* 0x00007300ff3677ac */ /* 0x000ee20008000800 */
[----:B----4-:R-:W-:Y:S01]  /*636a0*/  IMAD.WIDE R20, R3, 0x4, R234 ;  /* 0x0000000403147825 */ /* 0x010fe200078e02ea */
[----:B------:R4:W-:Y:S01]  /*636b0*/  @P5 STG.E desc[UR14][R24.64], R60 ;  /* 0x0000003c18005986 */ /* 0x0009e2000c10190e */
[----:B------:R-:W-:Y:S01]  /*636c0*/  ISETP.LT.AND P5, PT, R215, UR56, !P3 ;  /* 0x00000038d7007c0c */ /* 0x000fe2000dfa1270 */
[----:B------:R-:W1:Y:S01]  /*636d0*/  LDCU UR55, c[0x0][0x398] ;  /* 0x00007300ff3777ac */ /* 0x000e620008000800 */
[----:B------:R-:W-:Y:S01]  /*636e0*/  VIADD R29, R3, UR53 ;  /* 0x00000035031d7c36 */ /* 0x000fe20008000000 */
[----:B------:R-:W-:Y:S01]  /*636f0*/  @P4 STG.E desc[UR14][R26.64], R56 ;  /* 0x000000381a004986 */ /* 0x000fe2000c10190e */
[----:B------:R-:W-:Y:S01]  /*63700*/  ISETP.LT.AND P4, PT, R223, UR57, !P3 ;  /* 0x00000039df007c0c */ /* 0x000fe2000df81270 */
[----:B------:R-:W1:Y:S01]  /*63710*/  LDCU UR53, c[0x0][0x398] ;  /* 0x00007300ff3577ac */ /* 0x000e620008000800 */
[----:B--2---:R-:W-:Y:S01]  /*63720*/  IMAD.WIDE R22, R3, 0x4, R232 ;  /* 0x0000000403167825 */ /* 0x004fe200078e02e8 */
[----:B------:R2:W-:Y:S01]  /*63730*/  @P0 STG.E desc[UR14][R20.64], R52 ;  /* 0x0000003414000986 */ /* 0x0005e2000c10190e */
[----:B------:R-:W-:Y:S01]  /*63740*/  ISETP.LT.AND P0, PT, R39, UR58, !P3 ;  /* 0x0000003a27007c0c */ /* 0x000fe2000df01270 */
[----:B------:R-:W1:Y:S01]  /*63750*/  LDCU UR56, c[0x0][0x398] ;  /* 0x00007300ff3877ac */ /* 0x000e620008000800 */
[----:B------:R-:W-:Y:S01]  /*63760*/  IMAD.WIDE R2, R3, 0x4, R6 ;  /* 0x0000000403027825 */ /* 0x000fe200078e0206 */
[----:B------:R3:W-:Y:S01]  /*63770*/  @P6 STG.E desc[UR14][R22.64], R48 ;  /* 0x0000003016006986 */ /* 0x0007e2000c10190e */
[----:B------:R-:W-:Y:S01]  /*63780*/  ISETP.LT.AND P6, PT, R103, UR59, !P3 ;  /* 0x0000003b67007c0c */ /* 0x000fe2000dfc1270 */
[----:B------:R-:W1:Y:S01]  /*63790*/  LDCU UR57, c[0x0][0x398] ;  /* 0x00007300ff3977ac */ /* 0x000e620008000800 */
[----:B----4-:R-:W-:Y:S01]  /*637a0*/  IMAD.WIDE R24, R29, 0x4, R242 ;  /* 0x000000041d187825 */ /* 0x010fe200078e02f2 */
[----:B------:R4:W-:Y:S01]  /*637b0*/  @P1 STG.E desc[UR14][R2.64], R96 ;  /* 0x0000006002001986 */ /* 0x0009e2000c10190e */
[----:B------:R-:W-:Y:S01]  /*637c0*/  ISETP.LT.AND P1, PT, R199, UR60, !P3 ;  /* 0x0000003cc7007c0c */ /* 0x000fe2000df21270 */
[----:B------:R-:W1:Y:S01]  /*637d0*/  LDCU UR58, c[0x0][0x398] ;  /* 0x00007300ff3a77ac */ /* 0x000e620008000800 */
[----:B--2---:R-:W-:Y:S01]  /*637e0*/  IMAD.WIDE R20, R29, 0x4, R240 ;  /* 0x000000041d147825 */ /* 0x004fe200078e02f0 */
[----:B------:R-:W-:Y:S01]  /*637f0*/  IADD3 R0, PT, PT, R183, 0x2a, RZ ;  /* 0x0000002ab7007810 */ /* 0x000fe20007ffe0ff */
[----:B------:R2:W-:Y:S01]  /*63800*/  @P2 STG.E desc[UR14][R24.64], R92 ;  /* 0x0000005c18002986 */ /* 0x0005e2000c10190e */
[----:B------:R-:W-:Y:S01]  /*63810*/  ISETP.LT.AND P2, PT, R167, UR61, !P3 ;  /* 0x0000003da7007c0c */ /* 0x000fe2000df41270 */
[C---:B---3--:R-:W-:Y:S01]  /*63820*/  IMAD.WIDE R22, R29.reuse, 0x4, R238 ;  /* 0x000000041d167825 */ /* 0x048fe200078e02ee */
[----:B------:R-:W3:Y:S01]  /*63830*/  LDCU UR59, c[0x0][0x398] ;  /* 0x00007300ff3b77ac */ /* 0x000ee20008000800 */
[----:B------:R1:W-:Y:S02]  /*63840*/  @P5 STG.E desc[UR14][R20.64], R112 ;  /* 0x0000007014005986 */ /* 0x0003e4000c10190e */
[----:B----4-:R-:W-:Y:S01]  /*63850*/  IMAD.WIDE R2, R29, 0x4, R4 ;  /* 0x000000041d027825 */ /* 0x010fe200078e0204 */
[----:B------:R-:W-:Y:S01]  /*63860*/  ISETP.GE.AND P5, PT, R0, UR64, PT ;  /* 0x0000004000007c0c */ /* 0x000fe2000bfa6270 */
[----:B------:R-:W4:Y:S01]  /*63870*/  LDCU UR60, c[0x0][0x398] ;  /* 0x00007300ff3c77ac */ /* 0x000f220008000800 */
[----:B------:R-:W-:-:S02]  /*63880*/  ISETP.LT.AND P3, PT, R71, UR62, !P3 ;  /* 0x0000003e47007c0c */ /* 0x000fc4000df61270 */
[----:B------:R3:W-:Y:S01]  /*63890*/  @P4 STG.E desc[UR14][R2.64], R116 ;  /* 0x0000007402004986 */ /* 0x0007e2000c10190e */
[----:B--2---:R-:W-:Y:S01]  /*638a0*/  IMAD.WIDE R24, R29, 0x4, R236 ;  /* 0x000000041d187825 */ /* 0x004fe200078e02ec */
[----:B------:R-:W-:Y:S01]  /*638b0*/  ISETP.LT.AND P4, PT, R207, UR65, !P5 ;  /* 0x00000041cf007c0c */ /* 0x000fe2000ef81270 */
[----:B------:R-:W2:Y:S01]  /*638c0*/  LDCU UR62, c[0x0][0x39c] ;  /* 0x00007380ff3e77ac */ /* 0x000ea20008000800 */
[----:B------:R4:W-:Y:S01]  /*638d0*/  @P0 STG.E desc[UR14][R22.64], R108 ;  /* 0x0000006c16000986 */ /* 0x0009e2000c10190e */
[----:B-1----:R-:W-:Y:S01]  /*638e0*/  IMAD.WIDE R20, R29, 0x4, R234 ;  /* 0x000000041d147825 */ /* 0x002fe200078e02ea */
[----:B------:R-:W-:Y:S01]  /*638f0*/  ISETP.LT.AND P0, PT, R215, UR66, !P5 ;  /* 0x00000042d7007c0c */ /* 0x000fe2000ef01270 */
[----:B------:R-:W1:Y:S01]  /*63900*/  LDCU UR64, c[0x0][0x398] ;  /* 0x00007300ff4077ac */ /* 0x000e620008000800 */
[----:B------:R2:W-:Y:S01]  /*63910*/  @P6 STG.E desc[UR14][R24.64], R76 ;  /* 0x0000004c18006986 */ /* 0x0005e2000c10190e */
[----:B------:R-:W-:Y:S01]  /*63920*/  VIADD R31, R29, UR63 ;  /* 0x0000003f1d1f7c36 */ /* 0x000fe20008000000 */
[----:B------:R-:W-:Y:S01]  /*63930*/  ISETP.LT.AND P6, PT, R223, UR67, !P5 ;  /* 0x00000043df007c0c */ /* 0x000fe2000efc1270 */
[----:B------:R-:W1:Y:S01]  /*63940*/  LDCU UR63, c[0x0][0x398] ;  /* 0x00007300ff3f77ac */ /* 0x000e620008000800 */
[----:B---3--:R-:W-:Y:S01]  /*63950*/  IMAD.WIDE R2, R29, 0x4, R232 ;  /* 0x000000041d027825 */ /* 0x008fe200078e02e8 */
[----:B------:R3:W-:Y:S01]  /*63960*/  @P1 STG.E desc[UR14][R20.64], R44 ;  /* 0x0000002c14001986 */ /* 0x0007e2000c10190e */
[----:B------:R-:W-:Y:S01]  /*63970*/  ISETP.LT.AND P1, PT, R39, UR68, !P5 ;  /* 0x0000004427007c0c */ /* 0x000fe2000ef21270 */
[----:B------:R-:W1:Y:S01]  /*63980*/  LDCU UR65, c[0x0][0x398] ;  /* 0x00007300ff4177ac */ /* 0x000e620008000800 */
[----:B----4-:R-:W-:Y:S01]  /*63990*/  IMAD.WIDE R22, R29, 0x4, R6 ;  /* 0x000000041d167825 */ /* 0x010fe200078e0206 */
[----:B------:R4:W-:Y:S01]  /*639a0*/  @P2 STG.E desc[UR14][R2.64], R156 ;  /* 0x0000009c02002986 */ /* 0x0009e2000c10190e */
[----:B------:R-:W-:Y:S01]  /*639b0*/  IADD3 R0, PT, PT, R183, 0x2b, RZ ;  /* 0x0000002bb7007810 */ /* 0x000fe20007ffe0ff */
[----:B------:R-:W1:Y:S01]  /*639c0*/  LDCU UR61, c[0x0][0x3b8] ;  /* 0x00007700ff3d77ac */ /* 0x000e620008000800 */
[----:B--2---:R-:W-:Y:S01]  /*639d0*/  IMAD.WIDE R24, R31, 0x4, R242 ;  /* 0x000000041f187825 */ /* 0x004fe200078e02f2 */
[----:B------:R2:W-:Y:S01]  /*639e0*/  @P3 STG.E desc[UR14][R22.64], R152 ;  /* 0x0000009816003986 */ /* 0x0005e2000c10190e */
[----:B------:R-:W-:Y:S01]  /*639f0*/  ISETP.LT.AND P2, PT, R103, UR69, !P5 ;  /* 0x0000004567007c0c */ /* 0x000fe2000ef41270 */
[----:B------:R-:W1:Y:S01]  /*63a00*/  LDCU UR66, c[0x0][0x398] ;  /* 0x00007300ff4277ac */ /* 0x000e620008000800 */
[C---:B---3--:R-:W-:Y:S01]  /*63a10*/  IMAD.WIDE R20, R31.reuse, 0x4, R4 ;  /* 0x000000041f147825 */ /* 0x048fe200078e0204 */
[----:B------:R-:W3:Y:S03]  /*63a20*/  LDCU UR67, c[0x0][0x398] ;  /* 0x00007300ff4377ac */ /* 0x000ee60008000800 */
[C---:B----4-:R-:W-:Y:S01]  /*63a30*/  IMAD.WIDE R2, R31.reuse, 0x4, R240 ;  /* 0x000000041f027825 */ /* 0x050fe200078e02f0 */
[----:B------:R4:W-:Y:S01]  /*63a40*/  @P4 STG.E desc[UR14][R24.64], R81 ;  /* 0x0000005118004986 */ /* 0x0009e2000c10190e */
[----:B------:R-:W1:Y:S02]  /*63a50*/  LDCU UR68, c[0x0][0x398] ;  /* 0x00007300ff4477ac */ /* 0x000e640008000800 */
[----:B--2---:R-:W-:Y:S01]  /*63a60*/  IMAD.WIDE R22, R31, 0x4, R238 ;  /* 0x000000041f167825 */ /* 0x004fe200078e02ee */
[----:B------:R2:W-:Y:S01]  /*63a70*/  @P0 STG.E desc[UR14][R2.64], R17 ;  /* 0x0000001102000986 */ /* 0x0005e2000c10190e */
[----:B------:R-:W-:Y:S01]  /*63a80*/  ISETP.GE.AND P0, PT, R0, UR74, PT ;  /* 0x0000004a00007c0c */ /* 0x000fe2000bf06270 */
[----:B------:R-:W1:Y:S01]  /*63a90*/  LDCU UR69, c[0x0][0x398] ;  /* 0x00007300ff4577ac */ /* 0x000e620008000800 */
[----:B------:R-:W-:Y:S01]  /*63aa0*/  ISETP.LT.AND P3, PT, R199, UR70, !P5 ;  /* 0x00000046c7007c0c */ /* 0x000fe2000ef61270 */
[----:B------:R1:W-:Y:S01]  /*63ab0*/  @P6 STG.E desc[UR14][R20.64], R65 ;  /* 0x0000004114006986 */ /* 0x0003e2000c10190e */
[----:B------:R-:W-:Y:S01]  /*63ac0*/  ISETP.LT.AND P4, PT, R167, UR71, !P5 ;  /* 0x00000047a7007c0c */ /* 0x000fe2000ef81270 */
[----:B------:R-:W-:Y:S01]  /*63ad0*/  VIADD R29, R31, UR73 ;  /* 0x000000491f1d7c36 */ /* 0x000fe20008000000 */
[----:B------:R-:W-:Y:S01]  /*63ae0*/  ISETP.LT.AND P5, PT, R71, UR72, !P5 ;  /* 0x0000004847007c0c */ /* 0x000fe2000efa1270 */
[----:B------:R1:W-:Y:S01]  /*63af0*/  @P1 STG.E desc[UR14][R22.64], R61 ;  /* 0x0000003d16001986 */ /* 0x0003e2000c10190e */
[----:B------:R-:W-:Y:S01]  /*63b00*/  ISETP.LT.AND P1, PT, R207, UR75, !P0 ;  /* 0x0000004bcf007c0c */ /* 0x000fe2000c721270 */
[----:B----4-:R-:W-:Y:S01]  /*63b10*/  IMAD.WIDE R24, R31, 0x4, R236 ;  /* 0x000000041f187825 */ /* 0x010fe200078e02ec */
[----:B------:R-:W-:Y:S01]  /*63b20*/  ISETP.LT.AND P6, PT, R215, UR76, !P0 ;  /* 0x0000004cd7007c0c */ /* 0x000fe2000c7c1270 */
[----:B------:R-:W4:Y:S02]  /*63b30*/  LDCU UR70, c[0x0][0x398] ;  /* 0x00007300ff4677ac */ /* 0x000f240008000800 */
[C---:B------:R-:W-:Y:S01]  /*63b40*/  IMAD.WIDE R26, R31.reuse, 0x4, R234 ;  /* 0x000000041f1a7825 */ /* 0x040fe200078e02ea */
[----:B------:R-:W-:Y:S03]  /*63b50*/  @P2 STG.E desc[UR14][R24.64], R57 ;  /* 0x0000003918002986 */ /* 0x000fe6000c10190e */
[C---:B--2---:R-:W-:Y:S01]  /*63b60*/  IMAD.WIDE R2, R31.reuse, 0x4, R232 ;  /* 0x000000041f027825 */ /* 0x044fe200078e02e8 */
[----:B------:R-:W-:Y:S03]  /*63b70*/  @P3 STG.E desc[UR14][R26.64], R53 ;  /* 0x000000351a003986 */ /* 0x000fe6000c10190e */
[----:B------:R-:W-:Y:S01]  /*63b80*/  IMAD.WIDE R16, R31, 0x4, R6 ;  /* 0x000000041f107825 */ /* 0x000fe200078e0206 */
[----:B------:R-:W-:Y:S01]  /*63b90*/  ISETP.LT.AND P2, PT, R223, UR77, !P0 ;  /* 0x0000004ddf007c0c */ /* 0x000fe2000c741270 */
[----:B------:R-:W2:Y:S02]  /*63ba0*/  LDCU UR73, c[0x0][0x398] ;  /* 0x00007300ff4977ac */ /* 0x000ea40008000800 */
[----:B-1----:R-:W-:Y:S01]  /*63bb0*/  IMAD.WIDE R20, R29, 0x4, R242 ;  /* 0x000000041d147825 */ /* 0x002fe200078e02f2 */
[----:B------:R1:W-:Y:S01]  /*63bc0*/  @P4 STG.E desc[UR14][R2.64], R49 ;  /* 0x0000003102004986 */ /* 0x0003e2000c10190e */
[----:B------:R-:W-:Y:S01]  /*63bd0*/  ISETP.LT.AND P3, PT, R39, UR4, !P0 ;  /* 0x0000000427007c0c */ /* 0x000fe2000c761270 */
[----:B------:R-:W2:Y:S01]  /*63be0*/  LDCU UR72, c[0x0][0x39c] ;  /* 0x00007380ff4877ac */ /* 0x000ea20008000800 */
[----:B------:R-:W-:Y:S01]  /*63bf0*/  IMAD.WIDE R22, R29, 0x4, R240 ;  /* 0x000000041d167825 */ /* 0x000fe200078e02f0 */
[----:B------:R3:W-:Y:S01]  /*63c00*/  @P5 STG.E desc[UR14][R16.64], R97 ;  /* 0x0000006110005986 */ /* 0x0007e2000c10190e */
[----:B------:R-:W-:Y:S01]  /*63c10*/  ISETP.LT.AND P4, PT, R103, UR6, !P0 ;  /* 0x0000000667007c0c */ /* 0x000fe2000c781270 */
[----:B------:R-:W2:Y:S02]  /*63c20*/  LDCU UR74, c[0x0][0x398] ;  /* 0x00007300ff4a77ac */ /* 0x000ea40008000800 */
[----:B------:R4:W-:Y:S01]  /*63c30*/  @P1 STG.E desc[UR14][R20.64], R93 ;  /* 0x0000005d14001986 */ /* 0x0009e2000c10190e */
[----:B------:R-:W-:Y:S01]  /*63c40*/  ISETP.LT.AND P5, PT, R167, UR10, !P0 ;  /* 0x0000000aa7007c0c */ /* 0x000fe2000c7a1270 */
[----:B------:R-:W-:Y:S01]  /*63c50*/  VIADD R0, R183, 0x2c ;  /* 0x0000002cb7007836 */ /* 0x000fe20000000000 */
[----:B------:R-:W2:Y:S01]  /*63c60*/  LDCU UR75, c[0x0][0x398] ;  /* 0x00007300ff4b77ac */ /* 0x000ea20008000800 */
[----:B------:R4:W-:Y:S01]  /*63c70*/  @P6 STG.E desc[UR14][R22.64], R113 ;  /* 0x0000007116006986 */ /* 0x0009e2000c10190e */
[----:B------:R-:W-:Y:S01]  /*63c80*/  ISETP.LT.AND P6, PT, R199, UR8, !P0 ;  /* 0x00000008c7007c0c */ /* 0x000fe2000c7c1270 */
[----:B-1----:R-:W-:Y:S01]  /*63c90*/  IMAD.WIDE R2, R29, 0x4, R4 ;  /* 0x000000041d027825 */ /* 0x002fe200078e0204 */
[----:B------:R-:W-:Y:S01]  /*63ca0*/  ISETP.LT.AND P0, PT, R71, UR12, !P0 ;  /* 0x0000000c47007c0c */ /* 0x000fe2000c701270 */
[----:B------:R-:W1:Y:S02]  /*63cb0*/  LDCU UR71, c[0x0][0x3b8] ;  /* 0x00007700ff4777ac */ /* 0x000e640008000800 */
[C---:B---3--:R-:W-:Y:S01]  /*63cc0*/  IMAD.WIDE R16, R29.reuse, 0x4, R238 ;  /* 0x000000041d107825 */ /* 0x048fe200078e02ee */
[----:B------:R3:W-:Y:S01]  /*63cd0*/  @P2 STG.E desc[UR14][R2.64], R117 ;  /* 0x0000007502002986 */ /* 0x0007e2000c10190e */
[----:B------:R-:W-:Y:S01]  /*63ce0*/  ISETP.GE.AND P1, PT, R0, UR18, PT ;  /* 0x0000001200007c0c */ /* 0x000fe2000bf26270 */
[----:B------:R-:W1:Y:S01]  /*63cf0*/  LDCU UR76, c[0x0][0x398] ;  /* 0x00007300ff4c77ac */ /* 0x000e620008000800 */
[C---:B----4-:R-:W-:Y:S01]  /*63d00*/  IMAD.WIDE R20, R29.reuse, 0x4, R236 ;  /* 0x000000041d147825 */ /* 0x050fe200078e02ec */
[----:B------:R4:W-:Y:S01]  /*63d10*/  @P3 STG.E desc[UR14][R16.64], R109 ;  /* 0x0000006d10003986 */ /* 0x0009e2000c10190e */
[----:B------:R-:W1:Y:S02]  /*63d20*/  LDCU UR77, c[0x0][0x398] ;  /* 0x00007300ff4d77ac */ /* 0x000e640008000800 */
[C---:B------:R-:W-:Y:S01]  /*63d30*/  IMAD.WIDE R22, R29.reuse, 0x4, R234 ;  /* 0x000000041d167825 */ /* 0x040fe200078e02ea */
[----:B------:R1:W-:Y:S01]  /*63d40*/  @P4 STG.E desc[UR14][R20.64], R77 ;  /* 0x0000004d14004986 */ /* 0x0003e2000c10190e */
[----:B------:R-:W1:Y:S02]  /*63d50*/  LDCU UR4, c[0x0][0x398] ;  /* 0x00007300ff0477ac */ /* 0x000e640008000800 */
[----:B---3--:R-:W-:Y:S01]  /*63d60*/  IMAD.WIDE R2, R29, 0x4, R232 ;  /* 0x000000041d027825 */ /* 0x008fe200078e02e8 */
[----:B------:R-:W-:Y:S01]  /*63d70*/  ISETP.LT.AND P3, PT, R207, UR20, !P1 ;  /* 0x00000014cf007c0c */ /* 0x000fe2000cf61270 */
[----:B------:R-:W3:Y:S02]  /*63d80*/  LDCU UR18, c[0x0][0x39c] ;  /* 0x00007380ff1277ac */ /* 0x000ee40008000800 */
[----:B----4-:R-:W-:Y:S01]  /*63d90*/  IMAD.WIDE R16, R29, 0x4, R6 ;  /* 0x000000041d107825 */ /* 0x010fe200078e0206 */
[----:B------:R-:W-:Y:S01]  /*63da0*/  @P6 STG.E desc[UR14][R22.64], R45 ;  /* 0x0000002d16006986 */ /* 0x000fe2000c10190e */
[----:B------:R-:W-:Y:S01]  /*63db0*/  ISETP.LT.AND P4, PT, R215, UR22, !P1 ;  /* 0x00000016d7007c0c */ /* 0x000fe2000cf81270 */
[----:B------:R-:W4:Y:S02]  /*63dc0*/  LDCU UR6, c[0x0][0x398] ;  /* 0x00007300ff0677ac */ /* 0x000f240008000800 */
[----:B------:R2:W-:Y:S01]  /*63dd0*/  @P5 STG.E desc[UR14][R2.64], R157 ;  /* 0x0000009d02005986 */ /* 0x0005e2000c10190e */
[----:B------:R-:W-:Y:S01]  /*63de0*/  ISETP.LT.AND P5, PT, R223, UR24, !P1 ;  /* 0x00000018df007c0c */ /* 0x000fe2000cfa1270 */
[----:B------:R-:W-:Y:S01]  /*63df0*/  VIADD R27, R29, UR16 ;  /* 0x000000101d1b7c36 */ /* 0x000fe20008000000 */
[----:B------:R-:W-:Y:S01]  /*63e00*/  IADD3 R0, PT, PT, R183, 0x2d, RZ ;  /* 0x0000002db7007810 */ /* 0x000fe20007ffe0ff */
[----:B------:R3:W-:Y:S01]  /*63e10*/  @P0 STG.E desc[UR14][R16.64], R153 ;  /* 0x0000009910000986 */ /* 0x0007e2000c10190e */
[----:B------:R-:W-:Y:S01]  /*63e20*/  ISETP.LT.AND P0, PT, R39, UR26, !P1 ;  /* 0x0000001a27007c0c */ /* 0x000fe2000cf01270 */
[----:B------:R-:W-:Y:S01]  /*63e30*/  IMAD.WIDE R24, R27, 0x4, R242 ;  /* 0x000000041b187825 */ /* 0x000fe200078e02f2 */
[----:B------:R-:W-:Y:S01]  /*63e40*/  ISETP.LT.AND P6, PT, R103, UR27, !P1 ;  /* 0x0000001b67007c0c */ /* 0x000fe2000cfc1270 */
[----:B------:R-:W4:Y:S02]  /*63e50*/  LDCU UR8, c[0x0][0x398] ;  /* 0x00007300ff0877ac */ /* 0x000f240008000800 */
[C---:B-1----:R-:W-:Y:S01]  /*63e60*/  IMAD.WIDE R20, R27.reuse, 0x4, R240 ;  /* 0x000000041b147825 */ /* 0x042fe200078e02f0 */
[----:B------:R1:W-:Y:S01]  /*63e70*/  @P3 STG.E desc[UR14][R24.64], R82 ;  /* 0x0000005218003986 */ /* 0x0003e2000c10190e */
[----:B------:R-:W4:Y:S02]  /*63e80*/  LDCU UR12, c[0x0][0x398] ;  /* 0x00007300ff0c77ac */ /* 0x000f240008000800 */
[C---:B--2---:R-:W-:Y:S01]  /*63e90*/  IMAD.WIDE R2, R27.reuse, 0x4, R4 ;  /* 0x000000041b027825 */ /* 0x044fe200078e0204 */
[----:B------:R-:W-:Y:S01]  /*63ea0*/  @P4 STG.E desc[UR14][R20.64], R18 ;  /* 0x0000001214004986 */ /* 0x000fe2000c10190e */
[----:B------:R-:W2:Y:S02]  /*63eb0*/  LDCU UR10, c[0x0][0x3b8] ;  /* 0x00007700ff0a77ac */ /* 0x000ea40008000800 */
[----:B------:R-:W-:Y:S01]  /*63ec0*/  IMAD.WIDE R22, R27, 0x4, R238 ;  /* 0x000000041b167825 */ /* 0x000fe200078e02ee */
[----:B------:R-:W-:Y:S01]  /*63ed0*/  ISETP.GE.AND P2, PT, R0, UR32, PT ;  /* 0x0000002000007c0c */ /* 0x000fe2000bf46270 */
[----:B------:R4:W-:Y:S01]  /*63ee0*/  @P5 STG.E desc[UR14][R2.64], R66 ;  /* 0x0000004202005986 */ /* 0x0009e2000c10190e */
[----:B------:R-:W-:Y:S01]  /*63ef0*/  ISETP.LT.AND P3, PT, R199, UR28, !P1 ;  /* 0x0000001cc7007c0c */ /* 0x000fe2000cf61270 */
[----:B---3--:R-:W-:Y:S01]  /*63f00*/  IMAD.WIDE R16, R27, 0x4, R236 ;  /* 0x000000041b107825 */ /* 0x008fe200078e02ec */
[----:B------:R-:W-:Y:S01]  /*63f10*/  ISETP.LT.AND P5, PT, R207, UR33, !P2 ;  /* 0x00000021cf007c0c */ /* 0x000fe2000d7a1270 */
[----:B------:R3:W-:Y:S01]  /*63f20*/  @P0 STG.E desc[UR14][R22.64], R62 ;  /* 0x0000003e16000986 */ /* 0x0007e2000c10190e */
[----:B------:R-:W-:Y:S01]  /*63f30*/  ISETP.LT.AND P0, PT, R167, UR29, !P1 ;  /* 0x0000001da7007c0c */ /* 0x000fe2000cf01270 */
[----:B------:R-:W-:Y:S01]  /*63f40*/  VIADD R29, R27, UR31 ;  /* 0x0000001f1b1d7c36 */ /* 0x000fe20008000000 */
[----:B------:R-:W-:Y:S01]  /*63f50*/  ISETP.LT.AND P1, PT, R71, UR30, !P1 ;  /* 0x0000001e47007c0c */ /* 0x000fe2000cf21270 */
[C---:B-1----:R-:W-:Y:S01]  /*63f60*/  IMAD.WIDE R24, R27.reuse, 0x4, R234 ;  /* 0x000000041b187825 */ /* 0x042fe200078e02ea */
[----:B------:R1:W-:Y:S01]  /*63f70*/  @P6 STG.E desc[UR14][R16.64], R58 ;  /* 0x0000003a10006986 */ /* 0x0003e2000c10190e */
[----:B------:R-:W2:Y:S02]  /*63f80*/  LDCU UR20, c[0x0][0x398] ;  /* 0x00007300ff1477ac */ /* 0x000ea40008000800 */
[C---:B----4-:R-:W-:Y:S01]  /*63f90*/  IMAD.WIDE R2, R27.reuse, 0x4, R232 ;  /* 0x000000041b027825 */ /* 0x050fe200078e02e8 */
[----:B------:R-:W4:Y:S03]  /*63fa0*/  LDCU UR16, c[0x0][0x398] ;  /* 0x00007300ff1077ac */ /* 0x000f260008000800 */
[----:B------:R-:W-:Y:S01]  /*63fb0*/  IMAD.WIDE R20, R27, 0x4, R6 ;  /* 0x000000041b147825 */ /* 0x000fe200078e0206 */
[----:B------:R2:W-:Y:S01]  /*63fc0*/  @P3 STG.E desc[UR14][R24.64], R54 ;  /* 0x0000003618003986 */ /* 0x0005e2000c10190e */
[----:B------:R-:W-:Y:S01]  /*63fd0*/  IADD3 R0, PT, PT, R183, 0x2e, RZ ;  /* 0x0000002eb7007810 */ /* 0x000fe20007ffe0ff */
[----:B------:R-:W4:Y:S01]  /*63fe0*/  LDCU UR22, c[0x0][0x398] ;  /* 0x00007300ff1677ac */ /* 0x000f220008000800 */
[----:B---3--:R-:W-:Y:S01]  /*63ff0*/  IMAD.WIDE R22, R29, 0x4, R242 ;  /* 0x000000041d167825 */ /* 0x008fe200078e02f2 */
[----:B------:R3:W-:Y:S01]  /*64000*/  @P0 STG.E desc[UR14][R2.64], R50 ;  /* 0x0000003202000986 */ /* 0x0007e2000c10190e */
[----:B------:R-:W-:Y:S01]  /*64010*/  ISETP.LT.AND P6, PT, R215, UR34, !P2 ;  /* 0x00000022d7007c0c */ /* 0x000fe2000d7c1270 */
[----:B------:R-:W4:Y:S01]  /*64020*/  LDCU UR24, c[0x0][0x398] ;  /* 0x00007300ff1877ac */ /* 0x000f220008000800 */
[----:B------:R-:W-:Y:S01]  /*64030*/  ISETP.LT.AND P3, PT, R223, UR35, !P2 ;  /* 0x00000023df007c0c */ /* 0x000fe2000d761270 */
[----:B------:R3:W-:Y:S01]  /*64040*/  @P1 STG.E desc[UR14][R20.64], R98 ;  /* 0x0000006214001986 */ /* 0x0007e2000c10190e */
[----:B------:R-:W-:Y:S01]  /*64050*/  ISETP.LT.AND P1, PT, R103, UR37, !P2 ;  /* 0x0000002567007c0c */ /* 0x000fe2000d721270 */
[----:B-1----:R-:W-:Y:S01]  /*64060*/  IMAD.WIDE R16, R29, 0x4, R240 ;  /* 0x000000041d107825 */ /* 0x002fe200078e02f0 */
[----:B------:R-:W-:Y:S01]  /*64070*/  ISETP.LT.AND P0, PT, R199, UR38, !P2 ;  /* 0x00000026c7007c0c */ /* 0x000fe2000d701270 */
[----:B------:R1:W-:Y:S01]  /*64080*/  @P5 STG.E desc[UR14][R22.64], R94 ;  /* 0x0000005e16005986 */ /* 0x0003e2000c10190e */
[----:B------:R-:W-:Y:S01]  /*64090*/  ISETP.LT.AND P5, PT, R39, UR36, !P2 ;  /* 0x0000002427007c0c */ /* 0x000fe2000d7a1270 */
[C---:B--2---:R-:W-:Y:S01]  /*640a0*/  IMAD.WIDE R24, R29.reuse, 0x4, R4 ;  /* 0x000000041d187825 */ /* 0x044fe200078e0204 */
[----:B------:R-:W-:Y:S01]  /*640b0*/  ISETP.GE.AND P4, PT, R0, UR42, PT ;  /* 0x0000002a00007c0c */ /* 0x000fe2000bf86270 */
[----:B------:R-:W2:Y:S02]  /*640c0*/  LDCU UR26, c[0x0][0x398] ;  /* 0x00007300ff1a77ac */ /* 0x000ea40008000800 */
[C---:B---3--:R-:W-:Y:S01]  /*640d0*/  IMAD.WIDE R2, R29.reuse, 0x4, R238 ;  /* 0x000000041d027825 */ /* 0x048fe200078e02ee */
[----:B------:R3:W-:Y:S01]  /*640e0*/  @P6 STG.E desc[UR14][R16.64], R114 ;  /* 0x0000007210006986 */ /* 0x0007e2000c10190e */
[----:B------:R-:W2:Y:S02]  /*640f0*/  LDCU UR30, c[0x0][0x39c] ;  /* 0x00007380ff1e77ac */ /* 0x000ea40008000800 */
[----:B------:R-:W-:Y:S01]  /*64100*/  IMAD.WIDE R20, R29, 0x4, R236 ;  /* 0x000000041d147825 */ /* 0x000fe200078e02ec */
[----:B------:R-:W-:Y:S01]  /*64110*/  @P3 STG.E desc[UR14][R24.64], R118 ;  /* 0x0000007618003986 */ /* 0x000fe2000c10190e */
[----:B------:R-:W-:Y:S01]  /*64120*/  ISETP.LT.AND P6, PT, R167, UR39, !P2 ;  /* 0x00000027a7007c0c */ /* 0x000fe2000d7c1270 */
[----:B------:R-:W2:Y:S02]  /*64130*/  LDCU UR27, c[0x0][0x398] ;  /* 0x00007300ff1b77ac */ /* 0x000ea40008000800 */
[----:B------:R4:W-:Y:S01]  /*64140*/  @P5 STG.E desc[UR14][R2.64], R110 ;  /* 0x0000006e02005986 */ /* 0x0009e2000c10190e */
[----:B------:R-:W-:Y:S01]  /*64150*/  ISETP.LT.AND P5, PT, R71, UR40, !P2 ;  /* 0x0000002847007c0c */ /* 0x000fe2000d7a1270 */
[----:B-1----:R-:W-:Y:S01]  /*64160*/  IMAD.WIDE R22, R29, 0x4, R234 ;  /* 0x000000041d167825 */ /* 0x002fe200078e02ea */
[----:B------:R-:W1:Y:S01]  /*64170*/  LDCU UR28, c[0x0][0x398] ;  /* 0x00007300ff1c77ac */ /* 0x000e620008000800 */
[----:B------:R2:W-:Y:S01]  /*64180*/  @P1 STG.E desc[UR14][R20.64], R78 ;  /* 0x0000004e14001986 */ /* 0x0005e2000c10190e */
[----:B------:R-:W-:-:S02]  /*64190*/  ISETP.LT.AND P1, PT, R207, UR43, !P4 ;  /* 0x0000002bcf007c0c */ /* 0x000fc4000e721270 */
[----:B------:R-:W-:Y:S01]  /*641a0*/  ISETP.LT.AND P2, PT, R215, UR44, !P4 ;  /* 0x0000002cd7007c0c */ /* 0x000fe2000e741270 */
[----:B------:R-:W-:Y:S01]  /*641b0*/  VIADD R27, R29, UR41 ;  /* 0x000000291d1b7c36 */ /* 0x000fe20008000000 */
[----:B------:R-:W-:Y:S01]  /*641c0*/  IADD3 R0, PT, PT, R183, 0x2f, RZ ;  /* 0x0000002fb7007810 */ /* 0x000fe20007ffe0ff */
[C---:B---3--:R-:W-:Y:S01]  /*641d0*/  IMAD.WIDE R16, R29.reuse, 0x4, R232 ;  /* 0x000000041d107825 */ /* 0x048fe200078e02e8 */
[----:B------:R3:W-:Y:S01]  /*641e0*/  @P0 STG.E desc[UR14][R22.64], R46 ;  /* 0x0000002e16000986 */ /* 0x0007e2000c10190e */
[----:B------:R-:W1:Y:S02]  /*641f0*/  LDCU UR31, c[0x0][0x398] ;  /* 0x00007300ff1f77ac */ /* 0x000e640008000800 */
[----:B----4-:R-:W-:Y:S01]  /*64200*/  IMAD.WIDE R2, R29, 0x4, R6 ;  /* 0x000000041d027825 */ /* 0x010fe200078e0206 */
[----:B------:R4:W-:Y:S01]  /*64210*/  @P6 STG.E desc[UR14][R16.64], R158 ;  /* 0x0000009e10006986 */ /* 0x0009e2000c10190e */
[----:B------:R-:W1:Y:S02]  /*64220*/  LDCU UR32, c[0x0][0x398] ;  /* 0x00007300ff2077ac */ /* 0x000e640008000800 */
[----:B--2---:R-:W-:Y:S01]  /*64230*/  IMAD.WIDE R20, R27, 0x4, R242 ;  /* 0x000000041b147825 */ /* 0x004fe200078e02f2 */
[----:B------:R-:W-:Y:S01]  /*64240*/  ISETP.LT.AND P0, PT, R223, UR45, !P4 ;  /* 0x0000002ddf007c0c */ /* 0x000fe2000e701270 */
[----:B------:R2:W-:Y:S01]  /*64250*/  @P5 STG.E desc[UR14][R2.64], R154 ;  /* 0x0000009a02005986 */ /* 0x0005e2000c10190e */
[----:B------:R-:W1:Y:S01]  /*64260*/  LDCU UR29, c[0x0][0x3b8] ;  /* 0x00007700ff1d77ac */ /* 0x000e620008000800 */
[----:B---3--:R-:W-:-:S02]  /*64270*/  IMAD.WIDE R22, R27, 0x4, R240 ;  /* 0x000000041b167825 */ /* 0x008fc400078e02f0 */
[----:B------:R-:W-:Y:S01]  /*64280*/  @P1 STG.E desc[UR14][R20.64], R83 ;  /* 0x0000005314001986 */ /* 0x000fe2000c10190e */
[----:B------:R-:W-:Y:S01]  /*64290*/  ISETP.LT.AND P6, PT, R39, UR46, !P4 ;  /* 0x0000002e27007c0c */ /* 0x000fe2000e7c1270 */
[----:B------:R-:W3:Y:S02]  /*642a0*/  LDCU UR33, c[0x0][0x398] ;  /* 0x00007300ff2177ac */ /* 0x000ee40008000800 */
[----:B------:R1:W-:Y:S01]  /*642b0*/  @P2 STG.E desc[UR14][R22.64], R19 ;  /* 0x0000001316002986 */ /* 0x0003e2000c10190e */
[----:B------:R-:W-:Y:S01]  /*642c0*/  ISETP.LT.AND P2, PT, R103, UR47, !P4 ;  /* 0x0000002f67007c0c */ /* 0x000fe2000e741270 */
[----:B----4-:R-:W-:Y:S01]  /*642d0*/  IMAD.WIDE R16, R27, 0x4, R4 ;  /* 0x000000041b107825 */ /* 0x010fe200078e0204 */
[----:B------:R-:W-:Y:S01]  /*642e0*/  ISETP.LT.AND P5, PT, R199, UR48, !P4 ;  /* 0x00000030c7007c0c */ /* 0x000fe2000e7a1270 */
[----:B------:R-:W4:Y:S01]  /*642f0*/  LDCU UR34, c[0x0][0x398] ;  /* 0x00007300ff2277ac */ /* 0x000f220008000800 */
[----:B------:R-:W-:Y:S02]  /*64300*/  ISETP.LT.AND P1, PT, R167, UR49, !P4 ;  /* 0x00000031a7007c0c */ /* 0x000fe4000e721270 */
[----:B------:R-:W-:Y:S01]  /*64310*/  ISETP.LT.AND P4, PT, R71, UR50, !P4 ;  /* 0x0000003247007c0c */ /* 0x000fe2000e781270 */
[C---:B------:R-:W-:Y:S01]  /*64320*/  IMAD.WIDE R24, R27.reuse, 0x4, R238 ;  /* 0x000000041b187825 */ /* 0x040fe200078e02ee */
[----:B------:R-:W-:Y:S01]  /*64330*/  ISETP.GE.AND P3, PT, R0, UR52, PT ;  /* 0x0000003400007c0c */ /* 0x000fe2000bf66270 */
[----:B------:R3:W-:Y:S01]  /*64340*/  @P0 STG.E desc[UR14][R16.64], R67 ;  /* 0x0000004310000986 */ /* 0x0007e2000c10190e */
[----:B------:R-:W4:Y:S01]  /*64350*/  LDCU UR35, c[0x0][0x398] ;  /* 0x00007300ff2377ac */ /* 0x000f220008000800 */
[C---:B--2---:R-:W-:Y:S01]  /*64360*/  IMAD.WIDE R2, R27.reuse, 0x4, R236 ;  /* 0x000000041b027825 */ /* 0x044fe200078e02ec */
[----:B------:R-:W2:Y:S03]  /*64370*/  LDCU UR36, c[0x0][0x398] ;  /* 0x00007300ff2477ac */ /* 0x000ea60008000800 */
[C---:B-1----:R-:W-:Y:S01]  /*64380*/  IMAD.WIDE R18, R27.reuse, 0x4, R234 ;  /* 0x000000041b127825 */ /* 0x042fe200078e02ea */
[----:B------:R1:W-:Y:S01]  /*64390*/  @P6 STG.E desc[UR14][R24.64], R63 ;  /* 0x0000003f18006986 */ /* 0x0003e2000c10190e */
[----:B------:R-:W2:Y:S02]  /*643a0*/  LDCU UR37, c[0x0][0x398] ;  /* 0x00007300ff2577ac */ /* 0x000ea40008000800 */
[----:B------:R-:W-:Y:S01]  /*643b0*/  IMAD.WIDE R20, R27, 0x4, R232 ;  /* 0x000000041b147825 */ /* 0x000fe200078e02e8 */
[----:B------:R4:W-:Y:S01]  /*643c0*/  @P2 STG.E desc[UR14][R2.64], R59 ;  /* 0x0000003b02002986 */ /* 0x0009e2000c10190e */
[----:B------:R-:W-:Y:S01]  /*643d0*/  IADD3 R0, PT, PT, R183, 0x30, RZ ;  /* 0x00000030b7007810 */ /* 0x000fe20007ffe0ff */
[----:B------:R-:W2:Y:S01]  /*643e0*/  LDCU UR38, c[0x0][0x398] ;  /* 0x00007300ff2677ac */ /* 0x000ea20008000800 */
[----:B---3--:R-:W-:Y:S01]  /*643f0*/  IMAD.WIDE R16, R27, 0x4, R6 ;  /* 0x000000041b107825 */ /* 0x008fe200078e0206 */
[----:B------:R3:W-:Y:S01]  /*64400*/  @P5 STG.E desc[UR14][R18.64], R55 ;  /* 0x0000003712005986 */ /* 0x0007e2000c10190e */
[----:B------:R-:W-:Y:S01]  /*64410*/  ISETP.LT.AND P6, PT, R207, UR53, !P3 ;  /* 0x00000035cf007c0c */ /* 0x000fe2000dfc1270 */
[----:B------:R-:W2:Y:S01]  /*64420*/  LDCU UR40, c[0x0][0x39c] ;  /* 0x00007380ff2877ac */ /* 0x000ea20008000800 */
[----:B------:R-:W-:Y:S01]  /*64430*/  ISETP.LT.AND P5, PT, R215, UR54, !P3 ;  /* 0x00000036d7007c0c */ /* 0x000fe2000dfa1270 */
[----:B------:R2:W-:Y:S01]  /*64440*/  @P1 STG.E desc[UR14][R20.64], R51 ;  /* 0x0000003314001986 */ /* 0x0005e2000c10190e */
[----:B------:R-:W-:Y:S01]  /*64450*/  ISETP.LT.AND P2, PT, R223, UR55, !P3 ;  /* 0x00000037df007c0c */ /* 0x000fe2000df41270 */
[----:B-1----:R-:W-:Y:S01]  /*64460*/  VIADD R25, R27, UR51 ;  /* 0x000000331b197c36 */ /* 0x002fe20008000000 */
[----:B------:R-:W-:Y:S01]  /*64470*/  ISETP.GE.AND P0, PT, R0, UR62, PT ;  /* 0x0000003e00007c0c */ /* 0x000fe2000bf06270 */
[----:B------:R1:W-:Y:S01]  /*64480*/  @P4 STG.E desc[UR14][R16.64], R99 ;  /* 0x0000006310004986 */ /* 0x0003e2000c10190e */
[----:B------:R-:W-:Y:S01]  /*64490*/  ISETP.LT.AND P4, PT, R39, UR56, !P3 ;  /* 0x0000003827007c0c */ /* 0x000fe2000df81270 */
[C---:B----4-:R-:W-:Y:S01]  /*644a0*/  IMAD.WIDE R2, R25.reuse, 0x4, R242 ;  /* 0x0000000419027825 */ /* 0x050fe200078e02f2 */
[----:B------:R-:W4:Y:S03]  /*644b0*/  LDCU UR41, c[0x0][0x398] ;  /* 0x00007300ff2977ac */ /* 0x000f260008000800 */
[C---:B---3--:R-:W-:Y:S01]  /*644c0*/  IMAD.WIDE R18, R25.reuse, 0x4, R240 ;  /* 0x0000000419127825 */ /* 0x048fe200078e02f0 */
[----:B------:R3:W-:Y:S01]  /*644d0*/  @P6 STG.E desc[UR14][R2.64], R95 ;  /* 0x0000005f02006986 */ /* 0x0007e2000c10190e */
[----:B------:R-:W4:Y:S02]  /*644e0*/  LDCU UR42, c[0x0][0x398] ;  /* 0x00007300ff2a77ac */ /* 0x000f240008000800 */
[C---:B--2---:R-:W-:Y:S01]  /*644f0*/  IMAD.WIDE R20, R25.reuse, 0x4, R4 ;  /* 0x0000000419147825 */ /* 0x044fe200078e0204 */
[----:B------:R2:W-:Y:S01]  /*64500*/  @P5 STG.E desc[UR14][R18.64], R115 ;  /* 0x0000007312005986 */ /* 0x0005e2000c10190e */
[----:B------:R-:W4:Y:S02]  /*64510*/  LDCU UR43, c[0x0][0x398] ;  /* 0x00007300ff2b77ac */ /* 0x000f240008000800 */
[----:B------:R-:W-:Y:S01]  /*64520*/  IMAD.WIDE R22, R25, 0x4, R238 ;  /* 0x0000000419167825 */ /* 0x000fe200078e02ee */
[----:B------:R-:W-:Y:S01]  /*64530*/  ISETP.LT.AND P6, PT, R103, UR57, !P3 ;  /* 0x0000003967007c0c */ /* 0x000fe2000dfc1270 */
[----:B------:R4:W-:Y:S01]  /*64540*/  @P2 STG.E desc[UR14][R20.64], R119 ;  /* 0x0000007714002986 */ /* 0x0009e2000c10190e */
[----:B------:R-:W-:Y:S01]  /*64550*/  ISETP.LT.AND P5, PT, R199, UR58, !P3 ;  /* 0x0000003ac7007c0c */ /* 0x000fe2000dfa1270 */
[----:B-1----:R-:W-:Y:S01]  /*64560*/  IMAD.WIDE R16, R25, 0x4, R234 ;  /* 0x0000000419107825 */ /* 0x002fe200078e02ea */
[----:B------:R-:W-:Y:S01]  /*64570*/  IADD3 R0, PT, PT, R183, 0x31, RZ ;  /* 0x00000031b7007810 */ /* 0x000fe20007ffe0ff */
[----:B------:R1:W-:Y:S01]  /*64580*/  @P4 STG.E desc[UR14][R22.64], R111 ;  /* 0x0000006f16004986 */ /* 0x0003e2000c10190e */
[----:B------:R-:W-:Y:S01]  /*64590*/  ISETP.LT.AND P4, PT, R167, UR59, !P3 ;  /* 0x0000003ba7007c0c */ /* 0x000fe2000df81270 */
[----:B---3--:R-:W-:Y:S01]  /*645a0*/  IMAD.WIDE R2, R25, 0x4, R236 ;  /* 0x0000000419027825 */ /* 0x008fe200078e02ec */
[----:B------:R-:W-:Y:S01]  /*645b0*/  ISETP.LT.AND P3, PT, R71, UR60, !P3 ;  /* 0x0000003c47007c0c */ /* 0x000fe2000df61270 */
[----:B------:R-:W3:Y:S02]  /*645c0*/  LDCU UR44, c[0x0][0x398] ;  /* 0x00007300ff2c77ac */ /* 0x000ee40008000800 */
[----:B--2---:R-:W-:-:S02]  /*645d0*/  IMAD.WIDE R18, R25, 0x4, R232 ;  /* 0x0000000419127825 */ /* 0x004fc400078e02e8 */
[----:B------:R2:W-:Y:S01]  /*645e0*/  @P6 STG.E desc[UR14][R2.64], R79 ;  /* 0x0000004f02006986 */ /* 0x0005e2000c10190e */
[----:B------:R-:W-:Y:S01]  /*645f0*/  ISETP.LT.AND P6, PT, R207, UR63, !P0 ;  /* 0x0000003fcf007c0c */ /* 0x000fe2000c7c1270 */
[----:B----4-:R-:W-:Y:S01]  /*64600*/  IMAD.WIDE R20, R25, 0x4, R6 ;  /* 0x0000000419147825 */ /* 0x010fe200078e0206 */
[----:B------:R-:W-:Y:S01]  /*64610*/  ISETP.GE.AND P1, PT, R0, UR72, PT ;  /* 0x0000004800007c0c */ /* 0x000fe2000bf26270 */
[----:B------:R4:W-:Y:S01]  /*64620*/  @P5 STG.E desc[UR14][R16.64], R47 ;  /* 0x0000002f10005986 */ /* 0x0009e2000c10190e */
[----:B------:R-:W-:Y:S01]  /*64630*/  ISETP.LT.AND P5, PT, R215, UR64, !P0 ;  /* 0x00000040d7007c0c */ /* 0x000fe2000c7a1270 */
[----:B------:R-:W3:Y:S02]  /*64640*/  LDCU UR39, c[0x0][0x3b8] ;  /* 0x00007700ff2777ac */ /* 0x000ee40008000800 */
[----:B------:R3:W-:Y:S01]  /*64650*/  @P4 STG.E desc[UR14][R18.64], R159 ;  /* 0x0000009f12004986 */ /* 0x0007e2000c10190e */
[----:B------:R-:W-:Y:S01]  /*64660*/  ISETP.LT.AND P4, PT, R223, UR65, !P0 ;  /* 0x00000041df007c0c */ /* 0x000fe2000c781270 */
[----:B------:R-:W3:Y:S01]  /*64670*/  LDCU UR45, c[0x0][0x398] ;  /* 0x00007300ff2d77ac */ /* 0x000ee20008000800 */
[----:B-1----:R-:W-:Y:S01]  /*64680*/  IADD3 R23, PT, PT, R25, UR61, RZ ;  /* 0x0000003d19177c10 */ /* 0x002fe2000fffe0ff */
[----:B------:R1:W-:Y:S01]  /*64690*/  @P3 STG.E desc[UR14][R20.64], R155 ;  /* 0x0000009b14003986 */ /* 0x0003e2000c10190e */
[----:B------:R-:W-:Y:S01]  /*646a0*/  ISETP.LT.AND P3, PT, R39, UR66, !P0 ;  /* 0x0000004227007c0c */ /* 0x000fe2000c761270 */
[----:B------:R-:W1:Y:S02]  /*646b0*/  LDCU UR47, c[0x0][0x398] ;  /* 0x00007300ff2f77ac */ /* 0x000e640008000800 */
[C---:B--2---:R-:W-:Y:S01]  /*646c0*/  IMAD.WIDE R2, R23.reuse, 0x4, R242 ;  /* 0x0000000417027825 */ /* 0x044fe200078e02f2 */
[----:B------:R-:W2:Y:S03]  /*646d0*/  LDCU UR46, c[0x0][0x398] ;  /* 0x00007300ff2e77ac */ /* 0x000ea60008000800 */
[C---:B----4-:R-:W-:Y:S01]  /*646e0*/  IMAD.WIDE R16, R23.reuse, 0x4, R240 ;  /* 0x0000000417107825 */ /* 0x050fe200078e02f0 */
[----:B------:R4:W-:Y:S01]  /*646f0*/  @P6 STG.E desc[UR14][R2.64], R148 ;  /* 0x0000009402006986 */ /* 0x0009e2000c10190e */
[----:B------:R-:W2:Y:S02]  /*64700*/  LDCU UR49, c[0x0][0x39c] ;  /* 0x00007380ff3177ac */ /* 0x000ea40008000800 */
[----:B---3--:R-:W-:Y:S01]  /*64710*/  IMAD.WIDE R18, R23, 0x4, R4 ;  /* 0x0000000417127825 */ /* 0x008fe200078e0204 */
[----:B------:R-:W-:Y:S01]  /*64720*/  ISETP.LT.AND P6, PT, R103, UR67, !P0 ;  /* 0x0000004367007c0c */ /* 0x000fe2000c7c1270 */
[----:B------:R3:W-:Y:S01]  /*64730*/  @P5 STG.E desc[UR14][R16.64], R144 ;  /* 0x0000009010005986 */ /* 0x0007e2000c10190e */
[----:B------:R-:W-:Y:S01]  /*64740*/  ISETP.LT.AND P5, PT, R199, UR68, !P0 ;  /* 0x00000044c7007c0c */ /* 0x000fe2000c7a1270 */
[----:B------:R-:W2:Y:S02]  /*64750*/  LDCU UR50, c[0x0][0x398] ;  /* 0x00007300ff3277ac */ /* 0x000ea40008000800 */
[----:B------:R2:W-:Y:S01]  /*64760*/  @P4 STG.E desc[UR14][R18.64], R140 ;  /* 0x0000008c12004986 */ /* 0x0005e2000c10190e */
[----:B------:R-:W-:Y:S01]  /*64770*/  ISETP.LT.AND P4, PT, R167, UR69, !P0 ;  /* 0x00000045a7007c0c */ /* 0x000fe2000c781270 */
[----:B------:R-:W2:Y:S01]  /*64780*/  LDCU UR51, c[0x0][0x398] ;  /* 0x00007300ff3377ac */ /* 0x000ea20008000800 */
[----:B------:R-:W-:Y:S01]  /*64790*/  ISETP.LT.AND P0, PT, R71, UR70, !P0 ;  /* 0x0000004647007c0c */ /* 0x000fe2000c701270 */
[C---:B-1----:R-:W-:Y:S01]  /*647a0*/  IMAD.WIDE R20, R23.reuse, 0x4, R238 ;  /* 0x0000000417147825 */ /* 0x042fe200078e02ee */
[----:B------:R-:W1:Y:S03]  /*647b0*/  LDCU UR52, c[0x0][0x398] ;  /* 0x00007300ff3477ac */ /* 0x000e660008000800 */
[C---:B----4-:R-:W-:Y:S01]  /*647c0*/  IMAD.WIDE R2, R23.reuse, 0x4, R236 ;  /* 0x0000000417027825 */ /* 0x050fe200078e02ec */
[----:B------:R4:W-:Y:S01]  /*647d0*/  @P3 STG.E desc[UR14][R20.64], R128 ;  /* 0x0000008014003986 */ /* 0x0009e2000c10190e */
[----:B------:R-:W1:Y:S02]  /*647e0*/  LDCU UR48, c[0x0][0x3b8] ;  /* 0x00007700ff3077ac */ /* 0x000e640008000800 */
[C---:B---3--:R-:W-:Y:S01]  /*647f0*/  IMAD.WIDE R16, R23.reuse, 0x4, R234 ;  /* 0x0000000417107825 */ /* 0x048fe200078e02ea */
[----:B------:R3:W-:Y:S01]  /*64800*/  @P6 STG.E desc[UR14][R2.64], R124 ;  /* 0x0000007c02006986 */ /* 0x0007e2000c10190e */
[----:B------:R-:W1:Y:S02]  /*64810*/  LDCU UR53, c[0x0][0x398] ;  /* 0x00007300ff3577ac */ /* 0x000e640008000800 */
[C---:B--2---:R-:W-:Y:S01]  /*64820*/  IMAD.WIDE R18, R23.reuse, 0x4, R232 ;  /* 0x0000000417127825 */ /* 0x044fe200078e02e8 */
[----:B------:R2:W-:Y:S01]  /*64830*/  @P5 STG.E desc[UR14][R16.64], R120 ;  /* 0x0000007810005986 */ /* 0x0005e2000c10190e */
[----:B------:R-:W1:Y:S02]  /*64840*/  LDCU UR54, c[0x0][0x398] ;  /* 0x00007300ff3677ac */ /* 0x000e640008000800 */
[----:B----4-:R-:W-:Y:S01]  /*64850*/  IMAD.WIDE R20, R23, 0x4, R6 ;  /* 0x0000000417147825 */ /* 0x010fe200078e0206 */
[----:B------:R-:W-:Y:S01]  /*64860*/  ISETP.LT.AND P3, PT, R207, UR73, !P1 ;  /* 0x00000049cf007c0c */ /* 0x000fe2000cf61270 */
[----:B------:R4:W-:Y:S01]  /*64870*/  @P4 STG.E desc[UR14][R18.64], R12 ;  /* 0x0000000c12004986 */ /* 0x0009e2000c10190e */
[----:B------:R-:W-:Y:S01]  /*64880*/  ISETP.LT.AND P4, PT, R215, UR74, !P1 ;  /* 0x0000004ad7007c0c */ /* 0x000fe2000cf81270 */
[----:B------:R-:W1:Y:S02]  /*64890*/  LDCU UR55, c[0x0][0x398] ;  /* 0x00007300ff3777ac */ /* 0x000e640008000800 */
[----:B------:R1:W-:Y:S01]  /*648a0*/  @P0 STG.E desc[UR14][R20.64], R172 ;  /* 0x000000ac14000986 */ /* 0x0003e2000c10190e */
[----:B------:R-:W-:Y:S01]  /*648b0*/  ISETP.LT.AND P0, PT, R223, UR75, !P1 ;  /* 0x0000004bdf007c0c */ /* 0x000fe2000cf01270 */
[----:B------:R-:W-:Y:S01]  /*648c0*/  VIADD R25, R23, UR71 ;  /* 0x0000004717197c36 */ /* 0x000fe20008000000 */
[----:B------:R-:W-:Y:S01]  /*648d0*/  ISETP.LT.AND P5, PT, R39, UR76, !P1 ;  /* 0x0000004c27007c0c */ /* 0x000fe2000cfa1270 */
[----:B------:R-:W-:Y:S01]  /*648e0*/  VIADD R0, R183, 0x32 ;  /* 0x00000032b7007836 */ /* 0x000fe20000000000 */
[----:B------:R-:W1:Y:S01]  /*648f0*/  LDCU UR56, c[0x0][0x398] ;  /* 0x00007300ff3877ac */ /* 0x000e620008000800 */
[C---:B---3--:R-:W-:Y:S01]  /*64900*/  IMAD.WIDE R2, R25.reuse, 0x4, R242 ;  /* 0x0000000419027825 */ /* 0x048fe200078e02f2 */
[----:B------:R-:W3:Y:S03]  /*64910*/  LDCU UR57, c[0x0][0x398] ;  /* 0x00007300ff3977ac */ /* 0x000ee60008000800 */
[C---:B--2---:R-:W-:Y:S01]  /*64920*/  IMAD.WIDE R16, R25.reuse, 0x4, R240 ;  /* 0x0000000419107825 */ /* 0x044fe200078e02f0 */
[----:B------:R2:W-:Y:S01]  /*64930*/  @P3 STG.E desc[UR14][R2.64], R160 ;  /* 0x000000a002003986 */ /* 0x0005e2000c10190e */
[----:B------:R-:W3:Y:S02]  /*64940*/  LDCU UR59, c[0x0][0x398] ;  /* 0x00007300ff3b77ac */ /* 0x000ee40008000800 */
[C---:B----4-:R-:W-:Y:S01]  /*64950*/  IMAD.WIDE R18, R25.reuse, 0x4, R4 ;  /* 0x0000000419127825 */ /* 0x050fe200078e0204 */
[----:B------:R-:W-:Y:S01]  /*64960*/  ISETP.GE.AND P2, PT, R0, UR18, PT ;  /* 0x0000001200007c0c */ /* 0x000fe2000bf46270 */
[----:B------:R4:W-:Y:S01]  /*64970*/  @P4 STG.E desc[UR14][R16.64], R168 ;  /* 0x000000a810004986 */ /* 0x0009e2000c10190e */
[----:B------:R-:W3:Y:S01]  /*64980*/  LDCU UR58, c[0x0][0x3b8] ;  /* 0x00007700ff3a77ac */ /* 0x000ee20008000800 */
[----:B-1----:R-:W-:Y:S01]  /*64990*/  IMAD.WIDE R20, R25, 0x4, R238 ;  /* 0x0000000419147825 */ /* 0x002fe200078e02ee */
[----:B------:R-:W-:Y:S01]  /*649a0*/  ISETP.LT.AND P6, PT, R103, UR77, !P1 ;  /* 0x0000004d67007c0c */ /* 0x000fe2000cfc1270 */
[----:B------:R1:W-:Y:S01]  /*649b0*/  @P0 STG.E desc[UR14][R18.64], R136 ;  /* 0x0000008812000986 */ /* 0x0003e2000c10190e */
[----:B------:R-:W-:Y:S01]  /*649c0*/  ISETP.LT.AND P3, PT, R199, UR4, !P1 ;  /* 0x00000004c7007c0c */ /* 0x000fe2000cf61270 */
[----:B------:R-:W-:Y:S01]  /*649d0*/  VIADD R27, R25, UR10 ;  /* 0x0000000a191b7c36 */ /* 0x000fe20008000000 */
[----:B------:R-:W-:Y:S01]  /*649e0*/  ISETP.LT.AND P0, PT, R167, UR6, !P1 ;  /* 0x00000006a7007c0c */ /* 0x000fe2000cf01270 */
[----:B------:R1:W-:Y:S01]  /*649f0*/  @P5 STG.E desc[UR14][R20.64], R104 ;  /* 0x0000006814005986 */ /* 0x0003e2000c10190e */
[----:B------:R-:W-:Y:S01]  /*64a00*/  ISETP.LT.AND P1, PT, R71, UR8, !P1 ;  /* 0x0000000847007c0c */ /* 0x000fe2000cf21270 */
[----:B--2---:R-:W-:Y:S01]  /*64a10*/  IMAD.WIDE R2, R25, 0x4, R236 ;  /* 0x0000000419027825 */ /* 0x004fe200078e02ec */
[----:B------:R-:W-:Y:S01]  /*64a20*/  ISETP.LT.AND P5, PT, R207, UR12, !P2 ;  /* 0x0000000ccf007c0c */ /* 0x000fe2000d7a1270 */
[----:B------:R-:W2:Y:S02]  /*64a30*/  LDCU UR18, c[0x0][0x398] ;  /* 0x00007300ff1277ac */ /* 0x000ea40008000800 */
[----:B------:R-:W-:-:S04]  /*64a40*/  IMAD.WIDE R22, R25, 0x4, R234 ;  /* 0x0000000419167825 */ /* 0x000fc800078e02ea */
[----:B----4-:R-:W-:Y:S01]  /*64a50*/  IMAD.WIDE R16, R25, 0x4, R232 ;  /* 0x0000000419107825 */ /* 0x010fe200078e02e8 */
[----:B------:R4:W-:Y:S01]  /*64a60*/  @P6 STG.E desc[UR14][R2.64], R72 ;  /* 0x0000004802006986 */ /* 0x0009e2000c10190e */
[----:B------:R-:W-:Y:S01]  /*64a70*/  IADD3 R0, PT, PT, R183, 0x33, RZ ;  /* 0x00000033b7007810 */ /* 0x000fe20007ffe0ff */
[----:B------:R-:W2:Y:S01]  /*64a80*/  LDCU UR4, c[0x0][0x398] ;  /* 0x00007300ff0477ac */ /* 0x000ea20008000800 */
[----:B-1----:R-:W-:Y:S01]  /*64a90*/  IMAD.WIDE R18, R25, 0x4, R6 ;  /* 0x0000000419127825 */ /* 0x002fe200078e0206 */
[----:B------:R1:W-:Y:S01]  /*64aa0*/  @P3 STG.E desc[UR14][R22.64], R40 ;  /* 0x0000002816003986 */ /* 0x0003e2000c10190e */
[----:B------:R-:W2:Y:S02]  /*64ab0*/  LDCU UR6, c[0x0][0x398] ;  /* 0x00007300ff0677ac */ /* 0x000ea40008000800 */
[----:B------:R-:W-:Y:S01]  /*64ac0*/  IMAD.WIDE R20, R27, 0x4, R242 ;  /* 0x000000041b147825 */ /* 0x000fe200078e02f2 */
[----:B------:R3:W-:Y:S01]  /*64ad0*/  @P0 STG.E desc[UR14][R16.64], R8 ;  /* 0x0000000810000986 */ /* 0x0007e2000c10190e */
[----:B------:R-:W-:Y:S01]  /*64ae0*/  ISETP.LT.AND P6, PT, R215, UR20, !P2 ;  /* 0x00000014d7007c0c */ /* 0x000fe2000d7c1270 */
[----:B------:R-:W2:Y:S01]  /*64af0*/  LDCU UR10, c[0x0][0x398] ;  /* 0x00007300ff0a77ac */ /* 0x000ea20008000800 */
[----:B------:R-:W-:Y:S01]  /*64b00*/  ISETP.LT.AND P3, PT, R223, UR16, !P2 ;  /* 0x00000010df007c0c */ /* 0x000fe2000d761270 */
[----:B------:R2:W-:Y:S01]  /*64b10*/  @P1 STG.E desc[UR14][R18.64], R176 ;  /* 0x000000b012001986 */ /* 0x0005e2000c10190e */
[----:B------:R-:W-:Y:S01]  /*64b20*/  ISETP.LT.AND P1, PT, R103, UR24, !P2 ;  /* 0x0000001867007c0c */ /* 0x000fe2000d721270 */
[----:B----4-:R-:W-:Y:S01]  /*64b30*/  IMAD.WIDE R2, R27, 0x4, R240 ;  /* 0x000000041b027825 */ /* 0x010fe200078e02f0 */
[----:B------:R-:W-:Y:S01]  /*64b40*/  ISETP.LT.AND P0, PT, R199, UR26, !P2 ;  /* 0x0000001ac7007c0c */ /* 0x000fe2000d701270 */
[----:B------:R4:W-:Y:S01]  /*64b50*/  @P5 STG.E desc[UR14][R20.64], R149 ;  /* 0x0000009514005986 */ /* 0x0009e2000c10190e */
[----:B------:R-:W-:Y:S01]  /*64b60*/  ISETP.LT.AND P5, PT, R39, UR22, !P2 ;  /* 0x0000001627007c0c */ /* 0x000fe2000d7a1270 */
[C---:B-1----:R-:W-:Y:S01]  /*64b70*/  IMAD.WIDE R22, R27.reuse, 0x4, R4 ;  /* 0x000000041b167825 */ /* 0x042fe200078e0204 */
[----:B------:R-:W-:Y:S01]  /*64b80*/  ISETP.GE.AND P4, PT, R0, UR30, PT ;  /* 0x0000001e00007c0c */ /* 0x000fe2000bf86270 */
[----:B------:R-:W1:Y:S02]  /*64b90*/  LDCU UR30, c[0x0][0x398] ;  /* 0x00007300ff1e77ac */ /* 0x000e640008000800 */
[C---:B---3--:R-:W-:Y:S01]  /*64ba0*/  IMAD.WIDE R16, R27.reuse, 0x4, R238 ;  /* 0x000000041b107825 */ /* 0x048fe200078e02ee */
[----:B------:R3:W-:Y:S01]  /*64bb0*/  @P6 STG.E desc[UR14][R2.64], R145 ;  /* 0x0000009102006986 */ /* 0x0007e2000c10190e */
[----:B------:R-:W1:Y:S02]  /*64bc0*/  LDCU UR12, c[0x0][0x398] ;  /* 0x00007300ff0c77ac */ /* 0x000e640008000800 */
[----:B--2---:R-:W-:Y:S01]  /*64bd0*/  IMAD.WIDE R18, R27, 0x4, R236 ;  /* 0x000000041b127825 */ /* 0x004fe200078e02ec */
[----:B------:R2:W-:Y:S01]  /*64be0*/  @P3 STG.E desc[UR14][R22.64], R141 ;  /* 0x0000008d16003986 */ /* 0x0005e2000c10190e */
[----:B------:R-:W-:Y:S01]  /*64bf0*/  ISETP.LT.AND P6, PT, R167, UR27, !P2 ;  /* 0x0000001ba7007c0c */ /* 0x000fe2000d7c1270 */
[----:B------:R-:W1:Y:S02]  /*64c00*/  LDCU UR8, c[0x0][0x398] ;  /* 0x00007300ff0877ac */ /* 0x000e640008000800 */
[----:B------:R2:W-:Y:S01]  /*64c10*/  @P5 STG.E desc[UR14][R16.64], R129 ;  /* 0x0000008110005986 */ /* 0x0005e2000c10190e */
[----:B------:R-:W-:Y:S01]  /*64c20*/  ISETP.LT.AND P5, PT, R71, UR28, !P2 ;  /* 0x0000001c47007c0c */ /* 0x000fe2000d7a1270 */
[----:B----4-:R-:W-:Y:S01]  /*64c30*/  IMAD.WIDE R20, R27, 0x4, R234 ;  /* 0x000000041b147825 */ /* 0x010fe200078e02ea */
[----:B------:R-:W-:Y:S01]  /*64c40*/  IADD3 R0, PT, PT, R183, 0x34, RZ ;  /* 0x00000034b7007810 */ /* 0x000fe20007ffe0ff */
[----:B------:R4:W-:Y:S01]  /*64c50*/  @P1 STG.E desc[UR14][R18.64], R125 ;  /* 0x0000007d12001986 */ /* 0x0009e2000c10190e */
[----:B------:R-:W-:Y:S01]  /*64c60*/  ISETP.LT.AND P1, PT, R207, UR31, !P4 ;  /* 0x0000001fcf007c0c */ /* 0x000fe2000e721270 */
[----:B---3--:R-:W-:Y:S01]  /*64c70*/  IMAD.WIDE R2, R27, 0x4, R232 ;  /* 0x000000041b027825 */ /* 0x008fe200078e02e8 */
[----:B------:R-:W-:Y:S01]  /*64c80*/  ISETP.LT.AND P2, PT, R215, UR32, !P4 ;  /* 0x00000020d7007c0c */ /* 0x000fe2000e741270 */
[----:B------:R-:W3:Y:S02]  /*64c90*/  LDCU UR16, c[0x0][0x398] ;  /* 0x00007300ff1077ac */ /* 0x000ee40008000800 */
[C---:B--2---:R-:W-:Y:S01]  /*64ca0*/  VIADD R23, R27.reuse, UR29 ;  /* 0x0000001d1b177c36 */ /* 0x044fe20008000000 */
[----:B------:R2:W-:Y:S01]  /*64cb0*/  @P0 STG.E desc[UR14][R20.64], R121 ;  /* 0x0000007914000986 */ /* 0x0005e2000c10190e */
[----:B------:R-:W-:Y:S01]  /*64cc0*/  IMAD.WIDE R16, R27, 0x4, R6 ;  /* 0x000000041b107825 */ /* 0x000fe200078e0206 */
[----:B------:R-:W-:Y:S01]  /*64cd0*/  ISETP.GE.AND P3, PT, R0, UR40, PT ;  /* 0x0000002800007c0c */ /* 0x000fe2000bf66270 */
[----:B------:R-:W1:Y:S02]  /*64ce0*/  LDCU UR22, c[0x0][0x398] ;  /* 0x00007300ff1677ac */ /* 0x000e640008000800 */
[----:B----4-:R-:W-:Y:S01]  /*64cf0*/  IMAD.WIDE R18, R23, 0x4, R242 ;  /* 0x0000000417127825 */ /* 0x010fe200078e02f2 */
[----:B------:R4:W-:Y:S01]  /*64d00*/  @P6 STG.E desc[UR14][R2.64], R13 ;  /* 0x0000000d02006986 */ /* 0x0009e2000c10190e */
[----:B------:R-:W-:Y:S01]  /*64d10*/  ISETP.LT.AND P0, PT, R223, UR33, !P4 ;  /* 0x00000021df007c0c */ /* 0x000fe2000e701270 */
[----:B------:R-:W1:Y:S01]  /*64d20*/  LDCU UR24, c[0x0][0x398] ;  /* 0x00007300ff1877ac */ /* 0x000e620008000800 */
[----:B--2---:R-:W-:Y:S01]  /*64d30*/  IMAD.WIDE R20, R23, 0x4, R240 ;  /* 0x0000000417147825 */ /* 0x004fe200078e02f0 */
[----:B------:R2:W-:Y:S01]  /*64d40*/  @P5 STG.E desc[UR14][R16.64], R173 ;  /* 0x000000ad10005986 */ /* 0x0005e2000c10190e */
[----:B------:R-:W-:Y:S01]  /*64d50*/  ISETP.LT.AND P6, PT, R39, UR34, !P4 ;  /* 0x0000002227007c0c */ /* 0x000fe2000e7c1270 */
[----:B------:R-:W1:Y:S02]  /*64d60*/  LDCU UR26, c[0x0][0x398] ;  /* 0x00007300ff1a77ac */ /* 0x000e640008000800 */
[----:B------:R3:W-:Y:S01]  /*64d70*/  @P1 STG.E desc[UR14][R18.64], R161 ;  /* 0x000000a112001986 */ /* 0x0007e2000c10190e */
[----:B------:R-:W-:Y:S01]  /*64d80*/  ISETP.LT.AND P5, PT, R199, UR36, !P4 ;  /* 0x00000024c7007c0c */ /* 0x000fe2000e7a1270 */
[----:B----4-:R-:W-:Y:S01]  /*64d90*/  IMAD.WIDE R2, R23, 0x4, R4 ;  /* 0x0000000417027825 */ /* 0x010fe200078e0204 */
[----:B------:R-:W-:Y:S01]  /*64da0*/  ISETP.LT.AND P1, PT, R167, UR37, !P4 ;  /* 0x00000025a7007c0c */ /* 0x000fe2000e721270 */
[----:B------:R4:W-:Y:S01]  /*64db0*/  @P2 STG.E desc[UR14][R20.64], R169 ;  /* 0x000000a914002986 */ /* 0x0009e2000c10190e */
[----:B------:R-:W-:Y:S01]  /*64dc0*/  ISETP.LT.AND P2, PT, R103, UR35, !P4 ;  /* 0x0000002367007c0c */ /* 0x000fe2000e741270 */
[----:B------:R-:W-:Y:S01]  /*64dd0*/  IMAD.WIDE R12, R23, 0x4, R238 ;  /* 0x00000004170c7825 */ /* 0x000fe200078e02ee */
[----:B------:R-:W-:Y:S01]  /*64de0*/  ISETP.LT.AND P4, PT, R71, UR38, !P4 ;  /* 0x0000002647007c0c */ /* 0x000fe2000e781270 */
[----:B------:R1:W-:Y:S01]  /*64df0*/  @P0 STG.E desc[UR14][R2.64], R137 ;  /* 0x0000008902000986 */ /* 0x0003e2000c10190e */
[----:B------:R-:W1:Y:S01]  /*64e00*/  LDCU UR20, c[0x0][0x3b8] ;  /* 0x00007700ff1477ac */ /* 0x000e620008000800 */
[C---:B--2---:R-:W-:Y:S01]  /*64e10*/  IMAD.WIDE R16, R23.reuse, 0x4, R236 ;  /* 0x0000000417107825 */ /* 0x044fe200078e02ec */
[----:B------:R-:W2:Y:S03]  /*64e20*/  LDCU UR27, c[0x0][0x398] ;  /* 0x00007300ff1b77ac */ /* 0x000ea60008000800 */
[C---:B---3--:R-:W-:Y:S01]  /*64e30*/  IMAD.WIDE R18, R23.reuse, 0x4, R234 ;  /* 0x0000000417127825 */ /* 0x048fe200078e02ea */
[----:B------:R3:W-:Y:S01]  /*64e40*/  @P6 STG.E desc[UR14][R12.64], R105 ;  /* 0x000000690c006986 */ /* 0x0007e2000c10190e */
[----:B------:R-:W2:Y:S02]  /*64e50*/  LDCU UR28, c[0x0][0x398] ;  /* 0x00007300ff1c77ac */ /* 0x000ea40008000800 */
[C---:B----4-:R-:W-:Y:S01]  /*64e60*/  IMAD.WIDE R20, R23.reuse, 0x4, R232 ;  /* 0x0000000417147825 */ /* 0x050fe200078e02e8 */
[----:B------:R4:W-:Y:S01]  /*64e70*/  @P2 STG.E desc[UR14][R16.64], R73 ;  /* 0x0000004910002986 */ /* 0x0009e2000c10190e */
[----:B------:R-:W2:Y:S02]  /*64e80*/  LDCU UR31, c[0x0][0x398] ;  /* 0x00007300ff1f77ac */ /* 0x000ea40008000800 */
[----:B-1----:R-:W-:Y:S01]  /*64e90*/  IMAD.WIDE R2, R23, 0x4, R6 ;  /* 0x0000000417027825 */ /* 0x002fe200078e0206 */
[----:B------:R-:W-:Y:S01]  /*64ea0*/  @P5 STG.E desc[UR14][R18.64], R41 ;  /* 0x0000002912005986 */ /* 0x000fe2000c10190e */
[----:B------:R-:W-:Y:S01]  /*64eb0*/  ISETP.LT.AND P6, PT, R207, UR41, !P3 ;  /* 0x00000029cf007c0c */ /* 0x000fe2000dfc1270 */
[----:B------:R-:W1:Y:S01]  /*64ec0*/  LDCU UR32, c[0x0][0x398] ;  /* 0x00007300ff2077ac */ /* 0x000e620008000800 */
[----:B------:R-:W-:Y:S01]  /*64ed0*/  ISETP.LT.AND P5, PT, R215, UR42, !P3 ;  /* 0x0000002ad7007c0c */ /* 0x000fe2000dfa1270 */
[----:B------:R2:W-:Y:S01]  /*64ee0*/  @P1 STG.E desc[UR14][R20.64], R9 ;  /* 0x0000000914001986 */ /* 0x0005e2000c10190e */
[----:B------:R-:W-:Y:S01]  /*64ef0*/  ISETP.LT.AND P1, PT, R223, UR43, !P3 ;  /* 0x0000002bdf007c0c */ /* 0x000fe2000df21270 */
[----:B------:R-:W-:Y:S01]  /*64f00*/  VIADD R25, R23, UR39 ;  /* 0x0000002717197c36 */ /* 0x000fe20008000000 */
[----:B------:R-:W-:Y:S01]  /*64f10*/  IADD3 R0, PT, PT, R183, 0x35, RZ ;  /* 0x00000035b7007810 */ /* 0x000fe20007ffe0ff */
[----:B------:R1:W-:Y:S01]  /*64f20*/  @P4 STG.E desc[UR14][R2.64], R177 ;  /* 0x000000b102004986 */ /* 0x0003e2000c10190e */
[----:B------:R-:W-:Y:S01]  /*64f30*/  ISETP.LT.AND P4, PT, R39, UR44, !P3 ;  /* 0x0000002c27007c0c */ /* 0x000fe2000df81270 */
[C---:B---3--:R-:W-:Y:S01]  /*64f40*/  IMAD.WIDE R12, R25.reuse, 0x4, R242 ;  /* 0x00000004190c7825 */ /* 0x048fe200078e02f2 */
[----:B------:R-:W3:Y:S03]  /*64f50*/  LDCU UR33, c[0x0][0x398] ;  /* 0x00007300ff2177ac */ /* 0x000ee60008000800 */
[C---:B----4-:R-:W-:Y:S01]  /*64f60*/  IMAD.WIDE R16, R25.reuse, 0x4, R4 ;  /* 0x0000000419107825 */ /* 0x050fe200078e0204 */
[----:B------:R-:W4:Y:S03]  /*64f70*/  LDCU UR34, c[0x0][0x398] ;  /* 0x00007300ff2277ac */ /* 0x000f260008000800 */
[C---:B--2---:R-:W-:Y:S01]  /*64f80*/  IMAD.WIDE R8, R25.reuse, 0x4, R240 ;  /* 0x0000000419087825 */ /* 0x044fe200078e02f0 */
[----:B------:R2:W-:Y:S01]  /*64f90*/  @P6 STG.E desc[UR14][R12.64], R150 ;  /* 0x000000960c006986 */ /* 0x0005e2000c10190e */
[----:B------:R-:W3:Y:S02]  /*64fa0*/  LDCU UR35, c[0x0][0x398] ;  /* 0x00007300ff2377ac */ /* 0x000ee40008000800 */
[----:B------:R-:W-:Y:S01]  /*64fb0*/  IMAD.WIDE R18, R25, 0x4, R238 ;  /* 0x0000000419127825 */ /* 0x000fe200078e02ee */
[----:B------:R4:W-:Y:S01]  /*64fc0*/  @P5 STG.E desc[UR14][R8.64], R146 ;  /* 0x0000009208005986 */ /* 0x0009e2000c10190e */
[----:B------:R-:W-:Y:S01]  /*64fd0*/  ISETP.LT.AND P6, PT, R103, UR45, !P3 ;  /* 0x0000002d67007c0c */ /* 0x000fe2000dfc1270 */
[----:B------:R-:W3:Y:S01]  /*64fe0*/  LDCU UR36, c[0x0][0x398] ;  /* 0x00007300ff2477ac */ /* 0x000ee20008000800 */
[----:B------:R-:W-:Y:S01]  /*64ff0*/  ISETP.LT.AND P5, PT, R199, UR47, !P3 ;  /* 0x0000002fc7007c0c */ /* 0x000fe2000dfa1270 */
[----:B------:R3:W-:Y:S01]  /*65000*/  @P1 STG.E desc[UR14][R16.64], R142 ;  /* 0x0000008e10001986 */ /* 0x0007e2000c10190e */
[----:B-1----:R-:W-:Y:S01]  /*65010*/  IMAD.WIDE R2, R25, 0x4, R236 ;  /* 0x0000000419027825 */ /* 0x002fe200078e02ec */
[----:B------:R-:W-:Y:S01]  /*65020*/  ISETP.GE.AND P0, PT, R0, UR49, PT ;  /* 0x0000003100007c0c */ /* 0x000fe2000bf06270 */
[----:B------:R-:W1:Y:S01]  /*65030*/  LDCU UR29, c[0x0][0x3b8] ;  /* 0x00007700ff1d77ac */ /* 0x000e620008000800 */
[----:B------:R3:W-:Y:S01]  /*65040*/  @P4 STG.E desc[UR14][R18.64], R130 ;  /* 0x0000008212004986 */ /* 0x0007e2000c10190e */
[----:B------:R-:W-:Y:S01]  /*65050*/  ISETP.LT.AND P4, PT, R167, UR46, !P3 ;  /* 0x0000002ea7007c0c */ /* 0x000fe2000df81270 */
[----:B--2---:R-:W-:Y:S01]  /*65060*/  IMAD.WIDE R12, R25, 0x4, R234 ;  /* 0x00000004190c7825 */ /* 0x004fe200078e02ea */
[----:B------:R-:W-:Y:S01]  /*65070*/  ISETP.LT.AND P3, PT, R71, UR18, !P3 ;  /* 0x0000001247007c0c */ /* 0x000fe2000df61270 */
[----:B------:R-:W2:Y:S02]  /*65080*/  LDCU UR18, c[0x0][0x398] ;  /* 0x00007300ff1277ac */ /* 0x000ea40008000800 */
[----:B----4-:R-:W-:Y:S01]  /*65090*/  IMAD.WIDE R8, R25, 0x4, R232 ;  /* 0x0000000419087825 */ /* 0x010fe200078e02e8 */
[----:B------:R4:W-:Y:S01]  /*650a0*/  @P6 STG.E desc[UR14][R2.64], R126 ;  /* 0x0000007e02006986 */ /* 0x0009e2000c10190e */
[----:B------:R-:W-:Y:S01]  /*650b0*/  ISETP.LT.AND P6, PT, R207, UR50, !P0 ;  /* 0x00000032cf007c0c */ /* 0x000fe2000c7c1270 */
[----:B------:R-:W1:Y:S02]  /*650c0*/  LDCU UR37, c[0x0][0x398] ;  /* 0x00007300ff2577ac */ /* 0x000e640008000800 */
[----:B------:R2:W-:Y:S01]  /*650d0*/  @P5 STG.E desc[UR14][R12.64], R122 ;  /* 0x0000007a0c005986 */ /* 0x0005e2000c10190e */
[----:B------:R-:W-:Y:S01]  /*650e0*/  ISETP.LT.AND P5, PT, R215, UR51, !P0 ;  /* 0x00000033d7007c0c */ /* 0x000fe2000c7a1270 */
[C---:B---3--:R-:W-:Y:S01]  /*650f0*/  IMAD.WIDE R16, R25.reuse, 0x4, R6 ;  /* 0x0000000419107825 */ /* 0x048fe200078e0206 */
[----:B------:R-:W-:Y:S01]  /*65100*/  IADD3 R19, PT, PT, R25, UR48, RZ ;  /* 0x0000003019137c10 */ /* 0x000fe2000fffe0ff */
[----:B------:R3:W-:Y:S01]  /*65110*/  @P4 STG.E desc[UR14][R8.64], R14 ;  /* 0x0000000e08004986 */ /* 0x0007e2000c10190e */
[----:B------:R-:W-:Y:S01]  /*65120*/  ISETP.LT.AND P4, PT, R223, UR52, !P0 ;  /* 0x00000034df007c0c */ /* 0x000fe2000c781270 */
[----:B------:R-:W1:Y:S02]  /*65130*/  LDCU UR38, c[0x0][0x398] ;  /* 0x00007300ff2677ac */ /* 0x000e640008000800 */
[----:B------:R1:W-:Y:S01]  /*65140*/  @P3 STG.E desc[UR14][R16.64], R174 ;  /* 0x000000ae10003986 */ /* 0x0003e2000c10190e */
[----:B----4-:R-:W-:Y:S01]  /*65150*/  IMAD.WIDE R2, R19, 0x4, R242 ;  /* 0x0000000413027825 */ /* 0x010fe200078e02f2 */
[----:B------:R-:W-:Y:S01]  /*65160*/  ISETP.LT.AND P3, PT, R39, UR53, !P0 ;  /* 0x0000003527007c0c */ /* 0x000fe2000c761270 */
[----:B------:R-:W4:Y:S02]  /*65170*/  LDCU UR39, c[0x0][0x398] ;  /* 0x00007300ff2777ac */ /* 0x000f240008000800 */
[----:B--2---:R-:W-:Y:S01]  /*65180*/  IMAD.WIDE R12, R19, 0x4, R240 ;  /* 0x00000004130c7825 */ /* 0x004fe200078e02f0 */
[----:B------:R2:W-:Y:S01]  /*65190*/  @P6 STG.E desc[UR14][R2.64], R162 ;  /* 0x000000a202006986 */ /* 0x0005e2000c10190e */
[----:B------:R-:W-:Y:S01]  /*651a0*/  IADD3 R0, PT, PT, R183, 0x36, RZ ;  /* 0x00000036b7007810 */ /* 0x000fe20007ffe0ff */
[----:B------:R-:W4:Y:S01]  /*651b0*/  LDCU UR40, c[0x0][0x398] ;  /* 0x00007300ff2877ac */ /* 0x000f220008000800 */
[----:B---3--:R-:W-:Y:S01]  /*651c0*/  IMAD.WIDE R8, R19, 0x4, R4 ;  /* 0x0000000413087825 */ /* 0x008fe200078e0204 */
[----:B------:R-:W-:Y:S01]  /*651d0*/  ISETP.LT.AND P6, PT, R103, UR54, !P0 ;  /* 0x0000003667007c0c */ /* 0x000fe2000c7c1270 */
[----:B------:R3:W-:Y:S01]  /*651e0*/  @P5 STG.E desc[UR14][R12.64], R170 ;  /* 0x000000aa0c005986 */ /* 0x0007e2000c10190e */
[----:B------:R-:W-:Y:S01]  /*651f0*/  ISETP.LT.AND P5, PT, R199, UR55, !P0 ;  /* 0x00000037c7007c0c */ /* 0x000fe2000c7a1270 */
[----:B-1----:R-:W-:Y:S01]  /*65200*/  IMAD.WIDE R16, R19, 0x4, R238 ;  /* 0x0000000413107825 */ /* 0x002fe200078e02ee */
[----:B------:R-:W1:Y:S01]  /*65210*/  LDCU UR41, c[0x0][0x398] ;  /* 0x00007300ff2977ac */ /* 0x000e620008000800 */
[----:B------:R4:W-:Y:S01]  /*65220*/  @P4 STG.E desc[UR14][R8.64], R138 ;  /* 0x0000008a08004986 */ /* 0x0009e2000c10190e */
[----:B------:R-:W-:-:S02]  /*65230*/  ISETP.LT.AND P4, PT, R167, UR56, !P0 ;  /* 0x00000038a7007c0c */ /* 0x000fc4000c781270 */
[----:B------:R-:W-:Y:S01]  /*65240*/  ISETP.LT.AND P0, PT, R71, UR57, !P0 ;  /* 0x0000003947007c0c */ /* 0x000fe2000c701270 */
[----:B------:R-:W1:Y:S01]  /*65250*/  LDCU UR42, c[0x0][0x398] ;  /* 0x00007300ff2a77ac */ /* 0x000e620008000800 */
[----:B------:R-:W-:Y:S01]  /*65260*/  ISETP.GE.AND P2, PT, R0, UR11, PT ;  /* 0x0000000b00007c0c */ /* 0x000fe2000bf46270 */
[----:B------:R1:W-:Y:S01]  /*65270*/  @P3 STG.E desc[UR14][R16.64], R106 ;  /* 0x0000006a10003986 */ /* 0x0003e2000c10190e */
[----:B--2---:R-:W-:Y:S01]  /*65280*/  IMAD.WIDE R2, R19, 0x4, R236 ;  /* 0x0000000413027825 */ /* 0x004fe200078e02ec */
[----:B------:R-:W2:Y:S01]  /*65290*/  LDCU UR11, c[0x0][0x398] ;  /* 0x00007300ff0b77ac */ /* 0x000ea20008000800 */
[----:B------:R-:W-:Y:S02]  /*652a0*/  ISETP.LT.AND P3, PT, R207, UR59, !P2 ;  /* 0x0000003bcf007c0c */ /* 0x000fe4000d761270 */
[C---:B---3--:R-:W-:Y:S01]  /*652b0*/  IMAD.WIDE R12, R19.reuse, 0x4, R234 ;  /* 0x00000004130c7825 */ /* 0x048fe200078e02ea */
[----:B------:R3:W-:Y:S01]  /*652c0*/  @P6 STG.E desc[UR14][R2.64], R74 ;  /* 0x0000004a02006986 */ /* 0x0007e2000c10190e */
[----:B------:R-:W2:Y:S02]  /*652d0*/  LDCU UR43, c[0x0][0x398] ;  /* 0x00007300ff2b77ac */ /* 0x000ea40008000800 */
[C---:B----4-:R-:W-:Y:S01]  /*652e0*/  IMAD.WIDE R8, R19.reuse, 0x4, R232 ;  /* 0x0000000413087825 */ /* 0x050fe200078e02e8 */
[----:B------:R-:W-:Y:S01]  /*652f0*/  @P5 STG.E desc[UR14][R12.64], R42 ;  /* 0x0000002a0c005986 */ /* 0x000fe2000c10190e */
[----:B------:R-:W4:Y:S02]  /*65300*/  LDCU UR44, c[0x0][0x398] ;  /* 0x00007300ff2c77ac */ /* 0x000f240008000800 */
[C---:B-1----:R-:W-:Y:S01]  /*65310*/  IMAD.WIDE R16, R19.reuse, 0x4, R6 ;  /* 0x0000000413107825 */ /* 0x042fe200078e0206 */
[----:B------:R1:W-:Y:S01]  /*65320*/  @P4 STG.E desc[UR14][R8.64], R10 ;  /* 0x0000000a08004986 */ /* 0x0003e2000c10190e */
[----:B------:R-:W2:Y:S02]  /*65330*/  LDCU UR45, c[0x0][0x398] ;  /* 0x00007300ff2d77ac */ /* 0x000ea40008000800 */
[----:B------:R-:W-:Y:S01]  /*65340*/  VIADD R21, R19, UR58 ;  /* 0x0000003a13157c36 */ /* 0x000fe20008000000 */
[----:B------:R-:W-:Y:S01]  /*65350*/  ISETP.LT.AND P4, PT, R215, UR4, !P2 ;  /* 0x00000004d7007c0c */ /* 0x000fe2000d781270 */
[----:B------:R2:W-:Y:S01]  /*65360*/  @P0 STG.E desc[UR14][R16.64], R178 ;  /* 0x000000b210000986 */ /* 0x0005e2000c10190e */
[----:B------:R-:W-:Y:S01]  /*65370*/  ISETP.LT.AND P0, PT, R223, UR30, !P2 ;  /* 0x0000001edf007c0c */ /* 0x000fe2000d701270 */
[----:B---3--:R-:W-:Y:S01]  /*65380*/  IMAD.WIDE R2, R21, 0x4, R242 ;  /* 0x0000000415027825 */ /* 0x008fe200078e02f2 */
[----:B------:R-:W-:Y:S01]  /*65390*/  ISETP.LT.AND P5, PT, R39, UR6, !P2 ;  /* 0x0000000627007c0c */ /* 0x000fe2000d7a1270 */
[----:B------:R-:W3:Y:S01]  /*653a0*/  LDCU UR46, c[0x0][0x398] ;  /* 0x00007300ff2e77ac */ /* 0x000ee20008000800 */
[----:B------:R-:W-:-:S02]  /*653b0*/  ISETP.LT.AND P6, PT, R103, UR10, !P2 ;  /* 0x0000000a67007c0c */ /* 0x000fc4000d7c1270 */
[----:B------:R2:W-:Y:S01]  /*653c0*/  @P3 STG.E desc[UR14][R2.64], R151 ;  /* 0x0000009702003986 */ /* 0x0005e2000c10190e */
[----:B------:R-:W-:Y:S01]  /*653d0*/  ISETP.LT.AND P3, PT, R199, UR12, !P2 ;  /* 0x0000000cc7007c0c */ /* 0x000fe2000d761270 */
[----:B------:R-:W-:Y:S01]  /*653e0*/  VIADD R0, R183, 0x37 ;  /* 0x00000037b7007836 */ /* 0x000fe20000000000 */
[----:B------:R-:W3:Y:S01]  /*653f0*/  LDCU UR30, c[0x0][0x398] ;  /* 0x00007300ff1e77ac */ /* 0x000ee20008000800 */
[C---:B-1----:R-:W-:Y:S01]  /*65400*/  IMAD.WIDE R8, R21.reuse, 0x4, R240 ;  /* 0x0000000415087825 */ /* 0x042fe200078e02f0 */
[----:B------:R-:W1:Y:S03]  /*65410*/  LDCU UR4, c[0x0][0x3b8] ;  /* 0x00007700ff0477ac */ /* 0x000e660008000800 */
[C---:B------:R-:W-:Y:S01]  /*65420*/  IMAD.WIDE R12, R21.reuse, 0x4, R4 ;  /* 0x00000004150c7825 */ /* 0x040fe200078e0204 */
[----:B------:R-:W-:Y:S01]  /*65430*/  ISETP.GE.AND P1, PT, R0, UR9, PT ;  /* 0x0000000900007c0c */ /* 0x000fe2000bf26270 */
[----:B------:R1:W-:Y:S01]  /*65440*/  @P4 STG.E desc[UR14][R8.64], R147 ;  /* 0x0000009308004986 */ /* 0x0003e2000c10190e */
[----:B------:R-:W3:Y:S01]  /*65450*/  LDCU UR10, c[0x0][0x398] ;  /* 0x00007300ff0a77ac */ /* 0x000ee20008000800 */
[----:B--2---:R-:W-:-:S02]  /*65460*/  IMAD.WIDE R16, R21, 0x4, R238 ;  /* 0x0000000415107825 */ /* 0x004fc400078e02ee */
[----:B------:R2:W-:Y:S01]  /*65470*/  @P0 STG.E desc[UR14][R12.64], R143 ;  /* 0x0000008f0c000986 */ /* 0x0005e2000c10190e */
[----:B------:R-:W3:Y:S01]  /*65480*/  LDCU UR6, c[0x0][0x3b8] ;  /* 0x00007700ff0677ac */ /* 0x000ee20008000800 */
[----:B------:R-:W-:Y:S01]  /*65490*/  IMAD.WIDE R2, R21, 0x4, R236 ;  /* 0x0000000415027825 */ /* 0x000fe200078e02ec */
[----:B------:R-:W-:Y:S01]  /*654a0*/  ISETP.LT.AND P0, PT, R167, UR8, !P2 ;  /* 0x00000008a7007c0c */ /* 0x000fe2000d701270 */
[----:B------:R2:W-:Y:S02]  /*654b0*/  @P5 STG.E desc[UR14][R16.64], R131 ;  /* 0x0000008310005986 */ /* 0x0005e4000c10190e */
[----:B------:R-:W-:Y:S01]  /*654c0*/  IMAD.WIDE R18, R21, 0x4, R234 ;  /* 0x0000000415127825 */ /* 0x000fe200078e02ea */
[----:B------:R-:W-:Y:S01]  /*654d0*/  ISETP.LT.AND P2, PT, R71, UR16, !P2 ;  /* 0x0000001047007c0c */ /* 0x000fe2000d741270 */
[----:B------:R3:W-:Y:S01]  /*654e0*/  @P6 STG.E desc[UR14][R2.64], R127 ;  /* 0x0000007f02006986 */ /* 0x0007e2000c10190e */
[----:B------:R-:W-:Y:S01]  /*654f0*/  ISETP.LT.AND P5, PT, R207, UR22, !P1 ;  /* 0x00000016cf007c0c */ /* 0x000fe2000cfa1270 */
[----:B------:R-:W-:Y:S01]  /*65500*/  VIADD R23, R21, UR20 ;  /* 0x0000001415177c36 */ /* 0x000fe20008000000 */
[----:B------:R-:W-:Y:S01]  /*65510*/  ISETP.LT.AND P6, PT, R215, UR24, !P1 ;  /* 0x00000018d7007c0c */ /* 0x000fe2000cfc1270 */
[----:B------:R3:W-:Y:S01]  /*65520*/  @P3 STG.E desc[UR14][R18.64], R123 ;  /* 0x0000007b12003986 */ /* 0x0007e2000c10190e */
[----:B------:R-:W-:Y:S01]  /*65530*/  ISETP.LT.AND P3, PT, R223, UR26, !P1 ;  /* 0x0000001adf007c0c */ /* 0x000fe2000cf61270 */
[----:B-1----:R-:W-:Y:S01]  /*65540*/  IMAD.WIDE R8, R21, 0x4, R232 ;  /* 0x0000000415087825 */ /* 0x002fe200078e02e8 */
[----:B------:R-:W-:Y:S01]  /*65550*/  IADD3 R0, PT, PT, R183, 0x38, RZ ;  /* 0x00000038b7007810 */ /* 0x000fe20007ffe0ff */
[----:B------:R-:W1:Y:S02]  /*65560*/  LDCU UR9, c[0x0][0x3b8] ;  /* 0x00007700ff0977ac */ /* 0x000e640008000800 */
[----:B--2---:R-:W-:Y:S01]  /*65570*/  IMAD.WIDE R12, R21, 0x4, R6 ;  /* 0x00000004150c7825 */ /* 0x004fe200078e0206 */
[----:B------:R2:W-:Y:S01]  /*65580*/  @P0 STG.E desc[UR14][R8.64], R15 ;  /* 0x0000000f08000986 */ /* 0x0005e2000c10190e */
[----:B------:R-:W1:Y:S02]  /*65590*/  LDCU UR12, c[0x0][0x398] ;  /* 0x00007300ff0c77ac */ /* 0x000e640008000800 */
[C---:B------:R-:W-:Y:S01]  /*655a0*/  IMAD.WIDE R16, R23.reuse, 0x4, R242 ;  /* 0x0000000417107825 */ /* 0x040fe200078e02f2 */
[----:B------:R1:W-:Y:S01]  /*655b0*/  @P2 STG.E desc[UR14][R12.64], R175 ;  /* 0x000000af0c002986 */ /* 0x0003e2000c10190e */
[----:B------:R-:W4:Y:S02]  /*655c0*/  LDCU UR16, c[0x0][0x398] ;  /* 0x00007300ff1077ac */ /* 0x000f240008000800 */
[----:B---3--:R-:W-:Y:S01]  /*655d0*/  IMAD.WIDE R2, R23, 0x4, R240 ;  /* 0x0000000417027825 */ /* 0x008fe200078e02f0 */
[----:B------:R-:W-:Y:S01]  /*655e0*/  @P5 STG.E desc[UR14][R16.64], R163 ;  /* 0x000000a310005986 */ /* 0x000fe2000c10190e */
[----:B------:R-:W-:Y:S01]  /*655f0*/  ISETP.LT.AND P0, PT, R39, UR27, !P1 ;  /* 0x0000001b27007c0c */ /* 0x000fe2000cf01270 */
[----:B------:R-:W3:Y:S01]  /*65600*/  LDCU UR20, c[0x0][0x398] ;  /* 0x00007300ff1477ac */ /* 0x000ee20008000800 */
[----:B------:R-:W-:Y:S01]  /*65610*/  IMAD.WIDE R18, R23, 0x4, R4 ;  /* 0x0000000417127825 */ /* 0x000fe200078e0204 */
[----:B------:R-:W-:Y:S01]  /*65620*/  ISETP.LT.AND P5, PT, R103, UR28, !P1 ;  /* 0x0000001c67007c0c */ /* 0x000fe2000cfa1270 */
[----:B------:R4:W-:Y:S01]  /*65630*/  @P6 STG.E desc[UR14][R2.64], R171 ;  /* 0x000000ab02006986 */ /* 0x0009e2000c10190e */
[----:B------:R-:W-:Y:S01]  /*65640*/  ISETP.LT.AND P2, PT, R199, UR31, !P1 ;  /* 0x0000001fc7007c0c */ /* 0x000fe2000cf41270 */
[----:B--2---:R-:W-:Y:S01]  /*65650*/  IMAD.WIDE R8, R23, 0x4, R238 ;  /* 0x0000000417087825 */ /* 0x004fe200078e02ee */
[----:B------:R-:W-:Y:S01]  /*65660*/  ISETP.GE.AND P4, PT, R0, UR19, PT ;  /* 0x0000001300007c0c */ /* 0x000fe2000bf86270 */
[----:B------:R-:W-:Y:S01]  /*65670*/  @P3 STG.E desc[UR14][R18.64], R139 ;  /* 0x0000008b12003986 */ /* 0x000fe2000c10190e */
[----:B------:R-:W-:Y:S01]  /*65680*/  ISETP.LT.AND P3, PT, R167, UR32, !P1 ;  /* 0x00000020a7007c0c */ /* 0x000fe2000cf61270 */
[----:B-1----:R-:W-:Y:S01]  /*65690*/  IMAD.WIDE R12, R23, 0x4, R236 ;  /* 0x00000004170c7825 */ /* 0x002fe200078e02ec */
[----:B------:R-:W-:Y:S01]  /*656a0*/  ISETP.LT.AND P1, PT, R71, UR33, !P1 ;  /* 0x0000002147007c0c */ /* 0x000fe2000cf21270 */
[----:B------:R-:W1:Y:S02]  /*656b0*/  LDCU UR19, c[0x0][0x398] ;  /* 0x00007300ff1377ac */ /* 0x000e640008000800 */
[C---:B------:R-:W-:Y:S01]  /*656c0*/  IMAD.WIDE R14, R23.reuse, 0x4, R234 ;  /* 0x00000004170e7825 */ /* 0x040fe200078e02ea */
[----:B------:R2:W-:Y:S01]  /*656d0*/  @P0 STG.E desc[UR14][R8.64], R107 ;  /* 0x0000006b08000986 */ /* 0x0005e2000c10190e */
[----:B------:R-:W1:Y:S02]  /*656e0*/  LDCU UR22, c[0x0][0x398] ;  /* 0x00007300ff1677ac */ /* 0x000e640008000800 */
[----:B----4-:R-:W-:Y:S01]  /*656f0*/  IMAD.WIDE R2, R23, 0x4, R232 ;  /* 0x0000000417027825 */ /* 0x010fe200078e02e8 */
[----:B------:R4:W-:Y:S01]  /*65700*/  @P5 STG.E desc[UR14][R12.64], R75 ;  /* 0x0000004b0c005986 */ /* 0x0009e2000c10190e */
[----:B------:R-:W-:Y:S01]  /*65710*/  ISETP.LT.AND P0, PT, R207, UR34, !P4 ;  /* 0x00000022cf007c0c */ /* 0x000fe2000e701270 */
[----:B------:R-:W1:Y:S01]  /*65720*/  LDCU UR24, c[0x0][0x398] ;  /* 0x00007300ff1877ac */ /* 0x000e620008000800 */
[----:B------:R-:W-:Y:S01]  /*65730*/  IMAD.WIDE R16, R23, 0x4, R6 ;  /* 0x0000000417107825 */ /* 0x000fe200078e0206 */
        /* <DEDUP_REMOVED lines=10> */
[C---:B--2---:R-:W-:Y:S01]  /*657e0*/  IMAD.WIDE R8, R23.reuse, 0x4, R242 ;  /* 0x0000000417087825 */ /* 0x044fe200078e02f2 */
[----:B------:R-:W2:Y:S03]  /*657f0*/  LDCU UR26, c[0x0][0x398] ;  /* 0x00007300ff1a77ac */ /* 0x000ea60008000800 */
[C---:B----4-:R-:W-:Y:S01]  /*65800*/  IMAD.WIDE R12, R23.reuse, 0x4, R240 ;  /* 0x00000004170c7825 */ /* 0x050fe200078e02f0 */
[----:B------:R-:W-:Y:S01]  /*65810*/  @P0 STG.E desc[UR14][R8.64], R180 ;  /* 0x000000b408000986 */ /* 0x000fe2000c10190e */
[----:B------:R-:W4:Y:S02]  /*65820*/  LDCU UR27, c[0x0][0x398] ;  /* 0x00007300ff1b77ac */ /* 0x000f240008000800 */
[C---:B---3--:R-:W-:Y:S01]  /*65830*/  IMAD.WIDE R2, R23.reuse, 0x4, R4 ;  /* 0x0000000417027825 */ /* 0x048fe200078e0204 */
[----:B------:R3:W-:Y:S01]  /*65840*/  @P2 STG.E desc[UR14][R12.64], R184 ;  /* 0x000000b80c002986 */ /* 0x0007e2000c10190e */
[----:B------:R-:W2:Y:S02]  /*65850*/  LDCU UR28, c[0x0][0x398] ;  /* 0x00007300ff1c77ac */ /* 0x000ea40008000800 */
[----:B------:R-:W-:Y:S01]  /*65860*/  IMAD.WIDE R14, R23, 0x4, R238 ;  /* 0x00000004170e7825 */ /* 0x000fe200078e02ee */
[----:B------:R-:W-:Y:S01]  /*65870*/  ISETP.LT.AND P2, PT, R199, UR37, !P4 ;  /* 0x00000025c7007c0c */ /* 0x000fe2000e741270 */
[----:B------:R-:W2:Y:S02]  /*65880*/  LDCU UR29, c[0x0][0x398] ;  /* 0x00007300ff1d77ac */ /* 0x000ea40008000800 */
[----:B-1----:R-:W-:Y:S01]  /*65890*/  IMAD.WIDE R16, R23, 0x4, R236 ;  /* 0x0000000417107825 */ /* 0x002fe200078e02ec */
[----:B------:R1:W-:Y:S01]  /*658a0*/  @P5 STG.E desc[UR14][R2.64], R188 ;  /* 0x000000bc02005986 */ /* 0x0003e2000c10190e */
[----:B------:R-:W-:Y:S01]  /*658b0*/  ISETP.GE.AND P6, PT, R0, UR25, PT ;  /* 0x0000001900007c0c */ /* 0x000fe2000bfc6270 */
[----:B------:R-:W2:Y:S02]  /*658c0*/  LDCU UR25, c[0x0][0x398] ;  /* 0x00007300ff1977ac */ /* 0x000ea40008000800 */
[----:B------:R1:W-:Y:S01]  /*658d0*/  @P3 STG.E desc[UR14][R14.64], R192 ;  /* 0x000000c00e003986 */ /* 0x0003e2000c10190e */
[----:B------:R-:W-:Y:S01]  /*658e0*/  ISETP.LT.AND P3, PT, R207, UR40, !P6 ;  /* 0x00000028cf007c0c */ /* 0x000fe2000f761270 */
[----:B------:R-:W-:Y:S01]  /*658f0*/  VIADD R21, R23, UR9 ;  /* 0x0000000917157c36 */ /* 0x000fe20008000000 */
[----:B------:R-:W2:Y:S01]  /*65900*/  LDCU UR18, c[0x0][0x398] ;  /* 0x00007300ff1277ac */ /* 0x000ea20008000800 */
[----:B------:R2:W-:Y:S01]  /*65910*/  @P1 STG.E desc[UR14][R16.64], R200 ;  /* 0x000000c810001986 */ /* 0x0005e2000c10190e */
[----:B------:R-:W-:Y:S01]  /*65920*/  ISETP.LT.AND P1, PT, R167, UR38, !P4 ;  /* 0x00000026a7007c0c */ /* 0x000fe2000e721270 */
[----:B------:R-:W4:Y:S02]  /*65930*/  LDCU UR8, c[0x0][0x3b8] ;  /* 0x00007700ff0877ac */ /* 0x000f240008000800 */
[----:B------:R-:W4:Y:S01]  /*65940*/  LDS.128 R8, [R252] ;  /* 0x00000000fc087984 */ /* 0x000f220000000c00 */
[----:B------:R-:W-:Y:S01]  /*65950*/  ISETP.LT.AND P4, PT, R71, UR39, !P4 ;  /* 0x0000002747007c0c */ /* 0x000fe2000e781270 */
[----:B---3--:R-:W-:Y:S01]  /*65960*/  IMAD.WIDE R12, R23, 0x4, R234 ;  /* 0x00000004170c7825 */ /* 0x008fe200078e02ea */
[----:B------:R-:W-:Y:S01]  /*65970*/  ISETP.LT.AND P5, PT, R215, UR41, !P6 ;  /* 0x00000029d7007c0c */ /* 0x000fe2000f7a1270 */
[----:B------:R-:W3:Y:S02]  /*65980*/  LDCU UR9, c[0x0][0x398] ;  /* 0x00007300ff0977ac */ /* 0x000ee40008000800 */
[----:B-1----:R-:W-:Y:S01]  /*65990*/  IMAD.WIDE R2, R23, 0x4, R232 ;  /* 0x0000000417027825 */ /* 0x002fe200078e02e8 */
[----:B------:R1:W-:Y:S01]  /*659a0*/  @P2 STG.E desc[UR14][R12.64], R204 ;  /* 0x000000cc0c002986 */ /* 0x0003e2000c10190e */
[----:B------:R-:W-:-:S02]  /*659b0*/  ISETP.LT.AND P2, PT, R223, UR42, !P6 ;  /* 0x0000002adf007c0c */ /* 0x000fc4000f741270 */
[----:B------:R-:W-:Y:S01]  /*659c0*/  IMAD.WIDE R14, R23, 0x4, R6 ;  /* 0x00000004170e7825 */ /* 0x000fe200078e0206 */
[----:B------:R3:W-:Y:S03]  /*659d0*/  @P1 STG.E desc[UR14][R2.64], R212 ;  /* 0x000000d402001986 */ /* 0x0007e6000c10190e */
[----:B--2---:R-:W-:Y:S01]  /*659e0*/  IMAD.WIDE R16, R21, 0x4, R242 ;  /* 0x0000000415107825 */ /* 0x004fe200078e02f2 */
[----:B------:R2:W-:Y:S01]  /*659f0*/  @P4 STG.E desc[UR14][R14.64], R220 ;  /* 0x000000dc0e004986 */ /* 0x0005e2000c10190e */
[----:B------:R-:W-:Y:S02]  /*65a00*/  ISETP.LT.AND P1, PT, R39, UR43, !P6 ;  /* 0x0000002b27007c0c */ /* 0x000fe4000f721270 */
[----:B------:R-:W-:Y:S01]  /*65a10*/  ISETP.LT.AND P4, PT, R103, UR44, !P6 ;  /* 0x0000002c67007c0c */ /* 0x000fe2000f781270 */
[----:B------:R2:W-:Y:S01]  /*65a20*/  @P3 STG.E desc[UR14][R16.64], R208 ;  /* 0x000000d010003986 */ /* 0x0005e2000c10190e */
[----:B------:R-:W-:Y:S01]  /*65a30*/  ISETP.LT.AND P3, PT, R199, UR45, !P6 ;  /* 0x0000002dc7007c0c */ /* 0x000fe2000f761270 */
[----:B-1----:R-:W-:Y:S01]  /*65a40*/  IMAD.WIDE R12, R21, 0x4, R240 ;  /* 0x00000004150c7825 */ /* 0x002fe200078e02f0 */
[----:B------:R-:W-:-:S03]  /*65a50*/  IADD3 R0, PT, PT, R183, 0x3a, RZ ;  /* 0x0000003ab7007810 */ /* 0x000fc60007ffe0ff */
[C---:B------:R-:W-:Y:S01]  /*65a60*/  IMAD.WIDE R18, R21.reuse, 0x4, R4 ;  /* 0x0000000415127825 */ /* 0x040fe200078e0204 */
[----:B------:R1:W-:Y:S03]  /*65a70*/  @P5 STG.E desc[UR14][R12.64], R196 ;  /* 0x000000c40c005986 */ /* 0x0003e6000c10190e */
[C---:B---3--:R-:W-:Y:S01]  /*65a80*/  IMAD.WIDE R2, R21.reuse, 0x4, R238 ;  /* 0x0000000415027825 */ /* 0x048fe200078e02ee */
[----:B------:R3:W-:Y:S01]  /*65a90*/  @P2 STG.E desc[UR14][R18.64], R164 ;  /* 0x000000a412002986 */ /* 0x0007e2000c10190e */
[----:B------:R-:W-:Y:S01]  /*65aa0*/  ISETP.GE.AND P0, PT, R0, UR23, PT ;  /* 0x0000001700007c0c */ /* 0x000fe2000bf06270 */
[----:B------:R-:W4:Y:S01]  /*65ab0*/  LDCU UR23, c[0x0][0x398] ;  /* 0x00007300ff1777ac */ /* 0x000f220008000800 */
[----:B--2---:R-:W-:Y:S01]  /*65ac0*/  IMAD.WIDE R14, R21, 0x4, R236 ;  /* 0x00000004150e7825 */ /* 0x004fe200078e02ec */
[----:B------:R-:W-:-:S03]  /*65ad0*/  ISETP.LT.AND P2, PT, R167, UR46, !P6 ;  /* 0x0000002ea7007c0c */ /* 0x000fc6000f741270 */
[----:B------:R-:W-:Y:S01]  /*65ae0*/  IMAD.WIDE R16, R21, 0x4, R234 ;  /* 0x0000000415107825 */ /* 0x000fe200078e02ea */
[----:B------:R-:W-:Y:S01]  /*65af0*/  ISETP.LT.AND P6, PT, R71, UR30, !P6 ;  /* 0x0000001e47007c0c */ /* 0x000fe2000f7c1270 */
[----:B------:R2:W-:Y:S04]  /*65b00*/  @P1 STG.E desc[UR14][R2.64], R100 ;  /* 0x0000006402001986 */ /* 0x0005e8000c10190e */
[----:B------:R2:W-:Y:S01]  /*65b10*/  @P4 STG.E desc[UR14][R14.64], R68 ;  /* 0x000000440e004986 */ /* 0x0005e2000c10190e */
[----:B------:R-:W-:Y:S01]  /*65b20*/  ISETP.LT.AND P4, PT, R207, UR10, !P0 ;  /* 0x0000000acf007c0c */ /* 0x000fe2000c781270 */
[----:B-1----:R-:W-:-:S04]  /*65b30*/  IMAD.WIDE R12, R21, 0x4, R232 ;  /* 0x00000004150c7825 */ /* 0x002fc800078e02e8 */
[----:B---3--:R-:W-:Y:S01]  /*65b40*/  IMAD.WIDE R18, R21, 0x4, R6 ;  /* 0x0000000415127825 */ /* 0x008fe200078e0206 */
[----:B------:R1:W-:Y:S01]  /*65b50*/  @P3 STG.E desc[UR14][R16.64], R36 ;  /* 0x0000002410003986 */ /* 0x0003e2000c10190e */
[----:B------:R-:W-:Y:S01]  /*65b60*/  ISETP.LT.AND P3, PT, R215, UR12, !P0 ;  /* 0x0000000cd7007c0c */ /* 0x000fe2000c761270 */
[----:B------:R-:W3:Y:S01]  /*65b70*/  LDCU UR10, c[0x0][0x398] ;  /* 0x00007300ff0a77ac */ /* 0x000ee20008000800 */
[----:B------:R-:W-:Y:S01]  /*65b80*/  VIADD R21, R21, UR4 ;  /* 0x0000000415157c36 */ /* 0x000fe20008000000 */
[----:B------:R1:W-:Y:S01]  /*65b90*/  @P2 STG.E desc[UR14][R12.64], R132 ;  /* 0x000000840c002986 */ /* 0x0003e2000c10190e */
[----:B------:R-:W-:Y:S01]  /*65ba0*/  ISETP.LT.AND P1, PT, R223, UR16, !P0 ;  /* 0x00000010df007c0c */ /* 0x000fe2000c721270 */
[----:B------:R-:W3:Y:S01]  /*65bb0*/  LDCU UR12, c[0x0][0x398] ;  /* 0x00007300ff0c77ac */ /* 0x000ee20008000800 */
[----:B--2---:R-:W-:Y:S01]  /*65bc0*/  IMAD.WIDE R2, R21, 0x4, R242 ;  /* 0x0000000415027825 */ /* 0x004fe200078e02f2 */
[----:B----4-:R2:W-:Y:S01]  /*65bd0*/  @P6 STG.E desc[UR14][R18.64], R8 ;  /* 0x0000000812006986 */ /* 0x0105e2000c10190e */
[----:B------:R-:W-:Y:S01]  /*65be0*/  ISETP.LT.AND P6, PT, R39, UR19, !P0 ;  /* 0x0000001327007c0c */ /* 0x000fe2000c7c1270 */
[----:B------:R-:W4:Y:S01]  /*65bf0*/  LDCU UR16, c[0x0][0x398] ;  /* 0x00007300ff1077ac */ /* 0x000f220008000800 */
[----:B------:R-:W-:Y:S01]  /*65c00*/  IMAD.WIDE R14, R21, 0x4, R240 ;  /* 0x00000004150e7825 */ /* 0x000fe200078e02f0 */
[----:B------:R2:W-:Y:S01]  /*65c10*/  @P4 STG.E desc[UR14][R2.64], R181 ;  /* 0x000000b502004986 */ /* 0x0005e2000c10190e */
[----:B------:R-:W-:Y:S01]  /*65c20*/  ISETP.LT.AND P2, PT, R103, UR20, !P0 ;  /* 0x0000001467007c0c */ /* 0x000fe2000c741270 */
[----:B------:R-:W3:Y:S02]  /*65c30*/  LDCU UR4, c[0x0][0x3b8] ;  /* 0x00007700ff0477ac */ /* 0x000ee40008000800 */
[----:B------:R3:W-:Y:S01]  /*65c40*/  @P3 STG.E desc[UR14][R14.64], R185 ;  /* 0x000000b90e003986 */ /* 0x0007e2000c10190e */
[----:B------:R-:W-:Y:S01]  /*65c50*/  ISETP.LT.AND P3, PT, R199, UR22, !P0 ;  /* 0x00000016c7007c0c */ /* 0x000fe2000c761270 */
[----:B-1----:R-:W-:Y:S01]  /*65c60*/  IMAD.WIDE R16, R21, 0x4, R4 ;  /* 0x0000000415107825 */ /* 0x002fe200078e0204 */
[----:B------:R-:W-:Y:S01]  /*65c70*/  ISETP.LT.AND P4, PT, R167, UR24, !P0 ;  /* 0x00000018a7007c0c */ /* 0x000fe2000c781270 */
[----:B------:R-:W1:Y:S01]  /*65c80*/  LDCU UR19, c[0x0][0x398] ;  /* 0x00007300ff1377ac */ /* 0x000e620008000800 */
[----:B------:R-:W-:Y:S01]  /*65c90*/  ISETP.LT.AND P0, PT, R71, UR11, !P0 ;  /* 0x0000000b47007c0c */ /* 0x000fe2000c701270 */
[----:B------:R-:W-:Y:S01]  /*65ca0*/  IMAD.WIDE R12, R21, 0x4, R238 ;  /* 0x00000004150c7825 */ /* 0x000fe200078e02ee */
[----:B------:R-:W-:Y:S01]  /*65cb0*/  IADD3 R0, PT, PT, R183, 0x3b, RZ ;  /* 0x0000003bb7007810 */ /* 0x000fe20007ffe0ff */
[----:B------:R-:W-:Y:S01]  /*65cc0*/  @P1 STG.E desc[UR14][R16.64], R189 ;  /* 0x000000bd10001986 */ /* 0x000fe2000c10190e */
[----:B------:R-:W1:Y:S01]  /*65cd0*/  LDCU UR11, c[0x0][0x398] ;  /* 0x00007300ff0b77ac */ /* 0x000e620008000800 */
[C---:B--2---:R-:W-:Y:S01]  /*65ce0*/  IMAD.WIDE R18, R21.reuse, 0x4, R236 ;  /* 0x0000000415127825 */ /* 0x044fe200078e02ec */
[----:B------:R-:W-:Y:S01]  /*65cf0*/  ISETP.GE.AND P5, PT, R0, UR21, PT ;  /* 0x0000001500007c0c */ /* 0x000fe2000bfa6270 */
[----:B------:R2:W-:Y:S01]  /*65d00*/  @P6 STG.E desc[UR14][R12.64], R193 ;  /* 0x000000c10c006986 */ /* 0x0005e2000c10190e */
[----:B------:R-:W1:Y:S01]  /*65d10*/  LDCU UR21, c[0x0][0x398] ;  /* 0x00007300ff1577ac */ /* 0x000e620008000800 */
[----:B------:R-:W-:Y:S01]  /*65d20*/  IMAD.WIDE R2, R21, 0x4, R234 ;  /* 0x0000000415027825 */ /* 0x000fe200078e02ea */
[----:B------:R-:W-:Y:S01]  /*65d30*/  ISETP.LT.AND P6, PT, R207, UR25, !P5 ;  /* 0x00000019cf007c0c */ /* 0x000fe2000efc1270 */
[----:B------:R-:W1:Y:S02]  /*65d40*/  LDCU UR20, c[0x0][0x398] ;  /* 0x00007300ff1477ac */ /* 0x000e640008000800 */
[----:B---3--:R-:W-:Y:S01]  /*65d50*/  IMAD.WIDE R14, R21, 0x4, R232 ;  /* 0x00000004150e7825 */ /* 0x008fe200078e02e8 */
[----:B------:R3:W-:Y:S01]  /*65d60*/  @P2 STG.E desc[UR14][R18.64], R201 ;  /* 0x000000c912002986 */ /* 0x0007e2000c10190e */
[----:B------:R-:W-:Y:S01]  /*65d70*/  ISETP.LT.AND P2, PT, R215, UR18, !P5 ;  /* 0x00000012d7007c0c */ /* 0x000fe2000ef41270 */
[----:B------:R-:W1:Y:S01]  /*65d80*/  LDCU UR18, c[0x0][0x398] ;  /* 0x00007300ff1277ac */ /* 0x000e620008000800 */
[----:B--2---:R-:W-:Y:S01]  /*65d90*/  IMAD.WIDE R12, R21, 0x4, R6 ;  /* 0x00000004150c7825 */ /* 0x004fe200078e0206 */
[----:B------:R2:W-:Y:S01]  /*65da0*/  @P3 STG.E desc[UR14][R2.64], R205 ;  /* 0x000000cd02003986 */ /* 0x0005e2000c10190e */
[----:B------:R-:W-:-:S03]  /*65db0*/  ISETP.LT.AND P3, PT, R223, UR23, !P5 ;  /* 0x00000017df007c0c */ /* 0x000fc6000ef61270 */
[----:B------:R-:W-:Y:S01]  /*65dc0*/  @P4 STG.E desc[UR14][R14.64], R213 ;  /* 0x000000d50e004986 */ /* 0x000fe2000c10190e */
[----:B------:R-:W-:Y:S01]  /*65dd0*/  VIADD R23, R21, UR6 ;  /* 0x0000000615177c36 */ /* 0x000fe20008000000 */
[----:B------:R-:W-:Y:S01]  /*65de0*/  IADD3 R0, PT, PT, R183, 0x3c, RZ ;  /* 0x0000003cb7007810 */ /* 0x000fe20007ffe0ff */
[----:B------:R-:W1:Y:S01]  /*65df0*/  LDCU UR6, c[0x0][0x398] ;  /* 0x00007300ff0677ac */ /* 0x000e620008000800 */
[----:B------:R4:W-:Y:S01]  /*65e00*/  @P0 STG.E desc[UR14][R12.64], R221 ;  /* 0x000000dd0c000986 */ /* 0x0009e2000c10190e */
[----:B------:R-:W-:Y:S01]  /*65e10*/  ISETP.LT.AND P0, PT, R39, UR26, !P5 ;  /* 0x0000001a27007c0c */ /* 0x000fe2000ef01270 */
[----:B------:R-:W-:-:S04]  /*65e20*/  IMAD.WIDE R16, R23, 0x4, R242 ;  /* 0x0000000417107825 */ /* 0x000fc800078e02f2 */
[C---:B---3--:R-:W-:Y:S01]  /*65e30*/  IMAD.WIDE R18, R23.reuse, 0x4, R240 ;  /* 0x0000000417127825 */ /* 0x048fe200078e02f0 */
[----:B------:R3:W-:Y:S03]  /*65e40*/  @P6 STG.E desc[UR14][R16.64], R209 ;  /* 0x000000d110006986 */ /* 0x0007e6000c10190e */
[----:B--2---:R-:W-:Y:S01]  /*65e50*/  IMAD.WIDE R2, R23, 0x4, R4 ;  /* 0x0000000417027825 */ /* 0x004fe200078e0204 */
[----:B------:R-:W-:-:S03]  /*65e60*/  ISETP.GE.AND P1, PT, R0, UR17, PT ;  /* 0x0000001100007c0c */ /* 0x000fc6000bf26270 */
[----:B----4-:R-:W-:Y:S01]  /*65e70*/  IMAD.WIDE R12, R23, 0x4, R238 ;  /* 0x00000004170c7825 */ /* 0x010fe200078e02ee */
[----:B------:R-:W-:Y:S01]  /*65e80*/  ISETP.LT.AND P6, PT, R103, UR9, !P5 ;  /* 0x0000000967007c0c */ /* 0x000fe2000efc1270 */
[----:B------:R2:W-:Y:S01]  /*65e90*/  @P2 STG.E desc[UR14][R18.64], R197 ;  /* 0x000000c512002986 */ /* 0x0005e2000c10190e */
[----:B------:R-:W-:Y:S01]  /*65ea0*/  ISETP.LT.AND P4, PT, R199, UR27, !P5 ;  /* 0x0000001bc7007c0c */ /* 0x000fe2000ef81270 */
[----:B------:R-:W-:Y:S01]  /*65eb0*/  IMAD.WIDE R14, R23, 0x4, R236 ;  /* 0x00000004170e7825 */ /* 0x000fe200078e02ec */
[----:B------:R-:W-:Y:S01]  /*65ec0*/  ISETP.LT.AND P2, PT, R167, UR28, !P5 ;  /* 0x0000001ca7007c0c */ /* 0x000fe2000ef41270 */
[----:B------:R4:W-:Y:S01]  /*65ed0*/  @P3 STG.E desc[UR14][R2.64], R165 ;  /* 0x000000a502003986 */ /* 0x0009e2000c10190e */
[----:B-1----:R-:W-:Y:S01]  /*65ee0*/  ISETP.LT.AND P5, PT, R71, UR21, !P5 ;  /* 0x0000001547007c0c */ /* 0x002fe2000efa1270 */
[----:B---3--:R-:W-:Y:S01]  /*65ef0*/  IMAD.WIDE R16, R23, 0x4, R234 ;  /* 0x0000000417107825 */ /* 0x008fe200078e02ea */
[----:B------:R-:W-:Y:S01]  /*65f00*/  IADD3 R0, PT, PT, R183, 0x3d, RZ ;  /* 0x0000003db7007810 */ /* 0x000fe20007ffe0ff */
[----:B------:R1:W-:Y:S01]  /*65f10*/  @P0 STG.E desc[UR14][R12.64], R101 ;  /* 0x000000650c000986 */ /* 0x0003e2000c10190e */
[----:B------:R-:W-:Y:S01]  /*65f20*/  ISETP.LT.AND P0, PT, R207, UR29, !P1 ;  /* 0x0000001dcf007c0c */ /* 0x000fe2000cf01270 */
[----:B------:R-:W3:Y:S01]  /*65f30*/  LDCU UR17, c[0x0][0x398] ;  /* 0x00007300ff1177ac */ /* 0x000ee20008000800 */
[C---:B--2---:R-:W-:Y:S01]  /*65f40*/  IMAD.WIDE R18, R23.reuse, 0x4, R232 ;  /* 0x0000000417127825 */ /* 0x044fe200078e02e8 */
[----:B------:R-:W2:Y:S03]  /*65f50*/  LDCU UR9, c[0x0][0x398] ;  /* 0x00007300ff0977ac */ /* 0x000ea60008000800 */
[----:B----4-:R-:W-:-:S04]  /*65f60*/  IMAD.WIDE R2, R23, 0x4, R6 ;  /* 0x0000000417027825 */ /* 0x010fc800078e0206 */
[----:B------:R-:W-:Y:S01]  /*65f70*/  VIADD R23, R23, UR8 ;  /* 0x0000000817177c36 */ /* 0x000fe20008000000 */
[----:B------:R-:W-:Y:S01]  /*65f80*/  ISETP.GE.AND P3, PT, R0, UR13, PT ;  /* 0x0000000d00007c0c */ /* 0x000fe2000bf66270 */
[----:B------:R4:W-:Y:S01]  /*65f90*/  @P6 STG.E desc[UR14][R14.64], R69 ;  /* 0x000000450e006986 */ /* 0x0009e2000c10190e */
[----:B------:R-:W2:Y:S01]  /*65fa0*/  LDCU UR8, c[0x0][0x398] ;  /* 0x00007300ff0877ac */ /* 0x000ea20008000800 */
[----:B-1----:R-:W-:Y:S01]  /*65fb0*/  IMAD.WIDE R12, R23, 0x4, R242 ;  /* 0x00000004170c7825 */ /* 0x002fe200078e02f2 */
[----:B------:R-:W-:Y:S01]  /*65fc0*/  IADD3 R0, PT, PT, R183, 0x3e, RZ ;  /* 0x0000003eb7007810 */ /* 0x000fe20007ffe0ff */
[----:B------:R1:W-:Y:S01]  /*65fd0*/  @P4 STG.E desc[UR14][R16.64], R37 ;  /* 0x0000002510004986 */ /* 0x0003e2000c10190e */
[----:B------:R-:W1:Y:S03]  /*65fe0*/  LDCU UR13, c[0x0][0x398] ;  /* 0x00007300ff0d77ac */ /* 0x000e660008000800 */
[----:B------:R-:W-:Y:S04]  /*65ff0*/  @P2 STG.E desc[UR14][R18.64], R133 ;  /* 0x0000008512002986 */ /* 0x000fe8000c10190e */
[----:B------:R1:W-:Y:S04]  /*66000*/  @P5 STG.E desc[UR14][R2.64], R9 ;  /* 0x0000000902005986 */ /* 0x0003e8000c10190e */
[----:B------:R2:W-:Y:S01]  /*66010*/  @P0 STG.E desc[UR14][R12.64], R182 ;  /* 0x000000b60c000986 */ /* 0x0005e2000c10190e */
[----:B------:R-:W-:Y:S01]  /*66020*/  ISETP.GE.AND P0, PT, R0, UR5, PT ;  /* 0x0000000500007c0c */ /* 0x000fe2000bf06270 */
[----:B----4-:R-:W-:Y:S01]  /*66030*/  IMAD.WIDE R14, R23, 0x4, R240 ;  /* 0x00000004170e7825 */ /* 0x010fe200078e02f0 */
[----:B------:R-:W-:Y:S01]  /*66040*/  IADD3 R0, PT, PT, R183, 0x3f, RZ ;  /* 0x0000003fb7007810 */ /* 0x000fe20007ffe0ff */
[----:B------:R-:W4:Y:S01]  /*66050*/  LDCU UR5, c[0x0][0x3b8] ;  /* 0x00007700ff0577ac */ /* 0x000f220008000800 */
[----:B------:R-:W4:Y:S01]  /*66060*/  LDL.LU R183, [R1+0x2250] ;  /* 0x0022500001b77983 */ /* 0x000f220000300800 */
[----:B------:R-:W-:-:S02]  /*66070*/  ISETP.LT.AND P2, PT, R215, UR10, !P1 ;  /* 0x0000000ad7007c0c */ /* 0x000fc4000cf41270 */
[----:B------:R-:W-:Y:S01]  /*66080*/  ISETP.LT.AND P4, PT, R223, UR12, !P1 ;  /* 0x0000000cdf007c0c */ /* 0x000fe2000cf81270 */
[----:B-1----:R-:W-:Y:S01]  /*66090*/  IMAD.WIDE R16, R23, 0x4, R4 ;  /* 0x0000000417107825 */ /* 0x002fe200078e0204 */
[----:B------:R-:W-:Y:S01]  /*660a0*/  ISETP.LT.AND P6, PT, R39, UR16, !P1 ;  /* 0x0000001027007c0c */ /* 0x000fe2000cfc1270 */
[----:B------:R-:W1:Y:S01]  /*660b0*/  LDCU UR10, c[0x0][0x398] ;  /* 0x00007300ff0a77ac */ /* 0x000e620008000800 */
[----:B---3--:R-:W-:Y:S01]  /*660c0*/  ISETP.LT.AND P5, PT, R103, UR17, !P1 ;  /* 0x0000001167007c0c */ /* 0x008fe2000cfa1270 */
[----:B------:R-:W-:Y:S01]  /*660d0*/  IMAD.WIDE R2, R23, 0x4, R238 ;  /* 0x0000000417027825 */ /* 0x000fe200078e02ee */
[----:B------:R-:W3:Y:S05]  /*660e0*/  LDCU UR12, c[0x0][0x398] ;  /* 0x00007300ff0c77ac */ /* 0x000eea0008000800 */
[----:B------:R1:W-:Y:S01]  /*660f0*/  @P2 STG.E desc[UR14][R14.64], R186 ;  /* 0x000000ba0e002986 */ /* 0x0003e2000c10190e */
[----:B------:R-:W-:Y:S01]  /*66100*/  ISETP.LT.AND P2, PT, R167, UR6, !P1 ;  /* 0x00000006a7007c0c */ /* 0x000fe2000cf41270 */
[----:B------:R-:W-:Y:S01]  /*66110*/  IMAD.WIDE R8, R23, 0x4, R236 ;  /* 0x0000000417087825 */ /* 0x000fe200078e02ec */
[----:B------:R-:W3:Y:S01]  /*66120*/  LDCU UR6, c[0x0][0x398] ;  /* 0x00007300ff0677ac */ /* 0x000ee20008000800 */
[----:B------:R1:W-:Y:S01]  /*66130*/  @P4 STG.E desc[UR14][R16.64], R190 ;  /* 0x000000be10004986 */ /* 0x0003e2000c10190e */
[----:B------:R-:W-:-:S02]  /*66140*/  ISETP.LT.AND P4, PT, R199, UR11, !P1 ;  /* 0x0000000bc7007c0c */ /* 0x000fc4000cf81270 */
[----:B------:R-:W-:Y:S01]  /*66150*/  ISETP.LT.AND P1, PT, R71, UR18, !P1 ;  /* 0x0000001247007c0c */ /* 0x000fe2000cf21270 */
[----:B------:R3:W-:Y:S01]  /*66160*/  @P6 STG.E desc[UR14][R2.64], R194 ;  /* 0x000000c202006986 */ /* 0x0007e2000c10190e */
[----:B--2---:R-:W-:Y:S01]  /*66170*/  IMAD.WIDE R12, R23, 0x4, R234 ;  /* 0x00000004170c7825 */ /* 0x004fe200078e02ea */
[----:B------:R-:W-:Y:S01]  /*66180*/  ISETP.LT.AND P6, PT, R207, UR9, !P3 ;  /* 0x00000009cf007c0c */ /* 0x000fe2000dfc1270 */
[----:B------:R-:W2:Y:S01]  /*66190*/  LDCU UR9, c[0x0][0x398] ;  /* 0x00007300ff0977ac */ /* 0x000ea20008000800 */
[----:B------:R2:W-:Y:S01]  /*661a0*/  @P5 STG.E desc[UR14][R8.64], R202 ;  /* 0x000000ca08005986 */ /* 0x0005e2000c10190e */
[----:B-1----:R-:W-:Y:S01]  /*661b0*/  IMAD.WIDE R14, R23, 0x4, R232 ;  /* 0x00000004170e7825 */ /* 0x002fe200078e02e8 */
[----:B------:R-:W-:Y:S01]  /*661c0*/  ISETP.LT.AND P5, PT, R215, UR13, !P3 ;  /* 0x0000000dd7007c0c */ /* 0x000fe2000dfa1270 */
[----:B------:R-:W1:Y:S02]  /*661d0*/  LDCU UR11, c[0x0][0x398] ;  /* 0x00007300ff0b77ac */ /* 0x000e640008000800 */
[C---:B------:R-:W-:Y:S01]  /*661e0*/  IMAD.WIDE R16, R23.reuse, 0x4, R6 ;  /* 0x0000000417107825 */ /* 0x040fe200078e0206 */
[----:B------:R1:W-:Y:S03]  /*661f0*/  @P4 STG.E desc[UR14][R12.64], R206 ;  /* 0x000000ce0c004986 */ /* 0x0003e6000c10190e */
[----:B------:R-:W-:Y:S01]  /*66200*/  VIADD R23, R23, UR4 ;  /* 0x0000000417177c36 */ /* 0x000fe20008000000 */
[----:B------:R-:W4:Y:S01]  /*66210*/  LDCU UR4, c[0x0][0x398] ;  /* 0x00007300ff0477ac */ /* 0x000f220008000800 */
[----:B------:R1:W-:Y:S01]  /*66220*/  @P2 STG.E desc[UR14][R14.64], R214 ;  /* 0x000000d60e002986 */ /* 0x0003e2000c10190e */
[----:B------:R-:W-:Y:S01]  /*66230*/  ISETP.LT.AND P2, PT, R223, UR19, !P3 ;  /* 0x00000013df007c0c */ /* 0x000fe2000df41270 */
[----:B---3--:R-:W-:-:S02]  /*66240*/  IMAD.WIDE R2, R23, 0x4, R242 ;  /* 0x0000000417027825 */ /* 0x008fc400078e02f2 */
[----:B------:R-:W-:Y:S01]  /*66250*/  @P1 STG.E desc[UR14][R16.64], R222 ;  /* 0x000000de10001986 */ /* 0x000fe2000c10190e */
[----:B------:R-:W-:Y:S01]  /*66260*/  ISETP.LT.AND P1, PT, R39, UR20, !P3 ;  /* 0x0000001427007c0c */ /* 0x000fe2000df21270 */
[C---:B--2---:R-:W-:Y:S02]  /*66270*/  IMAD.WIDE R8, R23.reuse, 0x4, R240 ;  /* 0x0000000417087825 */ /* 0x044fe400078e02f0 */
[----:B------:R2:W-:Y:S02]  /*66280*/  @P6 STG.E desc[UR14][R2.64], R210 ;  /* 0x000000d202006986 */ /* 0x0005e4000c10190e */
[----:B-1----:R-:W-:Y:S02]  /*66290*/  IMAD.WIDE R12, R23, 0x4, R4 ;  /* 0x00000004170c7825 */ /* 0x002fe400078e0204 */
[----:B------:R1:W-:Y:S01]  /*662a0*/  @P5 STG.E desc[UR14][R8.64], R198 ;  /* 0x000000c608005986 */ /* 0x0003e2000c10190e */
[----:B------:R-:W-:Y:S01]  /*662b0*/  ISETP.LT.AND P5, PT, R103, UR8, !P3 ;  /* 0x0000000867007c0c */ /* 0x000fe2000dfa1270 */
[----:B------:R-:W-:Y:S01]  /*662c0*/  IMAD.WIDE R14, R23, 0x4, R238 ;  /* 0x00000004170e7825 */ /* 0x000fe200078e02ee */
[----:B------:R-:W3:Y:S01]  /*662d0*/  LDCU UR8, c[0x0][0x398] ;  /* 0x00007300ff0877ac */ /* 0x000ee20008000800 */
[----:B------:R-:W-:Y:S01]  /*662e0*/  ISETP.LT.AND P4, PT, R199, UR10, !P3 ;  /* 0x0000000ac7007c0c */ /* 0x000fe2000df81270 */
[----:B------:R1:W-:Y:S01]  /*662f0*/  @P2 STG.E desc[UR14][R12.64], R166 ;  /* 0x000000a60c002986 */ /* 0x0003e2000c10190e */
[----:B------:R-:W-:-:S02]  /*66300*/  ISETP.LT.AND P6, PT, R167, UR12, !P3 ;  /* 0x0000000ca7007c0c */ /* 0x000fc4000dfc1270 */
[----:B------:R-:W-:Y:S01]  /*66310*/  ISETP.LT.AND P3, PT, R71, UR6, !P3 ;  /* 0x0000000647007c0c */ /* 0x000fe2000df61270 */
[----:B------:R3:W-:Y:S01]  /*66320*/  @P1 STG.E desc[UR14][R14.64], R102 ;  /* 0x000000660e001986 */ /* 0x0007e2000c10190e */
[----:B----4-:R-:W-:Y:S01]  /*66330*/  ISETP.LT.AND P1, PT, R207, UR4, !P0 ;  /* 0x00000004cf007c0c */ /* 0x010fe2000c721270 */
[----:B--2---:R-:W-:-:S04]  /*66340*/  IMAD.WIDE R2, R23, 0x4, R236 ;  /* 0x0000000417027825 */ /* 0x004fc800078e02ec */
[C---:B------:R-:W-:Y:S02]  /*66350*/  VIADD R21, R23.reuse, UR5 ;  /* 0x0000000517157c36 */ /* 0x040fe40008000000 */
[C---:B-1----:R-:W-:Y:S01]  /*66360*/  IMAD.WIDE R8, R23.reuse, 0x4, R234 ;  /* 0x0000000417087825 */ /* 0x042fe200078e02ea */
[----:B------:R1:W-:Y:S03]  /*66370*/  @P5 STG.E desc[UR14][R2.64], R70 ;  /* 0x0000004602005986 */ /* 0x0003e6000c10190e */
[C---:B------:R-:W-:Y:S01]  /*66380*/  IMAD.WIDE R16, R23.reuse, 0x4, R232 ;  /* 0x0000000417107825 */ /* 0x040fe200078e02e8 */
[----:B------:R2:W-:Y:S03]  /*66390*/  @P4 STG.E desc[UR14][R8.64], R38 ;  /* 0x0000002608004986 */ /* 0x0005e6000c10190e */
[----:B------:R-:W-:Y:S01]  /*663a0*/  IMAD.WIDE R12, R23, 0x4, R6 ;  /* 0x00000004170c7825 */ /* 0x000fe200078e0206 */
[----:B------:R-:W-:Y:S01]  /*663b0*/  ISETP.LT.AND P5, PT, R215, UR9, !P0 ;  /* 0x00000009d7007c0c */ /* 0x000fe2000c7a1270 */
[----:B------:R-:W4:Y:S02]  /*663c0*/  LDCU UR4, c[0x0][0x3b8] ;  /* 0x00007700ff0477ac */ /* 0x000f240008000800 */
[----:B---3--:R-:W-:Y:S01]  /*663d0*/  IMAD.WIDE R14, R21, 0x4, R242 ;  /* 0x00000004150e7825 */ /* 0x008fe200078e02f2 */
[----:B------:R3:W-:Y:S01]  /*663e0*/  @P6 STG.E desc[UR14][R16.64], R134 ;  /* 0x0000008610006986 */ /* 0x0007e2000c10190e */
[----:B------:R-:W-:-:S02]  /*663f0*/  ISETP.LT.AND P4, PT, R223, UR11, !P0 ;  /* 0x0000000bdf007c0c */ /* 0x000fc4000c781270 */
[----:B------:R-:W-:Y:S01]  /*66400*/  ISETP.LT.AND P6, PT, R39, UR8, !P0 ;  /* 0x0000000827007c0c */ /* 0x000fe2000c7c1270 */
[----:B------:R-:W-:Y:S01]  /*66410*/  @P3 STG.E desc[UR14][R12.64], R10 ;  /* 0x0000000a0c003986 */ /* 0x000fe2000c10190e */
[----:B------:R-:W-:Y:S01]  /*66420*/  IMAD.WIDE R18, R21, 0x4, R240 ;  /* 0x0000000415127825 */ /* 0x000fe200078e02f0 */
[----:B------:R-:W-:-:S03]  /*66430*/  ISETP.GE.AND P2, PT, R0, UR7, PT ;  /* 0x0000000700007c0c */ /* 0x000fc6000bf46270 */
[----:B-1----:R-:W-:-:S04]  /*66440*/  IMAD.WIDE R2, R21, 0x4, R4 ;  /* 0x0000000415027825 */ /* 0x002fc800078e0204 */
[----:B--2---:R-:W-:-:S04]  /*66450*/  IMAD.WIDE R8, R21, 0x4, R238 ;  /* 0x0000000415087825 */ /* 0x004fc800078e02ee */
[----:B---3--:R-:W-:Y:S01]  /*66460*/  IMAD.WIDE R16, R21, 0x4, R236 ;  /* 0x0000000415107825 */ /* 0x008fe200078e02ec */
[----:B------:R-:W-:Y:S02]  /*66470*/  ISETP.LT.AND P3, PT, R207, UR8, !P2 ;  /* 0x00000008cf007c0c */ /* 0x000fe4000d761270 */
[----:B------:R-:W2:Y:S04]  /*66480*/  LDL.LU R207, [R1+0x224c] ;  /* 0x00224c0001cf7983 */ /* 0x000ea80000300800 */
[----:B------:R-:W-:Y:S01]  /*66490*/  @P1 STG.E desc[UR14][R14.64], R183 ;  /* 0x000000b70e001986 */ /* 0x000fe2000c10190e */
[----:B------:R-:W-:-:S03]  /*664a0*/  ISETP.LT.AND P1, PT, R103, UR8, !P0 ;  /* 0x0000000867007c0c */ /* 0x000fc6000c721270 */
[----:B------:R4:W-:Y:S04]  /*664b0*/  @P5 STG.E desc[UR14][R18.64], R187 ;  /* 0x000000bb12005986 */ /* 0x0009e8000c10190e */
[----:B------:R1:W-:Y:S04]  /*664c0*/  @P4 STG.E desc[UR14][R2.64], R191 ;  /* 0x000000bf02004986 */ /* 0x0003e8000c10190e */
[----:B------:R3:W-:Y:S01]  /*664d0*/  @P6 STG.E desc[UR14][R8.64], R195 ;  /* 0x000000c308006986 */ /* 0x0007e2000c10190e */
[----:B------:R-:W-:-:S03]  /*664e0*/  ISETP.LT.AND P6, PT, R215, UR8, !P2 ;  /* 0x00000008d7007c0c */ /* 0x000fc6000d7c1270 */
[----:B------:R3:W-:Y:S01]  /*664f0*/  @P1 STG.E desc[UR14][R16.64], R203 ;  /* 0x000000cb10001986 */ /* 0x0007e2000c10190e */
[----:B------:R-:W-:-:S03]  /*66500*/  ISETP.LT.AND P1, PT, R223, UR8, !P2 ;  /* 0x00000008df007c0c */ /* 0x000fc6000d721270 */
[----:B------:R-:W3:Y:S04]  /*66510*/  LDL.LU R215, [R1+0x2248] ;  /* 0x0022480001d77983 */ /* 0x000ee80000300800 */
[----:B------:R-:W3:Y:S01]  /*66520*/  LDL.LU R223, [R1+0x2244] ;  /* 0x0022440001df7983 */ /* 0x000ee20000300800 */
[----:B------:R-:W-:Y:S02]  /*66530*/  ISETP.LT.AND P5, PT, R199, UR8, !P0 ;  /* 0x00000008c7007c0c */ /* 0x000fe4000c7a1270 */
[----:B------:R-:W-:Y:S02]  /*66540*/  ISETP.LT.AND P4, PT, R167, UR8, !P0 ;  /* 0x00000008a7007c0c */ /* 0x000fe4000c781270 */
[----:B------:R-:W-:Y:S02]  /*66550*/  ISETP.LT.AND P0, PT, R71, UR8, !P0 ;  /* 0x0000000847007c0c */ /* 0x000fe4000c701270 */
[C---:B----4-:R-:W-:Y:S01]  /*66560*/  IADD3 R19, PT, PT, R21.reuse, UR4, RZ ;  /* 0x0000000415137c10 */ /* 0x050fe2000fffe0ff */
[----:B------:R-:W-:-:S04]  /*66570*/  IMAD.WIDE R12, R21, 0x4, R234 ;  /* 0x00000004150c7825 */ /* 0x000fc800078e02ea */
[----:B------:R-:W-:-:S04]  /*66580*/  IMAD.WIDE R14, R21, 0x4, R232 ;  /* 0x00000004150e7825 */ /* 0x000fc800078e02e8 */
[----:B-1----:R-:W-:-:S04]  /*66590*/  IMAD.WIDE R2, R21, 0x4, R6 ;  /* 0x0000000415027825 */ /* 0x002fc800078e0206 */
[----:B------:R-:W-:Y:S01]  /*665a0*/  IMAD.WIDE R242, R19, 0x4, R242 ;  /* 0x0000000413f27825 */ /* 0x000fe200078e02f2 */
[----:B--2---:R1:W-:Y:S01]  /*665b0*/  @P5 STG.E desc[UR14][R12.64], R207 ;  /* 0x000000cf0c005986 */ /* 0x0043e2000c10190e */
[----:B------:R-:W-:-:S03]  /*665c0*/  ISETP.LT.AND P5, PT, R39, UR8, !P2 ;  /* 0x0000000827007c0c */ /* 0x000fc6000d7a1270 */
[----:B------:R-:W2:Y:S04]  /*665d0*/  LDL.LU R39, [R1+0x2240] ;  /* 0x0022400001277983 */ /* 0x000ea80000300800 */
[----:B---3--:R1:W-:Y:S01]  /*665e0*/  @P4 STG.E desc[UR14][R14.64], R215 ;  /* 0x000000d70e004986 */ /* 0x0083e2000c10190e */
[----:B------:R-:W-:-:S03]  /*665f0*/  ISETP.LT.AND P4, PT, R103, UR8, !P2 ;  /* 0x0000000867007c0c */ /* 0x000fc6000d781270 */
[----:B------:R1:W-:Y:S01]  /*66600*/  @P0 STG.E desc[UR14][R2.64], R223 ;  /* 0x000000df02000986 */ /* 0x0003e2000c10190e */
[----:B------:R-:W-:-:S03]  /*66610*/  ISETP.LT.AND P0, PT, R199, UR8, !P2 ;  /* 0x00000008c7007c0c */ /* 0x000fc6000d701270 */
[----:B------:R-:W3:Y:S04]  /*66620*/  LDL.LU R103, [R1+0x223c] ;  /* 0x00223c0001677983 */ /* 0x000ee80000300800 */
[----:B------:R1:W-:Y:S01]  /*66630*/  @P3 STG.E desc[UR14][R242.64], R211 ;  /* 0x000000d3f2003986 */ /* 0x0003e2000c10190e */
[----:B------:R-:W-:-:S03]  /*66640*/  ISETP.LT.AND P3, PT, R167, UR8, !P2 ;  /* 0x00000008a7007c0c */ /* 0x000fc6000d761270 */
[----:B------:R-:W4:Y:S01]  /*66650*/  LDL.LU R199, [R1+0x2238] ;  /* 0x0022380001c77983 */ /* 0x000f220000300800 */
[----:B------:R-:W-:-:S03]  /*66660*/  ISETP.LT.AND P2, PT, R71, UR8, !P2 ;  /* 0x0000000847007c0c */ /* 0x000fc6000d741270 */
[----:B------:R-:W2:Y:S04]  /*66670*/  LDL.LU R167, [R1+0x2234] ;  /* 0x0022340001a77983 */ /* 0x000ea80000300800 */
[----:B------:R-:W3:Y:S01]  /*66680*/  LDL.LU R71, [R1+0x2230] ;  /* 0x0022300001477983 */ /* 0x000ee20000300800 */
[----:B------:R-:W-:-:S04]  /*66690*/  IMAD.WIDE R240, R19, 0x4, R240 ;  /* 0x0000000413f07825 */ /* 0x000fc800078e02f0 */
[----:B------:R-:W-:-:S04]  /*666a0*/  IMAD.WIDE R4, R19, 0x4, R4 ;  /* 0x0000000413047825 */ /* 0x000fc800078e0204 */
[----:B------:R-:W-:-:S04]  /*666b0*/  IMAD.WIDE R238, R19, 0x4, R238 ;  /* 0x0000000413ee7825 */ /* 0x000fc800078e02ee */
[----:B------:R-:W-:-:S04]  /*666c0*/  IMAD.WIDE R236, R19, 0x4, R236 ;  /* 0x0000000413ec7825 */ /* 0x000fc800078e02ec */
[----:B------:R-:W-:-:S04]  /*666d0*/  IMAD.WIDE R234, R19, 0x4, R234 ;  /* 0x0000000413ea7825 */ /* 0x000fc800078e02ea */
[----:B------:R-:W-:-:S04]  /*666e0*/  IMAD.WIDE R232, R19, 0x4, R232 ;  /* 0x0000000413e87825 */ /* 0x000fc800078e02e8 */
[----:B------:R-:W-:Y:S01]  /*666f0*/  IMAD.WIDE R6, R19, 0x4, R6 ;  /* 0x0000000413067825 */ /* 0x000fe200078e0206 */
[----:B----4-:R1:W-:Y:S04]  /*66700*/  @P6 STG.E desc[UR14][R240.64], R199 ;  /* 0x000000c7f0006986 */ /* 0x0103e8000c10190e */
[----:B--2---:R1:W-:Y:S04]  /*66710*/  @P1 STG.E desc[UR14][R4.64], R167 ;  /* 0x000000a704001986 */ /* 0x0043e8000c10190e */
[----:B---3--:R1:W-:Y:S04]  /*66720*/  @P5 STG.E desc[UR14][R238.64], R103 ;  /* 0x00000067ee005986 */ /* 0x0083e8000c10190e */
[----:B------:R1:W-:Y:S04]  /*66730*/  @P4 STG.E desc[UR14][R236.64], R71 ;  /* 0x00000047ec004986 */ /* 0x0003e8000c10190e */
[----:B------:R1:W-:Y:S04]  /*66740*/  @P0 STG.E desc[UR14][R234.64], R39 ;  /* 0x00000027ea000986 */ /* 0x0003e8000c10190e */
[----:B------:R1:W-:Y:S01]  /*66750*/  @P3 STG.E desc[UR14][R232.64], R135 ;  /* 0x00000087e8003986 */ /* 0x0003e2000c10190e */
[----:B------:R-:W-:Y:S05]  /*66760*/  @!P2 EXIT ;  /* 0x000000000000a94d */ /* 0x000fea0003800000 */
[----:B------:R-:W-:Y:S01]  /*66770*/  STG.E desc[UR14][R6.64], R11 ;  /* 0x0000000b06007986 */ /* 0x000fe2000c10190e */
[----:B------:R-:W-:Y:S05]  /*66780*/  EXIT ;  /* 0x000000000000794d */ /* 0x000fea0003800000 */
.L_x_2:
[----:B------:R-:W-:-:S00]  /*66790*/  BRA `(.L_x_2) ;  /* 0xfffffffc00fc7947 */ /* 0x000fc0000383ffff */
[----:B------:R-:W-:-:S00]  /*667a0*/  NOP ;  /* 0x0000000000007918 */ /* 0x000fc00000000000 */
        /* <DEDUP_REMOVED lines=13> */
.L_x_3:


//--------------------- .nv.shared.matmul_kernel  --------------------------
	.section	.nv.shared.matmul_kernel,"aw",@nobits
	.sectionflags	@""
	.align	16
	.zero		1024


//--------------------- .nv.shared.reserved.0     --------------------------
	.section	.nv.shared.reserved.0,"aw",@nobits
	.weak		__nv_reservedSMEM_offset_0_alias
	.size		__nv_reservedSMEM_offset_0_alias, 0, 64
	.other		__nv_reservedSMEM_offset_0_alias,@"STO_CUDA_RESERVED_SHARED STV_DEFAULT"
__nv_reservedSMEM_offset_0_alias:
	.zero		0
	.zero		64


//--------------------- .nv.constant0.matmul_kernel --------------------------
	.section	.nv.constant0.matmul_kernel,"a",@progbits
	.sectionflags	@""
	.align	4
.nv.constant0.matmul_kernel:
	.zero		976


//--------------------- SYMBOLS --------------------------

	.type		.nv.reservedSmem.offset0,@object
	.size		.nv.reservedSmem.offset0,0x4
	.type		.nv.reservedSmem.cap,@object
	.size		.nv.reservedSmem.cap,0x4
